def matmul_kernel(
    a_ptr,
    b_ptr,
    c_ptr,
    M,
    N,
    K,
    stride_am,
    stride_ak,
    stride_bk,
    stride_bn,
    stride_cm,
    stride_cn,
    BLOCK_M: tl.constexpr,
    BLOCK_N: tl.constexpr,
    BLOCK_K: tl.constexpr,
    GROUP_M: tl.constexpr,
):
    pid = tl.program_id(axis=0)
    num_pid_m = tl.cdiv(M, BLOCK_M)
    num_pid_n = tl.cdiv(N, BLOCK_N)
    num_pid_in_group = GROUP_M * num_pid_n
    group_id = pid // num_pid_in_group
    first_pid_m = group_id * GROUP_M
    group_size_m = min(num_pid_m - first_pid_m, GROUP_M)
    pid_m = first_pid_m + ((pid % num_pid_in_group) % group_size_m)
    pid_n = (pid % num_pid_in_group) // group_size_m

    offs_am = (pid_m * BLOCK_M + tl.arange(0, BLOCK_M)) % M
    offs_bn = (pid_n * BLOCK_N + tl.arange(0, BLOCK_N)) % N
    offs_k = tl.arange(0, BLOCK_K)
    a_ptrs = a_ptr + offs_am[:, None] * stride_am + offs_k[None, :] * stride_ak
    b_ptrs = b_ptr + offs_k[:, None] * stride_bk + offs_bn[None, :] * stride_bn

    acc = tl.zeros((BLOCK_M, BLOCK_N), dtype=tl.float32)
    for kk in range(0, tl.cdiv(K, BLOCK_K)):
        a = tl.load(a_ptrs, mask=offs_k[None, :] < K - kk * BLOCK_K, other=0.0)
        b = tl.load(b_ptrs, mask=offs_k[:, None] < K - kk * BLOCK_K, other=0.0)
        acc = tl.dot(a, b, acc)
        a_ptrs += BLOCK_K * stride_ak
        b_ptrs += BLOCK_K * stride_bk

    c = acc.to(c_ptr.dtype.element_ty)
    offs_cm = pid_m * BLOCK_M + tl.arange(0, BLOCK_M)
    offs_cn = pid_n * BLOCK_N + tl.arange(0, BLOCK_N)
    c_ptrs = c_ptr + offs_cm[:, None] * stride_cm + offs_cn[None, :] * stride_cn
    mask = (offs_cm[:, None] < M) & (offs_cn[None, :] < N)
    tl.store(c_ptrs, c, mask=mask)

# config = {"BLOCK_K": 32, "BLOCK_M": 64, "BLOCK_N": 256, "GROUP_M": 8, "arch": "sm_100", "dtype": "fp32", "num_ctas": 1, "num_stages": 4, "num_warps": 4}
# arch = sm_100


// ===== COMPILED SASS (sm_100a) =====

	.target	sm_100a

	.elftype	@"ET_EXEC"


//--------------------- .note.nv.tkinfo           --------------------------
	.section	.note.nv.tkinfo,"",@"SHT_NOTE"
	.sectionflags	@"SHF_NOTE_NV_TKINFO"
	.tkinfo
        /*0018*/ 	.word	0x00000081
        /*0030*/ 	.string	""
        /*0030*/ 	.string	"ptxas-blackwell"
        /*0030*/ 	.string	"Cuda compilation tools, release 12.9, V12.9.86"
        /*0030*/ 	.string	"Build cuda_12.9.r12.9/compiler.36037853_0"
        /*0030*/ 	.string	"-v  -suppress-debug-info  -lineinfo  -arch sm_100a "



//--------------------- .note.nv.cuver            --------------------------
	.section	.note.nv.cuver,"",@"SHT_NOTE"
	.sectionflags	@"SHF_NOTE_NV_CUVER"
        /*0018*/ 	.short	0x0001
        /*001a*/ 	.short	0x0064
        /*001c*/ 	.short	0x0001
        /*001e*/ 	.short	0x0000
        /*0020*/ 	.short	0x0001
        /*0022*/ 	.short	0x0000


//--------------------- .nv.info                  --------------------------
	.section	.nv.info,"",@"SHT_CUDA_INFO"
	.align	4


	//----- nvinfo : EIATTR_REGCOUNT
	.align		4
        /*0000*/ 	.byte	0x04, 0x2f
        /*0002*/ 	.short	(.L_4 - .L_3)
	.align		4
.L_3:
        /*0004*/ 	.word	index@(matmul_kernel)
        /*0008*/ 	.word	0x000000ff


	//----- nvinfo : EIATTR_FRAME_SIZE
	.align		4
.L_4:
        /*000c*/ 	.byte	0x04, 0x11
        /*000e*/ 	.short	(.L_6 - .L_5)
	.align		4
.L_5:
        /*0010*/ 	.word	index@($__internal_2_$__cuda_sm10x_tcgen05_guardrail_trap_unallocated_columns_being_dealloced)
        /*0014*/ 	.word	0x00000008


	//----- nvinfo : EIATTR_FRAME_SIZE
	.align		4
.L_6:
        /*0018*/ 	.byte	0x04, 0x11
        /*001a*/ 	.short	(.L_8 - .L_7)
	.align		4
.L_7:
        /*001c*/ 	.word	index@($__internal_1_$__cuda_sm10x_tcgen05_guardrail_trap_phase_invalid_during_alloc)
        /*0020*/ 	.word	0x00000008


	//----- nvinfo : EIATTR_FRAME_SIZE
	.align		4
.L_8:
        /*0024*/ 	.byte	0x04, 0x11
        /*0026*/ 	.short	(.L_10 - .L_9)
	.align		4
.L_9:
        /*0028*/ 	.word	index@($__internal_0_$__cuda_sm10x_tcgen05_guardrail_trap_col_being_dealloced_not_returned_by_alloc)
        /*002c*/ 	.word	0x00000008


	//----- nvinfo : EIATTR_FRAME_SIZE
	.align		4
.L_10:
        /*0030*/ 	.byte	0x04, 0x11
        /*0032*/ 	.short	(.L_12 - .L_11)
	.align		4
.L_11:
        /*0034*/ 	.word	index@(matmul_kernel)
        /*0038*/ 	.word	0x00000008


	//----- nvinfo : EIATTR_MIN_STACK_SIZE
	.align		4
.L_12:
        /*003c*/ 	.byte	0x04, 0x12
        /*003e*/ 	.short	(.L_14 - .L_13)
	.align		4
.L_13:
        /*0040*/ 	.word	index@(matmul_kernel)
        /*0044*/ 	.word	0x00000008
.L_14:


//--------------------- .nv.info.matmul_kernel    --------------------------
	.section	.nv.info.matmul_kernel,"",@"SHT_CUDA_INFO"
	.sectionflags	@""
	.align	4


	//----- nvinfo : EIATTR_CUDA_API_VERSION
	.align		4
        /*0000*/ 	.byte	0x04, 0x37
        /*0002*/ 	.short	(.L_16 - .L_15)
.L_15:
        /*0004*/ 	.word	0x00000081


	//----- nvinfo : EIATTR_KPARAM_INFO
	.align		4
.L_16:
        /*0008*/ 	.byte	0x04, 0x17
        /*000a*/ 	.short	(.L_18 - .L_17)
.L_17:
        /*000c*/ 	.word	0x00000000
        /*0010*/ 	.short	0x000d
        /*0012*/ 	.short	0x0048
        /*0014*/ 	.byte	0x00, 0xf4, 0x21, 0x00


	//----- nvinfo : EIATTR_KPARAM_INFO
	.align		4
.L_18:
        /*0018*/ 	.byte	0x04, 0x17
        /*001a*/ 	.short	(.L_20 - .L_19)
.L_19:
        /*001c*/ 	.word	0x00000000
        /*0020*/ 	.short	0x000c
        /*0022*/ 	.short	0x0040
        /*0024*/ 	.byte	0x00, 0xf4, 0x21, 0x00


	//----- nvinfo : EIATTR_KPARAM_INFO
	.align		4
.L_20:
        /*0028*/ 	.byte	0x04, 0x17
        /*002a*/ 	.short	(.L_22 - .L_21)
.L_21:
        /*002c*/ 	.word	0x00000000
        /*0030*/ 	.short	0x000b
        /*0032*/ 	.short	0x0038
        /*0034*/ 	.byte	0x00, 0xf0, 0x11, 0x00


	//----- nvinfo : EIATTR_KPARAM_INFO
	.align		4
.L_22:
        /*0038*/ 	.byte	0x04, 0x17
        /*003a*/ 	.short	(.L_24 - .L_23)
.L_23:
        /*003c*/ 	.word	0x00000000
        /*0040*/ 	.short	0x000a
        /*0042*/ 	.short	0x0034
        /*0044*/ 	.byte	0x00, 0xf0, 0x11, 0x00


	//----- nvinfo : EIATTR_KPARAM_INFO
	.align		4
.L_24:
        /*0048*/ 	.byte	0x04, 0x17
        /*004a*/ 	.short	(.L_26 - .L_25)
.L_25:
        /*004c*/ 	.word	0x00000000
        /*0050*/ 	.short	0x0009
        /*0052*/ 	.short	0x0030
        /*0054*/ 	.byte	0x00, 0xf0, 0x11, 0x00


	//----- nvinfo : EIATTR_KPARAM_INFO
	.align		4
.L_26:
        /*0058*/ 	.byte	0x04, 0x17
        /*005a*/ 	.short	(.L_28 - .L_27)
.L_27:
        /*005c*/ 	.word	0x00000000
        /*0060*/ 	.short	0x0008
        /*0062*/ 	.short	0x002c
        /*0064*/ 	.byte	0x00, 0xf0, 0x11, 0x00


	//----- nvinfo : EIATTR_KPARAM_INFO
	.align		4
.L_28:
        /*0068*/ 	.byte	0x04, 0x17
        /*006a*/ 	.short	(.L_30 - .L_29)
.L_29:
        /*006c*/ 	.word	0x00000000
        /*0070*/ 	.short	0x0007
        /*0072*/ 	.short	0x0028
        /*0074*/ 	.byte	0x00, 0xf0, 0x11, 0x00


	//----- nvinfo : EIATTR_KPARAM_INFO
	.align		4
.L_30:
        /*0078*/ 	.byte	0x04, 0x17
        /*007a*/ 	.short	(.L_32 - .L_31)
.L_31:
        /*007c*/ 	.word	0x00000000
        /*0080*/ 	.short	0x0006
        /*0082*/ 	.short	0x0024
        /*0084*/ 	.byte	0x00, 0xf0, 0x11, 0x00


	//----- nvinfo : EIATTR_KPARAM_INFO
	.align		4
.L_32:
        /*0088*/ 	.byte	0x04, 0x17
        /*008a*/ 	.short	(.L_34 - .L_33)
.L_33:
        /*008c*/ 	.word	0x00000000
        /*0090*/ 	.short	0x0005
        /*0092*/ 	.short	0x0020
        /*0094*/ 	.byte	0x00, 0xf0, 0x11, 0x00


	//----- nvinfo : EIATTR_KPARAM_INFO
	.align		4
.L_34:
        /*0098*/ 	.byte	0x04, 0x17
        /*009a*/ 	.short	(.L_36 - .L_35)
.L_35:
        /*009c*/ 	.word	0x00000000
        /*00a0*/ 	.short	0x0004
        /*00a2*/ 	.short	0x001c
        /*00a4*/ 	.byte	0x00, 0xf0, 0x11, 0x00


	//----- nvinfo : EIATTR_KPARAM_INFO
	.align		4
.L_36:
        /*00a8*/ 	.byte	0x04, 0x17
        /*00aa*/ 	.short	(.L_38 - .L_37)
.L_37:
        /*00ac*/ 	.word	0x00000000
        /*00b0*/ 	.short	0x0003
        /*00b2*/ 	.short	0x0018
        /*00b4*/ 	.byte	0x00, 0xf0, 0x11, 0x00


	//----- nvinfo : EIATTR_KPARAM_INFO
	.align		4
.L_38:
        /*00b8*/ 	.byte	0x04, 0x17
        /*00ba*/ 	.short	(.L_40 - .L_39)
.L_39:
        /*00bc*/ 	.word	0x00000000
        /*00c0*/ 	.short	0x0002
        /*00c2*/ 	.short	0x0010
        /*00c4*/ 	.byte	0x00, 0xf4, 0x21, 0x00


	//----- nvinfo : EIATTR_KPARAM_INFO
	.align		4
.L_40:
        /*00c8*/ 	.byte	0x04, 0x17
        /*00ca*/ 	.short	(.L_42 - .L_41)
.L_41:
        /*00cc*/ 	.word	0x00000000
        /*00d0*/ 	.short	0x0001
        /*00d2*/ 	.short	0x0008
        /*00d4*/ 	.byte	0x00, 0xf4, 0x21, 0x00


	//----- nvinfo : EIATTR_KPARAM_INFO
	.align		4
.L_42:
        /*00d8*/ 	.byte	0x04, 0x17
        /*00da*/ 	.short	(.L_44 - .L_43)
.L_43:
        /*00dc*/ 	.word	0x00000000
        /*00e0*/ 	.short	0x0000
        /*00e2*/ 	.short	0x0000
        /*00e4*/ 	.byte	0x00, 0xf4, 0x21, 0x00


	//----- nvinfo : EIATTR_AT_ENTRY_FRAGMENTS
	.align		4
.L_44:
        /*00e8*/ 	.byte	0x04, 0x4f
        /*00ea*/ 	.short	(.L_46 - .L_45)


	//   ....[0]....
.L_45:
        /*00ec*/ 	.word	0x00000004


	//----- nvinfo : EIATTR_RESERVED_SMEM_USED
	.align		4
.L_46:
        /*00f0*/ 	.byte	0x01, 0x41
	.zero		2


	//----- nvinfo : EIATTR_SPARSE_MMA_MASK
	.align		4
        /*00f4*/ 	.byte	0x03, 0x50
        /*00f6*/ 	.short	0x0000


	//----- nvinfo : EIATTR_TCGEN05_1CTA_USED
	.align		4
        /*00f8*/ 	.byte	0x01, 0x51
	.zero		2


	//----- nvinfo : EIATTR_MAXREG_COUNT
	.align		4
        /*00fc*/ 	.byte	0x03, 0x1b
        /*00fe*/ 	.short	0x00ff


	//----- nvinfo : EIATTR_NUM_BARRIERS
	.align		4
        /*0100*/ 	.byte	0x02, 0x4c
        /*0102*/ 	.byte	0x01
	.zero		1


	//----- nvinfo : EIATTR_ANNOTATIONS
	.align		4
        /*0104*/ 	.byte	0x04, 0x55
        /*0106*/ 	.short	(.L_48 - .L_47)


	//   ....[0]....
.L_47:
        /*0108*/ 	.word	0x00000001
        /*010c*/ 	.byte	0xb0, 0x0a, 0x00, 0x00, 0x01, 0x00, 0x00, 0x00, 0x70, 0x38, 0x00, 0x00, 0x01, 0x00, 0x00, 0x00
        /*011c*/ 	.byte	0xe0, 0x98, 0x00, 0x00, 0x01, 0x00, 0x00, 0x00, 0xe0, 0xc9, 0x00, 0x00


	//----- nvinfo : EIATTR_INT_WARP_WIDE_INSTR_OFFSETS
	.align		4
.L_48:
        /*0128*/ 	.byte	0x04, 0x31
        /*012a*/ 	.short	(.L_50 - .L_49)


	//   ....[0]....
.L_49:
        /*012c*/ 	.word	0x00004320


	//   ....[1]....
        /*0130*/ 	.word	0x00004340


	//   ....[2]....
        /*0134*/ 	.word	0x00004470


	//   ....[3]....
        /*0138*/ 	.word	0x00011250


	//   ....[4]....
        /*013c*/ 	.word	0x000112a0


	//----- nvinfo : EIATTR_COOP_GROUP_MASK_REGIDS
	.align		4
.L_50:
        /*0140*/ 	.byte	0x04, 0x29
        /*0142*/ 	.short	(.L_52 - .L_51)


	//   ....[0]....
.L_51:
        /*0144*/ 	.word	0xffffffff


	//   ....[1]....
        /*0148*/ 	.word	0xffffffff


	//   ....[2]....
        /*014c*/ 	.word	0xffffffff


	//   ....[3]....
        /*0150*/ 	.word	0xffffffff


	//----- nvinfo : EIATTR_COOP_GROUP_INSTR_OFFSETS
	.align		4
.L_52:
        /*0154*/ 	.byte	0x04, 0x28
        /*0156*/ 	.short	(.L_54 - .L_53)


	//   ....[0]....
.L_53:
        /*0158*/ 	.word	0x00000070


	//   ....[1]....
        /*015c*/ 	.word	0x00000330


	//   ....[2]....
        /*0160*/ 	.word	0x000110e0


	//   ....[3]....
        /*0164*/ 	.word	0x00011350


	//----- nvinfo : EIATTR_VRC_CTA_INIT_COUNT
	.align		4
.L_54:
        /*0168*/ 	.byte	0x02, 0x4a
        /*016a*/ 	.byte	0x80
	.zero		1


	//----- nvinfo : EIATTR_MBARRIER_INSTR_OFFSETS
	.align		4
        /*016c*/ 	.byte	0x04, 0x39
        /*016e*/ 	.short	(.L_56 - .L_55)


	//   ....[0]....
.L_55:
        /*0170*/ 	.word	0x00004590
        /*0174*/ 	.word	0x000000ff
        /*0178*/ 	.word	0x00000000
        /*017c*/ 	.short	0x0100
        /*017e*/ 	.byte	0x0e
	.zero		1


	//   ....[1]....
        /*0180*/ 	.word	0x000046b0
        /*0184*/ 	.word	0x000000ff
        /*0188*/ 	.word	0x00028008
        /*018c*/ 	.short	0x0100
        /*018e*/ 	.byte	0x0c
	.zero		1


	//   ....[2]....
        /*0190*/ 	.word	0x0000b190
        /*0194*/ 	.word	0x000000ff
        /*0198*/ 	.word	0x00000000
        /*019c*/ 	.short	0x010a
        /*019e*/ 	.byte	0x1a
	.zero		1


	//   ....[3]....
        /*01a0*/ 	.word	0x0000cc60
        /*01a4*/ 	.word	0x000000ff
        /*01a8*/ 	.word	0x00000000
        /*01ac*/ 	.short	0x010a
        /*01ae*/ 	.byte	0x0e
	.zero		1


	//   ....[4]....
        /*01b0*/ 	.word	0x0000ce00
        /*01b4*/ 	.word	0x000000ff
        /*01b8*/ 	.word	0x00028000
        /*01bc*/ 	.short	0x0108
        /*01be*/ 	.byte	0x0c
	.zero		1


	//   ....[5]....
        /*01c0*/ 	.word	0x0000ce90
        /*01c4*/ 	.word	0x000000ff
        /*01c8*/ 	.word	0x00028008
        /*01cc*/ 	.short	0x0108
        /*01ce*/ 	.byte	0x0c
	.zero		1


	//   ....[6]....
        /*01d0*/ 	.word	0x00011370
        /*01d4*/ 	.word	0x000000ff
        /*01d8*/ 	.word	0x00000000
        /*01dc*/ 	.short	0x010a
        /*01de*/ 	.byte	0x1a
	.zero		1


	//   ....[7]....
        /*01e0*/ 	.word	0x000113a0
        /*01e4*/ 	.word	0x000000ff
        /*01e8*/ 	.word	0x00000000
        /*01ec*/ 	.short	0x010a
        /*01ee*/ 	.byte	0x0e
	.zero		1


	//----- nvinfo : EIATTR_NUM_MBARRIERS
	.align		4
.L_56:
        /*01f0*/ 	.byte	0x03, 0x38
        /*01f2*/ 	.short	0x0002


	//----- nvinfo : EIATTR_EXIT_INSTR_OFFSETS
	.align		4
        /*01f4*/ 	.byte	0x04, 0x1c
        /*01f6*/ 	.short	(.L_58 - .L_57)


	//   ....[0]....
.L_57:
        /*01f8*/ 	.word	0x00011360


	//----- nvinfo : EIATTR_REQNTID
	.align		4
.L_58:
        /*01fc*/ 	.byte	0x04, 0x10
        /*01fe*/ 	.short	(.L_60 - .L_59)
.L_59:
        /*0200*/ 	.word	0x00000080
        /*0204*/ 	.word	0x00000001
        /*0208*/ 	.word	0x00000001


	//----- nvinfo : EIATTR_CRS_STACK_SIZE
	.align		4
.L_60:
        /*020c*/ 	.byte	0x04, 0x1e
        /*020e*/ 	.short	(.L_62 - .L_61)
.L_61:
        /*0210*/ 	.word	0x00000000


	//----- nvinfo : EIATTR_CBANK_PARAM_SIZE
	.align		4
.L_62:
        /*0214*/ 	.byte	0x03, 0x19
        /*0216*/ 	.short	0x0050


	//----- nvinfo : EIATTR_PARAM_CBANK
	.align		4
        /*0218*/ 	.byte	0x04, 0x0a
        /*021a*/ 	.short	(.L_64 - .L_63)
	.align		4
.L_63:
        /*021c*/ 	.word	index@(.nv.constant0.matmul_kernel)
        /*0220*/ 	.short	0x0380
        /*0222*/ 	.short	0x0050


	//----- nvinfo : EIATTR_SW_WAR
	.align		4
.L_64:
        /*0224*/ 	.byte	0x04, 0x36
        /*0226*/ 	.short	(.L_66 - .L_65)
.L_65:
        /*0228*/ 	.word	0x00000008
.L_66:


//--------------------- .nv.compat                --------------------------
	.section	.nv.compat,"",@"SHT_CUDA_COMPAT_INFO"
	.align	4
        /*0000*/ 	.byte	0x02, 0x02, 0x02, 0x00, 0x02, 0x05, 0x05, 0x00, 0x02, 0x03, 0x00, 0x00, 0x02, 0x06, 0x01, 0x00


//--------------------- .nv.callgraph             --------------------------
	.section	.nv.callgraph,"",@"SHT_CUDA_CALLGRAPH"
	.align	4
	.sectionentsize	8
	.align		4
        /*0000*/ 	.word	0x00000000
	.align		4
        /*0004*/ 	.word	0xffffffff
	.align		4
        /*0008*/ 	.word	0x00000000
	.align		4
        /*000c*/ 	.word	0xfffffffe
	.align		4
        /*0010*/ 	.word	0x00000000
	.align		4
        /*0014*/ 	.word	0xfffffffd
	.align		4
        /*0018*/ 	.word	0x00000000
	.align		4
        /*001c*/ 	.word	0xfffffffc


//--------------------- .text.matmul_kernel       --------------------------
	.section	.text.matmul_kernel,"ax",@progbits
	.align	128
        .global         matmul_kernel
        .type           matmul_kernel,@function
        .size           matmul_kernel,(.L_x_20 - matmul_kernel)
        .other          matmul_kernel,@"STO_CUDA_ENTRY STV_DEFAULT"
matmul_kernel:
.text.matmul_kernel:
[----:B------:R-:W1:Y:S01]  /*0000*/  LDC R1, c[0x0][0x37c] ;  /* 0x0000df00ff017b82 */ /* 0x000e620000000800 */
[----:B------:R-:W2:Y:S01]  /*0010*/  S2R R0, SR_TID.X ;  /* 0x0000000000007919 */ /* 0x000ea20000002100 */
[----:B-1----:R-:W-:Y:S01]  /*0020*/  VIADD R1, R1, 0xfffffff8 ;  /* 0xfffffff801017836 */ /* 0x002fe20000000000 */
[----:B--2---:R-:W-:-:S13]  /*0030*/  ISETP.GE.U32.AND P0, PT, R0, 0x20, PT ;  /* 0x000000200000780c */ /* 0x004fda0003f06070 */
[----:B------:R-:W-:Y:S02]  /*0040*/  VOTEU.ANY UP0, P0 ;  /* 0x0000000000ff7886 */ /* 0x000fe40000000100 */
[----:B------:R-:W-:Y:S05]  /*0050*/  BRA.U UP0, `(.L_x_0) ;  /* 0x0000000100b87547 */ /* 0x000fea000b800000 */
[----:B------:R-:W1:Y:S01]  /*0060*/  S2UR UR6, SR_CgaCtaId ;  /* 0x00000000000679c3 */ /* 0x000e620000008800 */
[----:B------:R-:W-:Y:S01]  /*0070*/  NOP ;  /* 0x0000000000007918 */ /* 0x000fe20000000000 */
[----:B------:R-:W-:Y:S02]  /*0080*/  UMOV UR4, 0x40 ;  /* 0x0000004000047882 */ /* 0x000fe40000000000 */
[----:B-1----:R-:W-:-:S09]  /*0090*/  ULEA UR4, UR6, UR4, 0x18 ;  /* 0x0000000406047291 */ /* 0x002fd2000f8ec0ff */
[----:B------:R-:W1:Y:S01]  /*00a0*/  LDS.U8 R0, [UR4] ;  /* 0x00000004ff007984 */ /* 0x000e620008000000 */
[----:B------:R-:W-:Y:S02]  /*00b0*/  UMOV UR4, 0x400 ;  /* 0x0000040000047882 */ /* 0x000fe40000000000 */
[----:B------:R-:W-:Y:S01]  /*00c0*/  ULEA UR4, UR6, UR4, 0x18 ;  /* 0x0000000406047291 */ /* 0x000fe2000f8ec0ff */
[----:B-1----:R-:W-:-:S13]  /*00d0*/  ISETP.NE.AND P0, PT, R0, RZ, PT ;  /* 0x000000ff0000720c */ /* 0x002fda0003f05270 */
[----:B------:R-:W-:Y:S05]  /*00e0*/  @P0 BRA `(.L_x_1) ;  /* 0x00000000007c0947 */ /* 0x000fea0003800000 */
[----:B------:R-:W-:-:S13]  /*00f0*/  ELECT P0, URZ, PT ;  /* 0x0000000000ff782f */ /* 0x000fda0003800000 */
[----:B------:R-:W-:Y:S05]  /*0100*/  @!P0 BRA `(.L_x_2) ;  /* 0x0000000000848947 */ /* 0x000fea0003800000 */
[----:B------:R-:W-:Y:S01]  /*0110*/  UMOV UR5, 0x8 ;  /* 0x0000000800057882 */ /* 0x000fe20000000000 */
[----:B------:R-:W-:Y:S02]  /*0120*/  IMAD.MOV.U32 R4, RZ, RZ, 0x1 ;  /* 0x00000001ff047424 */ /* 0x000fe400078e00ff */
[----:B------:R-:W-:Y:S02]  /*0130*/  IMAD.MOV.U32 R5, RZ, RZ, 0xff ;  /* 0x000000ffff057424 */ /* 0x000fe400078e00ff */
[----:B------:R-:W-:Y:S04]  /*0140*/  DEPBAR.LE SB1, 0x36 ;  /* 0x00009d800000791a */ /* 0x000fe80000000000 */
[----:B------:R-:W1:Y:S02]  /*0150*/  UTCATOMSWS.FIND_AND_SET.ALIGN UP1, UR5, UR5 ;  /* 0x00000005000575e3 */ /* 0x000e640008020800 */
[----:B-1----:R-:W-:-:S04]  /*0160*/  PLOP3.LUT P0, PT, PT, PT, UP1, 0x80, 0x8 ;  /* 0x000000000008781c */ /* 0x002fc80003f0f018 */
[----:B------:R-:W-:-:S04]  /*0170*/  SEL R0, RZ, 0xffffffff, !P0 ;  /* 0xffffffffff007807 */ /* 0x000fc80004000000 */
[----:B------:R-:W-:Y:S01]  /*0180*/  ISETP.NE.AND P0, PT, R0, RZ, PT ;  /* 0x000000ff0000720c */ /* 0x000fe20003f05270 */
[----:B------:R-:W-:-:S12]  /*0190*/  IMAD.U32 R0, RZ, RZ, UR5 ;  /* 0x00000005ff007e24 */ /* 0x000fd8000f8e00ff */
[----:B------:R-:W-:Y:S05]  /*01a0*/  @P0 BRA `(.L_x_3) ;  /* 0x0000000000240947 */ /* 0x000fea0003800000 */
.L_x_4:
[----:B------:R-:W-:Y:S05]  /*01b0*/  NANOSLEEP 0x64 ;  /* 0x000000640000795d */ /* 0x000fea0003800000 */
[----:B------:R-:W-:-:S05]  /*01c0*/  UMOV UR5, 0x8 ;  /* 0x0000000800057882 */ /* 0x000fca0000000000 */
[----:B------:R-:W-:Y:S04]  /*01d0*/  DEPBAR.LE SB1, 0x36 ;  /* 0x00009d800000791a */ /* 0x000fe80000000000 */
[----:B------:R-:W1:Y:S02]  /*01e0*/  UTCATOMSWS.FIND_AND_SET.ALIGN UP1, UR5, UR5 ;  /* 0x00000005000575e3 */ /* 0x000e640008020800 */
[----:B-1----:R-:W-:-:S04]  /*01f0*/  PLOP3.LUT P0, PT, PT, PT, UP1, 0x80, 0x8 ;  /* 0x000000000008781c */ /* 0x002fc80003f0f018 */
[----:B------:R-:W-:-:S04]  /*0200*/  SEL R0, RZ, 0xffffffff, !P0 ;  /* 0xffffffffff007807 */ /* 0x000fc80004000000 */
[----:B------:R-:W-:Y:S01]  /*0210*/  ISETP.NE.AND P0, PT, R0, RZ, PT ;  /* 0x000000ff0000720c */ /* 0x000fe20003f05270 */
[----:B------:R-:W-:-:S12]  /*0220*/  IMAD.U32 R0, RZ, RZ, UR5 ;  /* 0x00000005ff007e24 */ /* 0x000fd8000f8e00ff */
[----:B------:R-:W-:Y:S05]  /*0230*/  @!P0 BRA `(.L_x_4) ;  /* 0xfffffffc00dc8947 */ /* 0x000fea000383ffff */
.L_x_3:
[C---:B------:R-:W-:Y:S01]  /*0240*/  VIADD R3, R0.reuse, 0x10 ;  /* 0x0000001000037836 */ /* 0x040fe20000000000 */
[----:B------:R-:W-:Y:S01]  /*0250*/  UMOV UR5, 0x50 ;  /* 0x0000005000057882 */ /* 0x000fe20000000000 */
[----:B------:R-:W-:Y:S01]  /*0260*/  SHF.L.U32 R2, R5, R0, RZ ;  /* 0x0000000005027219 */ /* 0x000fe200000006ff */
[----:B------:R-:W-:Y:S01]  /*0270*/  ULEA UR5, UR6, UR5, 0x18 ;  /* 0x0000000506057291 */ /* 0x000fe2000f8ec0ff */
[----:B------:R-:W-:Y:S01]  /*0280*/  IMAD.SHL.U32 R0, R0, 0x20, RZ ;  /* 0x0000002000007824 */ /* 0x000fe200078e00ff */
[----:B------:R-:W-:-:S04]  /*0290*/  SHF.L.U32 R3, R4, R3, RZ ;  /* 0x0000000304037219 */ /* 0x000fc800000006ff */
[----:B------:R-:W-:-:S05]  /*02a0*/  LOP3.LUT R2, R3, R2, RZ, 0xfc, !PT ;  /* 0x0000000203027212 */ /* 0x000fca00078efcff */
[----:B------:R1:W-:Y:S04]  /*02b0*/  ATOMS.OR RZ, [UR5], R2 ;  /* 0x00000002ffff798c */ /* 0x0003e8000b000005 */
[----:B------:R1:W-:Y:S01]  /*02c0*/  STS [UR4], R0 ;  /* 0x00000000ff007988 */ /* 0x0003e20008000804 */
[----:B------:R-:W-:Y:S05]  /*02d0*/  BRA `(.L_x_2) ;  /* 0x0000000000107947 */ /* 0x000fea0003800000 */
.L_x_1:
[----:B------:R-:W-:Y:S01]  /*02e0*/  IMAD.MOV.U32 R0, RZ, RZ, -0x1 ;  /* 0xffffffffff007424 */ /* 0x000fe200078e00ff */
[----:B------:R-:W-:-:S04]  /*02f0*/  MOV R2, 0x320 ;  /* 0x0000032000027802 */ /* 0x000fc80000000f00 */
[----:B------:R1:W-:Y:S03]  /*0300*/  STS [UR4], R0 ;  /* 0x00000000ff007988 */ /* 0x0003e60008000804 */
[----:B-1----:R-:W-:Y:S05]  /*0310*/  CALL.REL.NOINC `($__internal_1_$__cuda_sm10x_tcgen05_guardrail_trap_phase_invalid_during_alloc) ;  /* 0x0000011000387944 */ /* 0x002fea0003c00000 */
.L_x_2:
[----:B------:R-:W-:Y:S05]  /*0320*/  WARPSYNC.ALL ;  /* 0x0000000000007948 */ /* 0x000fea0003800000 */
[----:B------:R-:W-:Y:S01]  /*0330*/  NOP ;  /* 0x0000000000007918 */ /* 0x000fe20000000000 */
.L_x_0:
[----:B------:R-:W2:Y:S01]  /*0340*/  LDC.64 R34, c[0x0][0x398] ;  /* 0x0000e600ff227b82 */ /* 0x000ea20000000a00 */
[----:B------:R-:W3:Y:S01]  /*0350*/  S2R R5, SR_CTAID.X ;  /* 0x0000000000057919 */ /* 0x000ee20000002500 */
[----:B------:R-:W4:Y:S01]  /*0360*/  LDCU UR7, c[0x0][0x3a0] ;  /* 0x00007400ff0777ac */ /* 0x000f220008000800 */
[----:B------:R-:W5:Y:S01]  /*0370*/  S2R R43, SR_TID.X ;  /* 0x00000000002b7919 */ /* 0x000f620000002100 */
[----:B------:R-:W1:Y:S04]  /*0380*/  LDCU.64 UR26, c[0x0][0x3a8] ;  /* 0x00007500ff1a77ac */ /* 0x000e680008000a00 */
[----:B------:R-:W1:Y:S01]  /*0390*/  S2UR UR5, SR_CgaCtaId ;  /* 0x00000000000579c3 */ /* 0x000e620000008800 */
[----:B------:R-:W-:Y:S01]  /*03a0*/  UMOV UR12, 0x400 ;  /* 0x00000400000c7882 */ /* 0x000fe20000000000 */
[----:B------:R-:W1:Y:S01]  /*03b0*/  LDCU.128 UR8, c[0x0][0x380] ;  /* 0x00007000ff0877ac */ /* 0x000e620008000c00 */
[----:B------:R-:W1:Y:S01]  /*03c0*/  LDCU UR17, c[0x0][0x3b0] ;  /* 0x00007600ff1177ac */ /* 0x000e620008000800 */
[----:B------:R-:W-:Y:S01]  /*03d0*/  UMOV UR15, 0x1 ;  /* 0x00000001000f7882 */ /* 0x000fe20000000000 */
[----:B----4-:R-:W-:Y:S01]  /*03e0*/  UIADD3 UR6, UPT, UPT, UR7, 0x1f, URZ ;  /* 0x0000001f07067890 */ /* 0x010fe2000fffe0ff */
[----:B------:R-:W4:Y:S01]  /*03f0*/  LDCU.64 UR24, c[0x0][0x358] ;  /* 0x00006b00ff1877ac */ /* 0x000f220008000a00 */
[----:B-12---:R-:W-:Y:S01]  /*0400*/  VIADD R0, R35, 0xff ;  /* 0x000000ff23007836 */ /* 0x006fe20000000000 */
[----:B------:R-:W-:Y:S01]  /*0410*/  IABS R12, R34 ;  /* 0x00000022000c7213 */ /* 0x000fe20000000000 */
[----:B------:R-:W-:Y:S01]  /*0420*/  UISETP.GT.AND UP1, UPT, UR6, 0x1f, UPT ;  /* 0x0000001f0600788c */ /* 0x000fe2000bf24270 */
[----:B------:R-:W-:-:S02]  /*0430*/  IMAD.U32 R66, RZ, RZ, UR26 ;  /* 0x0000001aff427e24 */ /* 0x000fc4000f8e00ff */
[----:B------:R-:W-:Y:S01]  /*0440*/  SHF.R.S32.HI R3, RZ, 0x1f, R0 ;  /* 0x0000001fff037819 */ /* 0x000fe20000011400 */
[----:B------:R-:W-:Y:S02]  /*0450*/  USEL UR4, URZ, 0x4, !UP1 ;  /* 0x00000004ff047887 */ /* 0x000fe4000c800000 */
[----:B------:R-:W-:Y:S01]  /*0460*/  ULEA UR12, UR5, UR12, 0x18 ;  /* 0x0000000c050c7291 */ /* 0x000fe2000f8ec0ff */
[----:B------:R-:W-:Y:S02]  /*0470*/  LEA.HI R3, R3, R0, RZ, 0x8 ;  /* 0x0000000003037211 */ /* 0x000fe400078f40ff */
[----:B---3--:R-:W-:Y:S01]  /*0480*/  IABS R8, R5 ;  /* 0x0000000500087213 */ /* 0x008fe20000000000 */
[----:B------:R-:W-:Y:S01]  /*0490*/  UIADD3 UR14, UPT, UPT, UR12, 0x28000, URZ ;  /* 0x000280000c0e7890 */ /* 0x000fe2000fffe0ff */
[----:B------:R-:W-:Y:S01]  /*04a0*/  SHF.R.S32.HI R3, RZ, 0x8, R3 ;  /* 0x00000008ff037819 */ /* 0x000fe20000011403 */
[----:B-----5:R-:W-:-:S04]  /*04b0*/  IMAD.SHL.U32 R13, R43, 0x10, RZ ;  /* 0x000000102b0d7824 */ /* 0x020fc800078e00ff */
[----:B------:R-:W-:-:S05]  /*04c0*/  IMAD.SHL.U32 R4, R3, 0x8, RZ ;  /* 0x0000000803047824 */ /* 0x000fca00078e00ff */
[-C--:B------:R-:W-:Y:S02]  /*04d0*/  IABS R7, R4.reuse ;  /* 0x0000000400077213 */ /* 0x080fe40000000000 */
[----:B------:R-:W-:Y:S02]  /*04e0*/  IABS R10, R4 ;  /* 0x00000004000a7213 */ /* 0x000fe40000000000 */
[----:B------:R-:W1:Y:S08]  /*04f0*/  I2F.RP R0, R7 ;  /* 0x0000000700007306 */ /* 0x000e700000209400 */
[----:B-1----:R-:W1:Y:S02]  /*0500*/  MUFU.RCP R0, R0 ;  /* 0x0000000000007308 */ /* 0x002e640000001000 */
[----:B-1----:R-:W-:-:S02]  /*0510*/  VIADD R2, R0, 0xffffffe ;  /* 0x0ffffffe00027836 */ /* 0x002fc40000000000 */
[----:B------:R-:W-:-:S04]  /*0520*/  IMAD.MOV R0, RZ, RZ, -R10 ;  /* 0x000000ffff007224 */ /* 0x000fc800078e0a0a */
[----:B------:R1:W2:Y:S02]  /*0530*/  F2I.FTZ.U32.TRUNC.NTZ R3, R2 ;  /* 0x0000000200037305 */ /* 0x0002a4000021f000 */
[----:B-1----:R-:W-:Y:S02]  /*0540*/  IMAD.MOV.U32 R2, RZ, RZ, RZ ;  /* 0x000000ffff027224 */ /* 0x002fe400078e00ff */
[----:B--2---:R-:W-:-:S04]  /*0550*/  IMAD.MOV R6, RZ, RZ, -R3 ;  /* 0x000000ffff067224 */ /* 0x004fc800078e0a03 */
[----:B------:R-:W-:Y:S02]  /*0560*/  IMAD R9, R6, R7, RZ ;  /* 0x0000000706097224 */ /* 0x000fe400078e02ff */
[----:B------:R-:W-:Y:S02]  /*0570*/  IMAD.MOV.U32 R6, RZ, RZ, R8 ;  /* 0x000000ffff067224 */ /* 0x000fe400078e0008 */
[----:B------:R-:W-:-:S06]  /*0580*/  IMAD.HI.U32 R3, R3, R9, R2 ;  /* 0x0000000903037227 */ /* 0x000fcc00078e0002 */
[----:B------:R-:W-:-:S04]  /*0590*/  IMAD.HI.U32 R3, R3, R6, RZ ;  /* 0x0000000603037227 */ /* 0x000fc800078e00ff */
[----:B------:R-:W-:Y:S01]  /*05a0*/  IMAD R0, R3, R0, R6 ;  /* 0x0000000003007224 */ /* 0x000fe200078e0206 */
[----:B------:R-:W-:Y:S04]  /*05b0*/  BAR.SYNC.DEFER_BLOCKING 0x0 ;  /* 0x0000000000007b1d */ /* 0x000fe80000010000 */
[----:B------:R-:W-:-:S13]  /*05c0*/  ISETP.GT.U32.AND P1, PT, R7, R0, PT ;  /* 0x000000000700720c */ /* 0x000fda0003f24070 */
[----:B------:R-:W-:Y:S02]  /*05d0*/  @!P1 IMAD.IADD R0, R0, 0x1, -R7 ;  /* 0x0000000100009824 */ /* 0x000fe400078e0a07 */
[----:B------:R-:W-:Y:S01]  /*05e0*/  @!P1 VIADD R3, R3, 0x1 ;  /* 0x0000000103039836 */ /* 0x000fe20000000000 */
[----:B------:R-:W-:Y:S02]  /*05f0*/  ISETP.NE.AND P1, PT, R4, RZ, PT ;  /* 0x000000ff0400720c */ /* 0x000fe40003f25270 */
[----:B------:R-:W-:Y:S02]  /*0600*/  ISETP.GE.U32.AND P0, PT, R0, R7, PT ;  /* 0x000000070000720c */ /* 0x000fe40003f06070 */
[----:B------:R-:W-:-:S04]  /*0610*/  LOP3.LUT R0, R5, R4, RZ, 0x3c, !PT ;  /* 0x0000000405007212 */ /* 0x000fc800078e3cff */
[----:B------:R-:W-:Y:S01]  /*0620*/  ISETP.GE.AND P2, PT, R0, RZ, PT ;  /* 0x000000ff0000720c */ /* 0x000fe20003f46270 */
[----:B------:R-:W-:-:S06]  /*0630*/  VIADD R0, R34, 0x3f ;  /* 0x0000003f22007836 */ /* 0x000fcc0000000000 */
[----:B------:R-:W-:-:S04]  /*0640*/  @P0 VIADD R3, R3, 0x1 ;  /* 0x0000000103030836 */ /* 0x000fc80000000000 */
[----:B------:R-:W-:Y:S01]  /*0650*/  IMAD.MOV.U32 R2, RZ, RZ, R3 ;  /* 0x000000ffff027224 */ /* 0x000fe200078e0003 */
[----:B------:R-:W-:-:S03]  /*0660*/  SHF.R.S32.HI R3, RZ, 0x1f, R0 ;  /* 0x0000001fff037819 */ /* 0x000fc60000011400 */
[----:B------:R-:W-:Y:S01]  /*0670*/  @!P2 IMAD.MOV R2, RZ, RZ, -R2 ;  /* 0x000000ffff02a224 */ /* 0x000fe200078e0a02 */
[----:B------:R-:W-:Y:S02]  /*0680*/  @!P1 LOP3.LUT R2, RZ, R4, RZ, 0x33, !PT ;  /* 0x00000004ff029212 */ /* 0x000fe400078e33ff */
[----:B------:R-:W-:-:S03]  /*0690*/  LEA.HI R3, R3, R0, RZ, 0x6 ;  /* 0x0000000003037211 */ /* 0x000fc600078f30ff */
[----:B------:R-:W-:Y:S02]  /*06a0*/  IMAD.SHL.U32 R8, R2, 0x8, RZ ;  /* 0x0000000802087824 */ /* 0x000fe400078e00ff */
[----:B------:R-:W-:-:S03]  /*06b0*/  IMAD.MOV R2, RZ, RZ, -R2 ;  /* 0x000000ffff027224 */ /* 0x000fc600078e0a02 */
[----:B------:R-:W-:Y:S01]  /*06c0*/  LEA.HI.SX32 R3, R3, -R8, 0x1a ;  /* 0x8000000803037211 */ /* 0x000fe200078fd2ff */
[----:B------:R-:W-:Y:S02]  /*06d0*/  IMAD R10, R4, R2, R5 ;  /* 0x00000002040a7224 */ /* 0x000fe400078e0205 */
[----:B------:R-:W-:Y:S01]  /*06e0*/  IMAD.MOV.U32 R2, RZ, RZ, RZ ;  /* 0x000000ffff027224 */ /* 0x000fe200078e00ff */
[----:B------:R-:W-:Y:S02]  /*06f0*/  VIMNMX R9, PT, PT, R3, 0x8, PT ;  /* 0x0000000803097848 */ /* 0x000fe40003fe0100 */
[----:B------:R-:W-:Y:S02]  /*0700*/  IABS R4, R10 ;  /* 0x0000000a00047213 */ /* 0x000fe40000000000 */
[----:B------:R-:W-:-:S04]  /*0710*/  IABS R7, R9 ;  /* 0x0000000900077213 */ /* 0x000fc80000000000 */
[----:B------:R-:W1:Y:S08]  /*0720*/  I2F.RP R0, R7 ;  /* 0x0000000700007306 */ /* 0x000e700000209400 */
[----:B-1----:R-:W1:Y:S02]  /*0730*/  MUFU.RCP R0, R0 ;  /* 0x0000000000007308 */ /* 0x002e640000001000 */
[----:B-1----:R-:W-:-:S06]  /*0740*/  VIADD R3, R0, 0xffffffe ;  /* 0x0ffffffe00037836 */ /* 0x002fcc0000000000 */
[----:B------:R-:W1:Y:S02]  /*0750*/  F2I.FTZ.U32.TRUNC.NTZ R3, R3 ;  /* 0x0000000300037305 */ /* 0x000e64000021f000 */
[----:B-1----:R-:W-:-:S04]  /*0760*/  IMAD.MOV R6, RZ, RZ, -R3 ;  /* 0x000000ffff067224 */ /* 0x002fc800078e0a03 */
[----:B------:R-:W-:Y:S01]  /*0770*/  IMAD R5, R6, R7, RZ ;  /* 0x0000000706057224 */ /* 0x000fe200078e02ff */
[----:B------:R-:W-:-:S03]  /*0780*/  IABS R6, R9 ;  /* 0x0000000900067213 */ /* 0x000fc60000000000 */
[----:B------:R-:W-:Y:S01]  /*0790*/  IMAD.HI.U32 R2, R3, R5, R2 ;  /* 0x0000000503027227 */ /* 0x000fe200078e0002 */
[----:B------:R-:W-:-:S03]  /*07a0*/  IABS R5, R35 ;  /* 0x0000002300057213 */ /* 0x000fc60000000000 */
[----:B------:R-:W-:Y:S02]  /*07b0*/  IMAD.MOV.U32 R3, RZ, RZ, R4 ;  /* 0x000000ffff037224 */ /* 0x000fe400078e0004 */
[----:B------:R-:W-:Y:S01]  /*07c0*/  IMAD.MOV R0, RZ, RZ, -R6 ;  /* 0x000000ffff007224 */ /* 0x000fe200078e0a06 */
[----:B------:R-:W1:Y:S01]  /*07d0*/  I2F.RP R4, R12 ;  /* 0x0000000c00047306 */ /* 0x000e620000209400 */
[----:B------:R-:W-:-:S04]  /*07e0*/  IMAD.HI.U32 R2, R2, R3, RZ ;  /* 0x0000000302027227 */ /* 0x000fc800078e00ff */
[----:B------:R-:W-:-:S03]  /*07f0*/  IMAD R0, R2, R0, R3 ;  /* 0x0000000002007224 */ /* 0x000fc600078e0203 */
[----:B------:R-:W2:Y:S02]  /*0800*/  I2F.RP R6, R5 ;  /* 0x0000000500067306 */ /* 0x000ea40000209400 */
[----:B------:R-:W-:-:S06]  /*0810*/  ISETP.GT.U32.AND P1, PT, R7, R0, PT ;  /* 0x000000000700720c */ /* 0x000fcc0003f24070 */
[----:B-1----:R-:W1:Y:S07]  /*0820*/  MUFU.RCP R4, R4 ;  /* 0x0000000400047308 */ /* 0x002e6e0000001000 */
[----:B------:R-:W-:Y:S01]  /*0830*/  @!P1 IMAD.IADD R0, R0, 0x1, -R7 ;  /* 0x0000000100009824 */ /* 0x000fe200078e0a07 */
[----:B--2---:R-:W2:Y:S01]  /*0840*/  MUFU.RCP R6, R6 ;  /* 0x0000000600067308 */ /* 0x004ea20000001000 */
[----:B------:R-:W-:Y:S01]  /*0850*/  @!P1 VIADD R2, R2, 0x1 ;  /* 0x0000000102029836 */ /* 0x000fe20000000000 */
[----:B------:R-:W-:-:S02]  /*0860*/  ISETP.NE.AND P1, PT, R9, RZ, PT ;  /* 0x000000ff0900720c */ /* 0x000fc40003f25270 */
[----:B------:R-:W-:Y:S02]  /*0870*/  ISETP.GE.U32.AND P0, PT, R0, R7, PT ;  /* 0x000000070000720c */ /* 0x000fe40003f06070 */
[----:B------:R-:W-:Y:S01]  /*0880*/  LOP3.LUT R0, R10, R9, RZ, 0x3c, !PT ;  /* 0x000000090a007212 */ /* 0x000fe200078e3cff */
[----:B-1----:R-:W-:-:S03]  /*0890*/  VIADD R3, R4, 0xffffffe ;  /* 0x0ffffffe04037836 */ /* 0x002fc60000000000 */
[----:B------:R-:W-:Y:S02]  /*08a0*/  ISETP.GE.AND P2, PT, R0, RZ, PT ;  /* 0x000000ff0000720c */ /* 0x000fe40003f46270 */
[----:B------:R-:W-:Y:S01]  /*08b0*/  SHF.R.U32.HI R0, RZ, 0x5, R43 ;  /* 0x00000005ff007819 */ /* 0x000fe2000001162b */
[----:B------:R-:W1:Y:S01]  /*08c0*/  F2I.FTZ.U32.TRUNC.NTZ R3, R3 ;  /* 0x0000000300037305 */ /* 0x000e62000021f000 */
[----:B--2---:R-:W-:Y:S01]  /*08d0*/  VIADD R7, R6, 0xffffffe ;  /* 0x0ffffffe06077836 */ /* 0x004fe20000000000 */
[----:B------:R-:W-:Y:S02]  /*08e0*/  LOP3.LUT R6, R43, 0x60, RZ, 0xc0, !PT ;  /* 0x000000602b067812 */ /* 0x000fe400078ec0ff */
[----:B------:R-:W-:Y:S02]  /*08f0*/  @P0 VIADD R2, R2, 0x1 ;  /* 0x0000000102020836 */ /* 0x000fe40000000000 */
[----:B------:R-:W-:Y:S02]  /*0900*/  R2UR UR30, R6 ;  /* 0x00000000061e72ca */ /* 0x000fe400000e0000 */
[----:B------:R-:W2:Y:S02]  /*0910*/  F2I.FTZ.U32.TRUNC.NTZ R7, R7 ;  /* 0x0000000700077305 */ /* 0x000ea4000021f000 */
[----:B------:R-:W-:Y:S01]  /*0920*/  @!P2 IMAD.MOV R2, RZ, RZ, -R2 ;  /* 0x000000ffff02a224 */ /* 0x000fe200078e0a02 */
[----:B------:R-:W-:-:S05]  /*0930*/  @!P1 LOP3.LUT R2, RZ, R9, RZ, 0x33, !PT ;  /* 0x00000009ff029212 */ /* 0x000fca00078e33ff */
[----:B------:R-:W-:Y:S02]  /*0940*/  IMAD.MOV R4, RZ, RZ, -R2 ;  /* 0x000000ffff047224 */ /* 0x000fe400078e0a02 */
[----:B-1----:R-:W-:Y:S02]  /*0950*/  IMAD.MOV R11, RZ, RZ, -R3 ;  /* 0x000000ffff0b7224 */ /* 0x002fe400078e0a03 */
[----:B------:R-:W-:Y:S01]  /*0960*/  IMAD R4, R9, R4, R10 ;  /* 0x0000000409047224 */ /* 0x000fe200078e020a */
[----:B------:R-:W-:Y:S01]  /*0970*/  SGXT.U32 R9, R0, 0x2 ;  /* 0x000000020009781a */ /* 0x000fe20000000000 */
[----:B------:R-:W-:Y:S02]  /*0980*/  IMAD.SHL.U32 R0, R2, 0x100, RZ ;  /* 0x0000010002007824 */ /* 0x000fe400078e00ff */
[----:B------:R-:W-:Y:S02]  /*0990*/  IMAD R11, R11, R12, RZ ;  /* 0x0000000c0b0b7224 */ /* 0x000fe400078e02ff */
[----:B------:R-:W-:Y:S01]  /*09a0*/  IMAD.MOV.U32 R2, RZ, RZ, RZ ;  /* 0x000000ffff027224 */ /* 0x000fe200078e00ff */
[----:B------:R-:W-:Y:S01]  /*09b0*/  LOP3.LUT R9, R0, R9, RZ, 0xfc, !PT ;  /* 0x0000000900097212 */ /* 0x000fe200078efcff */
[----:B--2---:R-:W-:-:S02]  /*09c0*/  IMAD.MOV R6, RZ, RZ, -R7 ;  /* 0x000000ffff067224 */ /* 0x004fc400078e0a07 */
[----:B------:R-:W-:Y:S01]  /*09d0*/  IMAD.HI.U32 R2, R3, R11, R2 ;  /* 0x0000000b03027227 */ /* 0x000fe200078e0002 */
[----:B------:R-:W-:Y:S02]  /*09e0*/  LOP3.LUT R3, R43, 0x3f, RZ, 0xc0, !PT ;  /* 0x0000003f2b037812 */ /* 0x000fe400078ec0ff */
[C---:B------:R-:W-:Y:S01]  /*09f0*/  LOP3.LUT R16, R9.reuse, 0xfc, RZ, 0xfc, !PT ;  /* 0x000000fc09107812 */ /* 0x040fe200078efcff */
[----:B------:R-:W-:Y:S01]  /*0a00*/  IMAD R11, R6, R5, RZ ;  /* 0x00000005060b7224 */ /* 0x000fe200078e02ff */
[----:B------:R-:W-:Y:S01]  /*0a10*/  LOP3.LUT R14, R9, 0x4, RZ, 0xfc, !PT ;  /* 0x00000004090e7812 */ /* 0x000fe200078efcff */
[----:B------:R-:W-:Y:S01]  /*0a20*/  IMAD.IADD R4, R8, 0x1, R4 ;  /* 0x0000000108047824 */ /* 0x000fe200078e0204 */
[----:B------:R-:W-:Y:S01]  /*0a30*/  IABS R250, R16 ;  /* 0x0000001000fa7213 */ /* 0x000fe20000000000 */
[----:B------:R-:W-:Y:S01]  /*0a40*/  IMAD.MOV.U32 R6, RZ, RZ, RZ ;  /* 0x000000ffff067224 */ /* 0x000fe200078e00ff */
[----:B------:R-:W-:Y:S01]  /*0a50*/  IABS R251, R14 ;  /* 0x0000000e00fb7213 */ /* 0x000fe20000000000 */
[----:B------:R-:W-:Y:S01]  /*0a60*/  IMAD R41, R4, 0x40, R3 ;  /* 0x0000004004297824 */ /* 0x000fe200078e0203 */
[----:B------:R-:W-:Y:S01]  /*0a70*/  SHF.R.U32.HI R4, RZ, 0x5, R43 ;  /* 0x00000005ff047819 */ /* 0x000fe2000001162b */
[----:B------:R-:W-:Y:S01]  /*0a80*/  IMAD.HI.U32 R8, R7, R11, R6 ;  /* 0x0000000b07087227 */ /* 0x000fe200078e0006 */
[----:B------:R-:W-:-:S02]  /*0a90*/  LOP3.LUT R6, R13, 0x70, RZ, 0xc0, !PT ;  /* 0x000000700d067812 */ /* 0x000fc400078ec0ff */
[----:B------:R-:W-:Y:S01]  /*0aa0*/  R2UR UR16, R4 ;  /* 0x00000000041072ca */ /* 0x000fe200000e0000 */
[----:B------:R-:W-:Y:S01]  /*0ab0*/  STL [R1], R41 ;  /* 0x0000002901007387 */ /* 0x000fe20000100800 */
[----:B------:R-:W-:Y:S01]  /*0ac0*/  IABS R7, R41 ;  /* 0x0000002900077213 */ /* 0x000fe20000000000 */
[----:B------:R-:W-:Y:S01]  /*0ad0*/  IMAD.HI.U32 R4, R8, R250, RZ ;  /* 0x000000fa08047227 */ /* 0x000fe200078e00ff */
[----:B------:R-:W-:Y:S02]  /*0ae0*/  IABS R11, R9 ;  /* 0x00000009000b7213 */ /* 0x000fe40000000000 */
[C---:B------:R-:W-:Y:S01]  /*0af0*/  LOP3.LUT R15, R9.reuse, 0x8, RZ, 0xfc, !PT ;  /* 0x00000008090f7812 */ /* 0x040fe200078efcff */
[----:B------:R-:W-:Y:S01]  /*0b00*/  IMAD.MOV R13, RZ, RZ, -R4 ;  /* 0x000000ffff0d7224 */ /* 0x000fe200078e0a04 */
[C---:B------:R-:W-:Y:S01]  /*0b10*/  LOP3.LUT R17, R9.reuse, 0x18, RZ, 0xfc, !PT ;  /* 0x0000001809117812 */ /* 0x040fe200078efcff */
[----:B------:R-:W-:Y:S01]  /*0b20*/  IMAD.HI.U32 R2, R2, R7, RZ ;  /* 0x0000000702027227 */ /* 0x000fe200078e00ff */
[----:B------:R-:W-:-:S02]  /*0b30*/  LOP3.LUT R18, R9, 0x1c, RZ, 0xfc, !PT ;  /* 0x0000001c09127812 */ /* 0x000fc400078efcff */
[----:B------:R-:W-:Y:S01]  /*0b40*/  LOP3.LUT R19, R9, 0x20, RZ, 0xfc, !PT ;  /* 0x0000002009137812 */ /* 0x000fe200078efcff */
[C---:B------:R-:W-:Y:S01]  /*0b50*/  IMAD R250, R5.reuse, R13, R250 ;  /* 0x0000000d05fa7224 */ /* 0x040fe200078e02fa */
[----:B------:R-:W-:Y:S01]  /*0b60*/  IABS R13, R15 ;  /* 0x0000000f000d7213 */ /* 0x000fe20000000000 */
[----:B------:R-:W-:Y:S01]  /*0b70*/  IMAD.HI.U32 R4, R8, R11, RZ ;  /* 0x0000000b08047227 */ /* 0x000fe200078e00ff */
[----:B------:R-:W-:Y:S02]  /*0b80*/  IABS R244, R18 ;  /* 0x0000001200f47213 */ /* 0x000fe40000000000 */
[----:B------:R-:W-:Y:S01]  /*0b90*/  ISETP.GT.U32.AND P2, PT, R5, R250, PT ;  /* 0x000000fa0500720c */ /* 0x000fe20003f44070 */
[----:B------:R-:W-:Y:S01]  /*0ba0*/  IMAD R6, R3, 0x80, R6 ;  /* 0x0000008003067824 */ /* 0x000fe200078e0206 */
[----:B------:R-:W-:Y:S01]  /*0bb0*/  LOP3.LUT R3, R43, 0x40, RZ, 0xc0, !PT ;  /* 0x000000402b037812 */ /* 0x000fe200078ec0ff */
[----:B------:R-:W-:Y:S01]  /*0bc0*/  IMAD.MOV R10, RZ, RZ, -R2 ;  /* 0x000000ffff0a7224 */ /* 0x000fe200078e0a02 */
[----:B------:R-:W-:Y:S01]  /*0bd0*/  LOP3.LUT R20, R9, 0x24, RZ, 0xfc, !PT ;  /* 0x0000002409147812 */ /* 0x000fe200078efcff */
[----:B------:R-:W-:Y:S01]  /*0be0*/  IMAD.MOV R4, RZ, RZ, -R4 ;  /* 0x000000ffff047224 */ /* 0x000fe200078e0a04 */
[----:B------:R-:W-:Y:S01]  /*0bf0*/  LEA.HI R2, R3, R6, RZ, 0x1c ;  /* 0x0000000603027211 */ /* 0x000fe200078fe0ff */
[----:B------:R-:W-:Y:S01]  /*0c00*/  IMAD R7, R12, R10, R7 ;  /* 0x0000000a0c077224 */ /* 0x000fe200078e0207 */
[----:B------:R-:W-:Y:S01]  /*0c10*/  SHF.R.U32.HI R3, RZ, 0x6, R43 ;  /* 0x00000006ff037819 */ /* 0x000fe2000001162b */
[----:B------:R-:W-:Y:S01]  /*0c20*/  IMAD R6, R5, R4, R11 ;  /* 0x0000000405067224 */ /* 0x000fe200078e020b */
[----:B------:R-:W-:Y:S01]  /*0c30*/  IABS R242, R20 ;  /* 0x0000001400f27213 */ /* 0x000fe20000000000 */
[----:B------:R-:W-:Y:S01]  /*0c40*/  IMAD.HI.U32 R10, R8, R251, RZ ;  /* 0x000000fb080a7227 */ /* 0x000fe200078e00ff */
[----:B------:R-:W-:-:S02]  /*0c50*/  ISETP.GT.U32.AND P1, PT, R12, R7, PT ;  /* 0x000000070c00720c */ /* 0x000fc40003f24070 */
[----:B------:R-:W-:Y:S01]  /*0c60*/  ISETP.GT.U32.AND P0, PT, R5, R6, PT ;  /* 0x000000060500720c */ /* 0x000fe20003f04070 */
[----:B------:R-:W-:Y:S01]  /*0c70*/  @!P2 IMAD.IADD R250, R250, 0x1, -R5 ;  /* 0x00000001fafaa824 */ /* 0x000fe200078e0a05 */
[----:B------:R-:W-:Y:S01]  /*0c80*/  SGXT.U32 R3, R3, 0x1 ;  /* 0x000000010303781a */ /* 0x000fe20000000000 */
[----:B------:R-:W-:Y:S01]  /*0c90*/  IMAD.MOV R10, RZ, RZ, -R10 ;  /* 0x000000ffff0a7224 */ /* 0x000fe200078e0a0a */
[----:B------:R-:W-:Y:S01]  /*0ca0*/  ISETP.GE.AND P2, PT, R14, RZ, PT ;  /* 0x000000ff0e00720c */ /* 0x000fe20003f46270 */
[----:B------:R-:W-:Y:S01]  /*0cb0*/  IMAD.U32 R4, RZ, RZ, UR4 ;  /* 0x00000004ff047e24 */ /* 0x000fe2000f8e00ff */
[C---:B------:R-:W-:Y:S01]  /*0cc0*/  ISETP.GT.U32.AND P5, PT, R5.reuse, R250, PT ;  /* 0x000000fa0500720c */ /* 0x040fe20003fa4070 */
[----:B------:R-:W-:Y:S01]  /*0cd0*/  IMAD R251, R5, R10, R251 ;  /* 0x0000000a05fb7224 */ /* 0x000fe200078e02fb */
[----:B------:R-:W-:Y:S01]  /*0ce0*/  ISETP.GE.AND P3, PT, R3, UR7, PT ;  /* 0x0000000703007c0c */ /* 0x000fe2000bf66270 */
[----:B------:R-:W1:Y:S01]  /*0cf0*/  LDCU UR4, c[0x0][0x3a4] ;  /* 0x00007480ff0477ac */ /* 0x000e620008000800 */
[----:B------:R-:W-:Y:S01]  /*0d00*/  LOP3.LUT R22, R9, 0x3c, RZ, 0xfc, !PT ;  /* 0x0000003c09167812 */ /* 0x000fe200078efcff */
[----:B------:R-:W-:Y:S01]  /*0d10*/  @!P1 IMAD.IADD R7, R7, 0x1, -R12 ;  /* 0x0000000107079824 */ /* 0x000fe200078e0a0c */
[----:B------:R-:W-:Y:S01]  /*0d20*/  SEL R11, R4, RZ, !P3 ;  /* 0x000000ff040b7207 */ /* 0x000fe20005800000 */
[----:B------:R-:W-:Y:S01]  /*0d30*/  @!P0 IMAD.IADD R6, R6, 0x1, -R5 ;  /* 0x0000000106068824 */ /* 0x000fe200078e0a05 */
[----:B------:R-:W-:-:S02]  /*0d40*/  ISETP.GE.AND P1, PT, R16, RZ, PT ;  /* 0x000000ff1000720c */ /* 0x000fc40003f26270 */
[----:B------:R-:W-:Y:S01]  /*0d50*/  ISETP.NE.U32.AND P3, PT, R11, RZ, PT ;  /* 0x000000ff0b00720c */ /* 0x000fe20003f65070 */
[----:B------:R-:W-:Y:S01]  /*0d60*/  IMAD.HI.U32 R11, R8, R13, RZ ;  /* 0x0000000d080b7227 */ /* 0x000fe200078e00ff */
[----:B------:R-:W-:Y:S02]  /*0d70*/  ISETP.GT.U32.AND P4, PT, R12, R7, PT ;  /* 0x000000070c00720c */ /* 0x000fe40003f84070 */
[C---:B------:R-:W-:Y:S01]  /*0d80*/  ISETP.GT.U32.AND P6, PT, R5.reuse, R6, PT ;  /* 0x000000060500720c */ /* 0x040fe20003fc4070 */
[----:B------:R-:W-:Y:S01]  /*0d90*/  @!P5 IMAD.IADD R250, R250, 0x1, -R5 ;  /* 0x00000001fafad824 */ /* 0x000fe200078e0a05 */
[----:B------:R-:W-:Y:S01]  /*0da0*/  ISETP.GT.U32.AND P5, PT, R5, R251, PT ;  /* 0x000000fb0500720c */ /* 0x000fe20003fa4070 */
[----:B------:R-:W-:Y:S01]  /*0db0*/  IMAD.MOV R14, RZ, RZ, -R11 ;  /* 0x000000ffff0e7224 */ /* 0x000fe200078e0a0b */
[C---:B------:R-:W-:Y:S02]  /*0dc0*/  LOP3.LUT R11, R9.reuse, 0xc, RZ, 0xfc, !PT ;  /* 0x0000000c090b7812 */ /* 0x040fe400078efcff */
[----:B------:R-:W-:Y:S01]  /*0dd0*/  LOP3.LUT R16, R9, 0x14, RZ, 0xfc, !PT ;  /* 0x0000001409107812 */ /* 0x000fe200078efcff */
[----:B------:R-:W-:Y:S01]  /*0de0*/  IMAD R10, R5, R14, R13 ;  /* 0x0000000e050a7224 */ /* 0x000fe200078e020d */
[----:B------:R-:W-:Y:S01]  /*0df0*/  IABS R248, R11 ;  /* 0x0000000b00f87213 */ /* 0x000fe20000000000 */
[----:B------:R-:W-:Y:S01]  /*0e00*/  @!P1 IMAD.MOV R250, RZ, RZ, -R250 ;  /* 0x000000fffffa9224 */ /* 0x000fe200078e0afa */
[----:B------:R-:W-:Y:S01]  /*0e10*/  ISETP.GE.AND P1, PT, R9, RZ, PT ;  /* 0x000000ff0900720c */ /* 0x000fe20003f26270 */
[----:B------:R-:W-:Y:S01]  /*0e20*/  @!P4 IMAD.IADD R7, R7, 0x1, -R12 ;  /* 0x000000010707c824 */ /* 0x000fe200078e0a0c */
[----:B------:R-:W-:Y:S01]  /*0e30*/  ISETP.GE.AND P4, PT, R11, RZ, PT ;  /* 0x000000ff0b00720c */ /* 0x000fe20003f86270 */
[--C-:B------:R-:W-:Y:S01]  /*0e40*/  @!P6 IMAD.IADD R6, R6, 0x1, -R5.reuse ;  /* 0x000000010606e824 */ /* 0x100fe200078e0a05 */
[----:B------:R-:W-:Y:S01]  /*0e50*/  ISETP.GT.U32.AND P6, PT, R5, R10, PT ;  /* 0x0000000a0500720c */ /* 0x000fe20003fc4070 */
[----:B------:R-:W-:Y:S01]  /*0e60*/  @!P5 IMAD.IADD R251, R251, 0x1, -R5 ;  /* 0x00000001fbfbd824 */ /* 0x000fe200078e0a05 */
[----:B------:R-:W-:Y:S01]  /*0e70*/  LOP3.LUT R14, R9, 0x10, RZ, 0xfc, !PT ;  /* 0x00000010090e7812 */ /* 0x000fe200078efcff */
[----:B------:R-:W-:Y:S01]  /*0e80*/  IMAD.HI.U32 R11, R8, R248, RZ ;  /* 0x000000f8080b7227 */ /* 0x000fe200078e00ff */
[----:B------:R-:W-:-:S02]  /*0e90*/  IABS R246, R16 ;  /* 0x0000001000f67213 */ /* 0x000fc40000000000 */
[C---:B------:R-:W-:Y:S01]  /*0ea0*/  ISETP.GT.U32.AND P5, PT, R5.reuse, R251, PT ;  /* 0x000000fb0500720c */ /* 0x040fe20003fa4070 */
[----:B------:R-:W-:Y:S01]  /*0eb0*/  IMAD.MOV R12, RZ, RZ, -R11 ;  /* 0x000000ffff0c7224 */ /* 0x000fe200078e0a0b */
[----:B------:R-:W-:Y:S01]  /*0ec0*/  IABS R13, R14 ;  /* 0x0000000e000d7213 */ /* 0x000fe20000000000 */
[----:B------:R-:W-:Y:S01]  /*0ed0*/  @!P1 IMAD.MOV R6, RZ, RZ, -R6 ;  /* 0x000000ffff069224 */ /* 0x000fe200078e0a06 */
[----:B------:R-:W-:Y:S01]  /*0ee0*/  ISETP.GE.AND P1, PT, R14, RZ, PT ;  /* 0x000000ff0e00720c */ /* 0x000fe20003f26270 */
[----:B------:R-:W-:Y:S01]  /*0ef0*/  IMAD R248, R5, R12, R248 ;  /* 0x0000000c05f87224 */ /* 0x000fe200078e02f8 */
[----:B------:R-:W-:Y:S01]  /*0f00*/  ISETP.GE.AND P0, PT, R15, RZ, PT ;  /* 0x000000ff0f00720c */ /* 0x000fe20003f06270 */
[----:B------:R-:W-:Y:S01]  /*0f10*/  @!P6 IMAD.IADD R10, R10, 0x1, -R5 ;  /* 0x000000010a0ae824 */ /* 0x000fe200078e0a05 */
[----:B------:R-:W-:Y:S01]  /*0f20*/  IABS R15, R19 ;  /* 0x00000013000f7213 */ /* 0x000fe20000000000 */
[----:B------:R-:W-:Y:S01]  /*0f30*/  IMAD.HI.U32 R11, R8, R13, RZ ;  /* 0x0000000d080b7227 */ /* 0x000fe200078e00ff */
[----:B------:R-:W-:-:S02]  /*0f40*/  LOP3.LUT R24, R9, 0x44, RZ, 0xfc, !PT ;  /* 0x0000004409187812 */ /* 0x000fc400078efcff */
[----:B------:R-:W-:Y:S01]  /*0f50*/  ISETP.GT.U32.AND P6, PT, R5, R10, PT ;  /* 0x0000000a0500720c */ /* 0x000fe20003fc4070 */
[----:B------:R-:W-:Y:S01]  /*0f60*/  @!P5 IMAD.IADD R251, R251, 0x1, -R5 ;  /* 0x00000001fbfbd824 */ /* 0x000fe200078e0a05 */
[----:B------:R-:W-:Y:S01]  /*0f70*/  ISETP.GT.U32.AND P5, PT, R5, R248, PT ;  /* 0x000000f80500720c */ /* 0x000fe20003fa4070 */
[----:B------:R-:W-:Y:S01]  /*0f80*/  IMAD.MOV R14, RZ, RZ, -R11 ;  /* 0x000000ffff0e7224 */ /* 0x000fe200078e0a0b */
[----:B------:R-:W-:Y:S01]  /*0f90*/  LOP3.LUT R25, R9, 0x48, RZ, 0xfc, !PT ;  /* 0x0000004809197812 */ /* 0x000fe200078efcff */
[----:B------:R-:W-:Y:S01]  /*0fa0*/  IMAD.HI.U32 R12, R8, R246, RZ ;  /* 0x000000f6080c7227 */ /* 0x000fe200078e00ff */
[----:B------:R-:W-:Y:S02]  /*0fb0*/  IABS R236, R22 ;  /* 0x0000001600ec7213 */ /* 0x000fe40000000000 */
[----:B------:R-:W-:Y:S01]  /*0fc0*/  IABS R234, R24 ;  /* 0x0000001800ea7213 */ /* 0x000fe20000000000 */
[C---:B------:R-:W-:Y:S01]  /*0fd0*/  IMAD R11, R5.reuse, R14, R13 ;  /* 0x0000000e050b7224 */ /* 0x040fe200078e020d */
[----:B------:R-:W-:Y:S01]  /*0fe0*/  IABS R14, R17 ;  /* 0x00000011000e7213 */ /* 0x000fe20000000000 */
[----:B------:R-:W-:Y:S01]  /*0ff0*/  IMAD.MOV R12, RZ, RZ, -R12 ;  /* 0x000000ffff0c7224 */ /* 0x000fe200078e0a0c */
[----:B------:R-:W-:Y:S01]  /*1000*/  IABS R233, R25 ;  /* 0x0000001900e97213 */ /* 0x000fe20000000000 */
[--C-:B------:R-:W-:Y:S01]  /*1010*/  @!P6 IMAD.IADD R10, R10, 0x1, -R5.reuse ;  /* 0x000000010a0ae824 */ /* 0x100fe200078e0a05 */
[----:B------:R-:W-:Y:S01]  /*1020*/  ISETP.GT.U32.AND P6, PT, R5, R11, PT ;  /* 0x0000000b0500720c */ /* 0x000fe20003fc4070 */
[----:B------:R-:W-:Y:S01]  /*1030*/  @!P5 IMAD.IADD R248, R248, 0x1, -R5 ;  /* 0x00000001f8f8d824 */ /* 0x000fe200078e0a05 */
[C---:B------:R-:W-:Y:S01]  /*1040*/  LOP3.LUT R23, R9.reuse, 0x40, RZ, 0xfc, !PT ;  /* 0x0000004009177812 */ /* 0x040fe200078efcff */
[----:B------:R-:W-:Y:S01]  /*1050*/  @!P2 IMAD.MOV R251, RZ, RZ, -R251 ;  /* 0x000000fffffba224 */ /* 0x000fe200078e0afb */
[----:B------:R-:W-:Y:S01]  /*1060*/  LOP3.LUT R27, R9, 0x54, RZ, 0xfc, !PT ;  /* 0x00000054091b7812 */ /* 0x000fe200078efcff */
[C---:B------:R-:W-:Y:S01]  /*1070*/  IMAD R246, R5.reuse, R12, R246 ;  /* 0x0000000c05f67224 */ /* 0x040fe200078e02f6 */
[----:B------:R-:W-:Y:S01]  /*1080*/  ISETP.GT.U32.AND P2, PT, R5, R248, PT ;  /* 0x000000f80500720c */ /* 0x000fe20003f44070 */
[----:B------:R-:W-:Y:S01]  /*1090*/  IMAD.HI.U32 R12, R8, R14, RZ ;  /* 0x0000000e080c7227 */ /* 0x000fe200078e00ff */
[----:B------:R-:W-:-:S02]  /*10a0*/  IABS R21, R23 ;  /* 0x0000001700157213 */ /* 0x000fc40000000000 */
[----:B------:R-:W-:Y:S01]  /*10b0*/  ISETP.GT.U32.AND P5, PT, R5, R246, PT ;  /* 0x000000f60500720c */ /* 0x000fe20003fa4070 */
[----:B------:R-:W-:Y:S01]  /*10c0*/  IMAD.MOV R12, RZ, RZ, -R12 ;  /* 0x000000ffff0c7224 */ /* 0x000fe200078e0a0c */
[----:B------:R-:W-:Y:S01]  /*10d0*/  IABS R230, R27 ;  /* 0x0000001b00e67213 */ /* 0x000fe20000000000 */
[--C-:B------:R-:W-:Y:S01]  /*10e0*/  @!P6 IMAD.IADD R11, R11, 0x1, -R5.reuse ;  /* 0x000000010b0be824 */ /* 0x100fe200078e0a05 */
[----:B------:R-:W-:Y:S01]  /*10f0*/  LOP3.LUT R26, R9, 0x50, RZ, 0xfc, !PT ;  /* 0x00000050091a7812 */ /* 0x000fe200078efcff */
[----:B------:R-:W-:Y:S01]  /*1100*/  IMAD R12, R5, R12, R14 ;  /* 0x0000000c050c7224 */ /* 0x000fe200078e020e */
[----:B------:R-:W-:Y:S01]  /*1110*/  LOP3.LUT R28, R9, 0x58, RZ, 0xfc, !PT ;  /* 0x00000058091c7812 */ /* 0x000fe200078efcff */
[----:B------:R-:W-:Y:S01]  /*1120*/  IMAD.HI.U32 R13, R8, R244, RZ ;  /* 0x000000f4080d7227 */ /* 0x000fe200078e00ff */
[C---:B------:R-:W-:Y:S02]  /*1130*/  ISETP.GT.U32.AND P6, PT, R5.reuse, R11, PT ;  /* 0x0000000b0500720c */ /* 0x040fe40003fc4070 */
[----:B------:R-:W-:Y:S01]  /*1140*/  IABS R231, R26 ;  /* 0x0000001a00e77213 */ /* 0x000fe20000000000 */
[--C-:B------:R-:W-:Y:S01]  /*1150*/  @!P2 IMAD.IADD R248, R248, 0x1, -R5.reuse ;  /* 0x00000001f8f8a824 */ /* 0x100fe200078e0a05 */
[----:B------:R-:W-:Y:S01]  /*1160*/  ISETP.GT.U32.AND P2, PT, R5, R12, PT ;  /* 0x0000000c0500720c */ /* 0x000fe20003f44070 */
[----:B------:R-:W-:Y:S01]  /*1170*/  @!P5 IMAD.IADD R246, R246, 0x1, -R5 ;  /* 0x00000001f6f6d824 */ /* 0x000fe200078e0a05 */
[----:B------:R-:W-:Y:S01]  /*1180*/  IABS R229, R28 ;  /* 0x0000001c00e57213 */ /* 0x000fe20000000000 */
[----:B------:R-:W-:Y:S01]  /*1190*/  IMAD.MOV R13, RZ, RZ, -R13 ;  /* 0x000000ffff0d7224 */ /* 0x000fe200078e0a0d */
[----:B------:R-:W-:Y:S01]  /*11a0*/  LOP3.LUT R29, R9, 0xc4, RZ, 0xfc, !PT ;  /* 0x000000c4091d7812 */ /* 0x000fe200078efcff */
[----:B------:R-:W-:Y:S01]  /*11b0*/  IMAD.HI.U32 R14, R8, R15, RZ ;  /* 0x0000000f080e7227 */ /* 0x000fe200078e00ff */
[----:B------:R-:W-:-:S02]  /*11c0*/  ISETP.GT.U32.AND P5, PT, R5, R246, PT ;  /* 0x000000f60500720c */ /* 0x000fc40003fa4070 */
[----:B------:R-:W-:Y:S01]  /*11d0*/  IABS R32, R29 ;  /* 0x0000001d00207213 */ /* 0x000fe20000000000 */
[----:B------:R-:W-:Y:S01]  /*11e0*/  IMAD R244, R5, R13, R244 ;  /* 0x0000000d05f47224 */ /* 0x000fe200078e02f4 */
[C---:B------:R-:W-:Y:S01]  /*11f0*/  LOP3.LUT R31, R9.reuse, 0xc8, RZ, 0xfc, !PT ;  /* 0x000000c8091f7812 */ /* 0x040fe200078efcff */
[----:B------:R-:W-:Y:S01]  /*1200*/  IMAD.MOV R14, RZ, RZ, -R14 ;  /* 0x000000ffff0e7224 */ /* 0x000fe200078e0a0e */
[C---:B------:R-:W-:Y:S01]  /*1210*/  LOP3.LUT R33, R9.reuse, 0xcc, RZ, 0xfc, !PT ;  /* 0x000000cc09217812 */ /* 0x040fe200078efcff */
[--C-:B------:R-:W-:Y:S01]  /*1220*/  @!P2 IMAD.IADD R12, R12, 0x1, -R5.reuse ;  /* 0x000000010c0ca824 */ /* 0x100fe200078e0a05 */
[----:B------:R-:W-:Y:S01]  /*1230*/  LOP3.LUT R37, R9, 0xd4, RZ, 0xfc, !PT ;  /* 0x000000d409257812 */ /* 0x000fe200078efcff */
[----:B------:R-:W-:Y:S01]  /*1240*/  @!P6 IMAD.IADD R11, R11, 0x1, -R5 ;  /* 0x000000010b0be824 */ /* 0x000fe200078e0a05 */
[C---:B------:R-:W-:Y:S01]  /*1250*/  ISETP.GT.U32.AND P6, PT, R5.reuse, R244, PT ;  /* 0x000000f40500720c */ /* 0x040fe20003fc4070 */
[----:B------:R-:W-:Y:S01]  /*1260*/  @!P4 IMAD.MOV R248, RZ, RZ, -R248 ;  /* 0x000000fffff8c224 */ /* 0x000fe200078e0af8 */
[C---:B------:R-:W-:Y:S01]  /*1270*/  ISETP.GT.U32.AND P2, PT, R5.reuse, R12, PT ;  /* 0x0000000c0500720c */ /* 0x040fe20003f44070 */
[----:B------:R-:W-:Y:S01]  /*1280*/  IMAD R13, R5, R14, R15 ;  /* 0x0000000e050d7224 */ /* 0x000fe200078e020f */
[----:B------:R-:W-:Y:S01]  /*1290*/  ISETP.GE.AND P4, PT, R17, RZ, PT ;  /* 0x000000ff1100720c */ /* 0x000fe20003f86270 */
[----:B------:R-:W-:Y:S01]  /*12a0*/  IMAD.HI.U32 R14, R8, R242, RZ ;  /* 0x000000f2080e7227 */ /* 0x000fe200078e00ff */
[----:B------:R-:W-:-:S02]  /*12b0*/  LOP3.LUT R17, R9, 0x28, RZ, 0xfc, !PT ;  /* 0x0000002809117812 */ /* 0x000fc400078efcff */
[----:B------:R-:W-:Y:S01]  /*12c0*/  IABS R48, R33 ;  /* 0x0000002100307213 */ /* 0x000fe20000000000 */
[--C-:B------:R-:W-:Y:S01]  /*12d0*/  @!P5 IMAD.IADD R246, R246, 0x1, -R5.reuse ;  /* 0x00000001f6f6d824 */ /* 0x100fe200078e0a05 */
[----:B------:R-:W-:Y:S01]  /*12e0*/  ISETP.GT.U32.AND P5, PT, R5, R13, PT ;  /* 0x0000000d0500720c */ /* 0x000fe20003fa4070 */
[----:B------:R-:W-:Y:S01]  /*12f0*/  IMAD.MOV R15, RZ, RZ, -R14 ;  /* 0x000000ffff0f7224 */ /* 0x000fe200078e0a0e */
[----:B------:R-:W-:Y:S01]  /*1300*/  LOP3.LUT R39, R9, 0xd8, RZ, 0xfc, !PT ;  /* 0x000000d809277812 */ /* 0x000fe200078efcff */
[--C-:B------:R-:W-:Y:S01]  /*1310*/  @!P6 IMAD.IADD R244, R244, 0x1, -R5.reuse ;  /* 0x00000001f4f4e824 */ /* 0x100fe200078e0a05 */
[----:B------:R-:W-:Y:S01]  /*1320*/  LOP3.LUT R47, R3, 0x2, RZ, 0xfc, !PT ;  /* 0x00000002032f7812 */ /* 0x000fe200078efcff */
[----:B------:R-:W-:Y:S01]  /*1330*/  @!P2 IMAD.IADD R12, R12, 0x1, -R5 ;  /* 0x000000010c0ca824 */ /* 0x000fe200078e0a05 */
[----:B------:R-:W-:Y:S01]  /*1340*/  ISETP.GE.AND P2, PT, R20, RZ, PT ;  /* 0x000000ff1400720c */ /* 0x000fe20003f46270 */
[C---:B------:R-:W-:Y:S01]  /*1350*/  IMAD R242, R5.reuse, R15, R242 ;  /* 0x0000000f05f27224 */ /* 0x040fe200078e02f2 */
[----:B------:R-:W-:Y:S01]  /*1360*/  ISETP.GT.U32.AND P6, PT, R5, R244, PT ;  /* 0x000000f40500720c */ /* 0x000fe20003fc4070 */
[----:B------:R-:W-:Y:S01]  /*1370*/  @!P4 IMAD.MOV R12, RZ, RZ, -R12 ;  /* 0x000000ffff0cc224 */ /* 0x000fe200078e0a0c */
[----:B------:R-:W-:Y:S01]  /*1380*/  LOP3.LUT R15, R9, 0x2c, RZ, 0xfc, !PT ;  /* 0x0000002c090f7812 */ /* 0x000fe200078efcff */
[----:B------:R-:W-:Y:S01]  /*1390*/  @!P0 IMAD.MOV R10, RZ, RZ, -R10 ;  /* 0x000000ffff0a8224 */ /* 0x000fe200078e0a0a */
[----:B------:R-:W-:Y:S01]  /*13a0*/  ISETP.GT.U32.AND P4, PT, R5, R242, PT ;  /* 0x000000f20500720c */ /* 0x000fe20003f84070 */
[----:B------:R-:W-:Y:S01]  /*13b0*/  @!P1 IMAD.MOV R11, RZ, RZ, -R11 ;  /* 0x000000ffff0b9224 */ /* 0x000fe200078e0a0b */
[----:B------:R-:W-:Y:S01]  /*13c0*/  ISETP.GE.AND P0, PT, R16, RZ, PT ;  /* 0x000000ff1000720c */ /* 0x000fe20003f06270 */
[----:B------:R-:W-:Y:S01]  /*13d0*/  @!P5 IMAD.IADD R13, R13, 0x1, -R5 ;  /* 0x000000010d0dd824 */ /* 0x000fe200078e0a05 */
[----:B------:R-:W-:-:S02]  /*13e0*/  ISETP.GE.AND P1, PT, R18, RZ, PT ;  /* 0x000000ff1200720c */ /* 0x000fc40003f26270 */
[----:B------:R-:W-:Y:S02]  /*13f0*/  IABS R16, R17 ;  /* 0x0000001100107213 */ /* 0x000fe40000000000 */
[----:B------:R-:W-:Y:S01]  /*1400*/  ISETP.GT.U32.AND P5, PT, R5, R13, PT ;  /* 0x0000000d0500720c */ /* 0x000fe20003fa4070 */
[--C-:B------:R-:W-:Y:S01]  /*1410*/  @!P6 IMAD.IADD R244, R244, 0x1, -R5.reuse ;  /* 0x00000001f4f4e824 */ /* 0x100fe200078e0a05 */
[----:B------:R-:W-:Y:S01]  /*1420*/  IABS R240, R15 ;  /* 0x0000000f00f07213 */ /* 0x000fe20000000000 */
[----:B------:R-:W-:Y:S01]  /*1430*/  IMAD.HI.U32 R14, R8, R16, RZ ;  /* 0x00000010080e7227 */ /* 0x000fe200078e00ff */
[----:B------:R-:W-:Y:S02]  /*1440*/  ISETP.GE.AND P6, PT, R17, RZ, PT ;  /* 0x000000ff1100720c */ /* 0x000fe40003fc6270 */
[----:B------:R-:W-:Y:S01]  /*1450*/  LOP3.LUT R20, R9, 0x34, RZ, 0xfc, !PT ;  /* 0x0000003409147812 */ /* 0x000fe200078efcff */
[----:B------:R-:W-:Y:S01]  /*1460*/  IMAD.MOV R14, RZ, RZ, -R14 ;  /* 0x000000ffff0e7224 */ /* 0x000fe200078e0a0e */
[----:B------:R-:W-:Y:S01]  /*1470*/  LOP3.LUT R45, R3, 0x4, RZ, 0xfc, !PT ;  /* 0x00000004032d7812 */ /* 0x000fe200078efcff */
[--C-:B------:R-:W-:Y:S01]  /*1480*/  @!P4 IMAD.IADD R242, R242, 0x1, -R5.reuse ;  /* 0x00000001f2f2c824 */ /* 0x100fe200078e0a05 */
[----:B------:R-:W-:Y:S01]  /*1490*/  ISETP.GE.AND P4, PT, R15, RZ, PT ;  /* 0x000000ff0f00720c */ /* 0x000fe20003f86270 */
[C---:B------:R-:W-:Y:S01]  /*14a0*/  IMAD R14, R5.reuse, R14, R16 ;  /* 0x0000000e050e7224 */ /* 0x040fe200078e0210 */
[----:B------:R-:W-:Y:S01]  /*14b0*/  IABS R238, R20 ;  /* 0x0000001400ee7213 */ /* 0x000fe20000000000 */
[----:B------:R-:W-:Y:S01]  /*14c0*/  @!P1 IMAD.MOV R244, RZ, RZ, -R244 ;  /* 0x000000fffff49224 */ /* 0x000fe200078e0af4 */
[----:B------:R-:W-:Y:S01]  /*14d0*/  ISETP.GT.U32.AND P1, PT, R5, R242, PT ;  /* 0x000000f20500720c */ /* 0x000fe20003f24070 */
[----:B------:R-:W-:Y:S01]  /*14e0*/  @!P5 IMAD.IADD R13, R13, 0x1, -R5 ;  /* 0x000000010d0dd824 */ /* 0x000fe200078e0a05 */
[----:B------:R-:W-:Y:S01]  /*14f0*/  ISETP.GT.U32.AND P5, PT, R5, R14, PT ;  /* 0x0000000e0500720c */ /* 0x000fe20003fa4070 */
[----:B------:R-:W-:-:S04]  /*1500*/  IMAD.HI.U32 R15, R8, R240, RZ ;  /* 0x000000f0080f7227 */ /* 0x000fc800078e00ff */
[----:B------:R-:W-:Y:S02]  /*1510*/  IMAD.MOV R15, RZ, RZ, -R15 ;  /* 0x000000ffff0f7224 */ /* 0x000fe400078e0a0f */
[----:B------:R-:W-:Y:S01]  /*1520*/  @!P0 IMAD.MOV R246, RZ, RZ, -R246 ;  /* 0x000000fffff68224 */ /* 0x000fe200078e0af6 */
[----:B------:R-:W-:Y:S01]  /*1530*/  ISETP.GE.AND P0, PT, R19, RZ, PT ;  /* 0x000000ff1300720c */ /* 0x000fe20003f06270 */
[----:B------:R-:W-:Y:S01]  /*1540*/  IMAD R240, R5, R15, R240 ;  /* 0x0000000f05f07224 */ /* 0x000fe200078e02f0 */
[----:B------:R-:W-:Y:S01]  /*1550*/  LOP3.LUT R19, R9, 0x30, RZ, 0xfc, !PT ;  /* 0x0000003009137812 */ /* 0x000fe200078efcff */
[--C-:B------:R-:W-:Y:S01]  /*1560*/  @!P1 IMAD.IADD R242, R242, 0x1, -R5.reuse ;  /* 0x00000001f2f29824 */ /* 0x100fe200078e0a05 */
[----:B------:R-:W-:Y:S01]  /*1570*/  ISETP.GE.AND P1, PT, R20, RZ, PT ;  /* 0x000000ff1400720c */ /* 0x000fe20003f26270 */
[----:B------:R-:W-:Y:S01]  /*1580*/  @!P5 IMAD.IADD R14, R14, 0x1, -R5 ;  /* 0x000000010e0ed824 */ /* 0x000fe200078e0a05 */
[----:B------:R-:W-:Y:S01]  /*1590*/  IABS R18, R19 ;  /* 0x0000001300127213 */ /* 0x000fe20000000000 */
[----:B------:R-:W-:Y:S01]  /*15a0*/  @!P2 IMAD.MOV R242, RZ, RZ, -R242 ;  /* 0x000000fffff2a224 */ /* 0x000fe200078e0af2 */
[C---:B------:R-:W-:Y:S01]  /*15b0*/  ISETP.GT.U32.AND P2, PT, R5.reuse, R240, PT ;  /* 0x000000f00500720c */ /* 0x040fe20003f44070 */
[----:B------:R-:W-:Y:S01]  /*15c0*/  IMAD.HI.U32 R17, R8, R238, RZ ;  /* 0x000000ee08117227 */ /* 0x000fe200078e00ff */
[----:B------:R-:W-:-:S03]  /*15d0*/  ISETP.GT.U32.AND P5, PT, R5, R14, PT ;  /* 0x0000000e0500720c */ /* 0x000fc60003fa4070 */
[----:B------:R-:W-:-:S04]  /*15e0*/  IMAD.HI.U32 R16, R8, R18, RZ ;  /* 0x0000001208107227 */ /* 0x000fc800078e00ff */
[----:B------:R-:W-:Y:S02]  /*15f0*/  IMAD.MOV R16, RZ, RZ, -R16 ;  /* 0x000000ffff107224 */ /* 0x000fe400078e0a10 */
[----:B------:R-:W-:Y:S02]  /*1600*/  IMAD.MOV R17, RZ, RZ, -R17 ;  /* 0x000000ffff117224 */ /* 0x000fe400078e0a11 */
[--C-:B------:R-:W-:Y:S02]  /*1610*/  @!P2 IMAD.IADD R240, R240, 0x1, -R5.reuse ;  /* 0x00000001f0f0a824 */ /* 0x100fe400078e0a05 */
[----:B------:R-:W-:Y:S01]  /*1620*/  IMAD R15, R5, R16, R18 ;  /* 0x00000010050f7224 */ /* 0x000fe200078e0212 */
[----:B------:R-:W-:Y:S01]  /*1630*/  LOP3.LUT R16, R9, 0x38, RZ, 0xfc, !PT ;  /* 0x0000003809107812 */ /* 0x000fe200078efcff */
[----:B------:R-:W-:Y:S01]  /*1640*/  @!P5 IMAD.IADD R14, R14, 0x1, -R5 ;  /* 0x000000010e0ed824 */ /* 0x000fe200078e0a05 */
[C---:B------:R-:W-:Y:S01]  /*1650*/  ISETP.GT.U32.AND P2, PT, R5.reuse, R240, PT ;  /* 0x000000f00500720c */ /* 0x040fe20003f44070 */
[C---:B------:R-:W-:Y:S01]  /*1660*/  IMAD R238, R5.reuse, R17, R238 ;  /* 0x0000001105ee7224 */ /* 0x040fe200078e02ee */
[----:B------:R-:W-:Y:S01]  /*1670*/  IABS R20, R16 ;  /* 0x0000001000147213 */ /* 0x000fe20000000000 */
[----:B------:R-:W-:Y:S01]  /*1680*/  @!P6 IMAD.MOV R14, RZ, RZ, -R14 ;  /* 0x000000ffff0ee224 */ /* 0x000fe200078e0a0e */
[----:B------:R-:W-:Y:S01]  /*1690*/  ISETP.GT.U32.AND P6, PT, R5, R15, PT ;  /* 0x0000000f0500720c */ /* 0x000fe20003fc4070 */
[----:B------:R-:W-:Y:S01]  /*16a0*/  @!P0 IMAD.MOV R13, RZ, RZ, -R13 ;  /* 0x000000ffff0d8224 */ /* 0x000fe200078e0a0d */
[----:B------:R-:W-:Y:S01]  /*16b0*/  ISETP.GE.AND P5, PT, R16, RZ, PT ;  /* 0x000000ff1000720c */ /* 0x000fe20003fa6270 */
[----:B------:R-:W-:Y:S01]  /*16c0*/  IMAD.HI.U32 R16, R8, R20, RZ ;  /* 0x0000001408107227 */ /* 0x000fe200078e00ff */
[----:B------:R-:W-:-:S03]  /*16d0*/  ISETP.GE.AND P0, PT, R19, RZ, PT ;  /* 0x000000ff1300720c */ /* 0x000fc60003f06270 */
[----:B------:R-:W-:Y:S02]  /*16e0*/  IMAD.MOV R16, RZ, RZ, -R16 ;  /* 0x000000ffff107224 */ /* 0x000fe400078e0a10 */
[--C-:B------:R-:W-:Y:S01]  /*16f0*/  @!P2 IMAD.IADD R240, R240, 0x1, -R5.reuse ;  /* 0x00000001f0f0a824 */ /* 0x100fe200078e0a05 */
[C---:B------:R-:W-:Y:S01]  /*1700*/  ISETP.GT.U32.AND P2, PT, R5.reuse, R238, PT ;  /* 0x000000ee0500720c */ /* 0x040fe20003f44070 */
[----:B------:R-:W-:Y:S02]  /*1710*/  IMAD R16, R5, R16, R20 ;  /* 0x0000001005107224 */ /* 0x000fe400078e0214 */
[----:B------:R-:W-:Y:S02]  /*1720*/  @!P6 IMAD.IADD R15, R15, 0x1, -R5 ;  /* 0x000000010f0fe824 */ /* 0x000fe400078e0a05 */
[----:B------:R-:W-:-:S03]  /*1730*/  IMAD.HI.U32 R17, R8, R236, RZ ;  /* 0x000000ec08117227 */ /* 0x000fc600078e00ff */
[----:B------:R-:W-:Y:S01]  /*1740*/  ISETP.GT.U32.AND P6, PT, R5, R15, PT ;  /* 0x0000000f0500720c */ /* 0x000fe20003fc4070 */
[----:B------:R-:W-:-:S04]  /*1750*/  IMAD.HI.U32 R19, R8, R234, RZ ;  /* 0x000000ea08137227 */ /* 0x000fc800078e00ff */
[----:B------:R-:W-:Y:S02]  /*1760*/  @!P2 IMAD.IADD R238, R238, 0x1, -R5 ;  /* 0x00000001eeeea824 */ /* 0x000fe400078e0a05 */
[----:B------:R-:W-:-:S03]  /*1770*/  IMAD.HI.U32 R20, R8, R233, RZ ;  /* 0x000000e908147227 */ /* 0x000fc600078e00ff */
[----:B------:R-:W-:Y:S01]  /*1780*/  ISETP.GT.U32.AND P2, PT, R5, R238, PT ;  /* 0x000000ee0500720c */ /* 0x000fe20003f44070 */
[----:B------:R-:W-:Y:S02]  /*1790*/  IMAD.MOV R17, RZ, RZ, -R17 ;  /* 0x000000ffff117224 */ /* 0x000fe400078e0a11 */
[----:B------:R-:W-:Y:S01]  /*17a0*/  @!P6 IMAD.IADD R15, R15, 0x1, -R5 ;  /* 0x000000010f0fe824 */ /* 0x000fe200078e0a05 */
[C---:B------:R-:W-:Y:S01]  /*17b0*/  ISETP.GT.U32.AND P6, PT, R5.reuse, R16, PT ;  /* 0x000000100500720c */ /* 0x040fe20003fc4070 */
[----:B------:R-:W-:Y:S02]  /*17c0*/  IMAD.MOV R19, RZ, RZ, -R19 ;  /* 0x000000ffff137224 */ /* 0x000fe400078e0a13 */
[C---:B------:R-:W-:Y:S02]  /*17d0*/  IMAD R236, R5.reuse, R17, R236 ;  /* 0x0000001105ec7224 */ /* 0x040fe400078e02ec */
[----:B------:R-:W-:Y:S02]  /*17e0*/  IMAD.MOV R20, RZ, RZ, -R20 ;  /* 0x000000ffff147224 */ /* 0x000fe400078e0a14 */
[----:B------:R-:W-:-:S02]  /*17f0*/  IMAD R234, R5, R19, R234 ;  /* 0x0000001305ea7224 */ /* 0x000fc400078e02ea */
[----:B------:R-:W-:-:S04]  /*1800*/  IMAD.HI.U32 R18, R8, R21, RZ ;  /* 0x0000001508127227 */ /* 0x000fc800078e00ff */
[C---:B------:R-:W-:Y:S02]  /*1810*/  IMAD R233, R5.reuse, R20, R233 ;  /* 0x0000001405e97224 */ /* 0x040fe400078e02e9 */
[----:B------:R-:W-:Y:S01]  /*1820*/  @!P4 IMAD.MOV R240, RZ, RZ, -R240 ;  /* 0x000000fffff0c224 */ /* 0x000fe200078e0af0 */
[C---:B------:R-:W-:Y:S01]  /*1830*/  ISETP.GT.U32.AND P4, PT, R5.reuse, R236, PT ;  /* 0x000000ec0500720c */ /* 0x040fe20003f84070 */
[--C-:B------:R-:W-:Y:S01]  /*1840*/  @!P2 IMAD.IADD R238, R238, 0x1, -R5.reuse ;  /* 0x00000001eeeea824 */ /* 0x100fe200078e0a05 */
[C---:B------:R-:W-:Y:S01]  /*1850*/  ISETP.GT.U32.AND P2, PT, R5.reuse, R234, PT ;  /* 0x000000ea0500720c */ /* 0x040fe20003f44070 */
[----:B------:R-:W-:Y:S02]  /*1860*/  IMAD.MOV R18, RZ, RZ, -R18 ;  /* 0x000000ffff127224 */ /* 0x000fe400078e0a12 */
[----:B------:R-:W-:Y:S01]  /*1870*/  @!P6 IMAD.IADD R16, R16, 0x1, -R5 ;  /* 0x000000011010e824 */ /* 0x000fe200078e0a05 */
[C---:B------:R-:W-:Y:S01]  /*1880*/  ISETP.GT.U32.AND P6, PT, R5.reuse, R233, PT ;  /* 0x000000e90500720c */ /* 0x040fe20003fc4070 */
[----:B------:R-:W-:Y:S01]  /*1890*/  IMAD R17, R5, R18, R21 ;  /* 0x0000001205117224 */ /* 0x000fe200078e0215 */
[----:B------:R-:W-:Y:S01]  /*18a0*/  LOP3.LUT R21, R9, 0x4c, RZ, 0xfc, !PT ;  /* 0x0000004c09157812 */ /* 0x000fe200078efcff */
[----:B------:R-:W-:-:S02]  /*18b0*/  @!P0 IMAD.MOV R15, RZ, RZ, -R15 ;  /* 0x000000ffff0f8224 */ /* 0x000fc400078e0a0f */
[----:B------:R-:W-:Y:S01]  /*18c0*/  IMAD.HI.U32 R19, R8, R231, RZ ;  /* 0x000000e708137227 */ /* 0x000fe200078e00ff */
[----:B------:R-:W-:Y:S02]  /*18d0*/  IABS R232, R21 ;  /* 0x0000001500e87213 */ /* 0x000fe40000000000 */
[C---:B------:R-:W-:Y:S01]  /*18e0*/  ISETP.GT.U32.AND P0, PT, R5.reuse, R17, PT ;  /* 0x000000110500720c */ /* 0x040fe20003f04070 */
[--C-:B------:R-:W-:Y:S01]  /*18f0*/  @!P4 IMAD.IADD R236, R236, 0x1, -R5.reuse ;  /* 0x00000001ececc824 */ /* 0x100fe200078e0a05 */
[----:B------:R-:W-:Y:S01]  /*1900*/  ISETP.GT.U32.AND P4, PT, R5, R16, PT ;  /* 0x000000100500720c */ /* 0x000fe20003f84070 */
[----:B------:R-:W-:Y:S02]  /*1910*/  @!P2 IMAD.IADD R234, R234, 0x1, -R5 ;  /* 0x00000001eaeaa824 */ /* 0x000fe400078e0a05 */
[----:B------:R-:W-:-:S04]  /*1920*/  IMAD.HI.U32 R18, R8, R232, RZ ;  /* 0x000000e808127227 */ /* 0x000fc800078e00ff */
[----:B------:R-:W-:Y:S01]  /*1930*/  @!P6 IMAD.IADD R233, R233, 0x1, -R5 ;  /* 0x00000001e9e9e824 */ /* 0x000fe200078e0a05 */
[----:B------:R-:W-:Y:S01]  /*1940*/  ISETP.GT.U32.AND P6, PT, R5, R234, PT ;  /* 0x000000ea0500720c */ /* 0x000fe20003fc4070 */
[----:B------:R-:W-:Y:S02]  /*1950*/  IMAD.MOV R20, RZ, RZ, -R18 ;  /* 0x000000ffff147224 */ /* 0x000fe400078e0a12 */
[----:B------:R-:W-:-:S04]  /*1960*/  IMAD.HI.U32 R18, R8, R230, RZ ;  /* 0x000000e608127227 */ /* 0x000fc800078e00ff */
[C---:B------:R-:W-:Y:S02]  /*1970*/  IMAD R232, R5.reuse, R20, R232 ;  /* 0x0000001405e87224 */ /* 0x040fe400078e02e8 */
[----:B------:R-:W-:Y:S02]  /*1980*/  IMAD.MOV R18, RZ, RZ, -R18 ;  /* 0x000000ffff127224 */ /* 0x000fe400078e0a12 */
[--C-:B------:R-:W-:Y:S01]  /*1990*/  @!P4 IMAD.IADD R16, R16, 0x1, -R5.reuse ;  /* 0x000000011010c824 */ /* 0x100fe200078e0a05 */
[C---:B------:R-:W-:Y:S01]  /*19a0*/  ISETP.GT.U32.AND P4, PT, R5.reuse, R232, PT ;  /* 0x000000e80500720c */ /* 0x040fe20003f84070 */
[----:B------:R-:W-:Y:S02]  /*19b0*/  IMAD R230, R5, R18, R230 ;  /* 0x0000001205e67224 */ /* 0x000fe400078e02e6 */
[--C-:B------:R-:W-:Y:S02]  /*19c0*/  @!P6 IMAD.IADD R234, R234, 0x1, -R5.reuse ;  /* 0x00000001eaeae824 */ /* 0x100fe400078e0a05 */
[----:B------:R-:W-:Y:S01]  /*19d0*/  @!P0 IMAD.IADD R17, R17, 0x1, -R5 ;  /* 0x0000000111118824 */ /* 0x000fe200078e0a05 */
[C---:B------:R-:W-:Y:S01]  /*19e0*/  ISETP.GT.U32.AND P6, PT, R5.reuse, R230, PT ;  /* 0x000000e60500720c */ /* 0x040fe20003fc4070 */
[----:B------:R-:W-:Y:S01]  /*19f0*/  @!P1 IMAD.MOV R238, RZ, RZ, -R238 ;  /* 0x000000ffffee9224 */ /* 0x000fe200078e0aee */
[C---:B------:R-:W-:Y:S01]  /*1a00*/  ISETP.GT.U32.AND P0, PT, R5.reuse, R236, PT ;  /* 0x000000ec0500720c */ /* 0x040fe20003f04070 */
[----:B------:R-:W-:Y:S01]  /*1a10*/  IMAD.MOV R20, RZ, RZ, -R19 ;  /* 0x000000ffff147224 */ /* 0x000fe200078e0a13 */
[C---:B------:R-:W-:Y:S01]  /*1a20*/  ISETP.GT.U32.AND P2, PT, R5.reuse, R17, PT ;  /* 0x000000110500720c */ /* 0x040fe20003f44070 */
[----:B------:R-:W-:Y:S01]  /*1a30*/  IMAD.HI.U32 R18, R8, R229, RZ ;  /* 0x000000e508127227 */ /* 0x000fe200078e00ff */
[----:B------:R-:W-:-:S02]  /*1a40*/  ISETP.GT.U32.AND P1, PT, R5, R233, PT ;  /* 0x000000e90500720c */ /* 0x000fc40003f24070 */
[----:B------:R-:W-:Y:S01]  /*1a50*/  LOP3.LUT R19, R9, 0x5c, RZ, 0xfc, !PT ;  /* 0x0000005c09137812 */ /* 0x000fe200078efcff */
[----:B------:R-:W-:Y:S01]  /*1a60*/  @!P4 IMAD.IADD R232, R232, 0x1, -R5 ;  /* 0x00000001e8e8c824 */ /* 0x000fe200078e0a05 */
[----:B------:R-:W-:Y:S01]  /*1a70*/  ISETP.GE.AND P4, PT, R24, RZ, PT ;  /* 0x000000ff1800720c */ /* 0x000fe20003f86270 */
[C---:B------:R-:W-:Y:S01]  /*1a80*/  IMAD R231, R5.reuse, R20, R231 ;  /* 0x0000001405e77224 */ /* 0x040fe200078e02e7 */
[----:B------:R-:W-:Y:S01]  /*1a90*/  IABS R228, R19 ;  /* 0x0000001300e47213 */ /* 0x000fe20000000000 */
[--C-:B------:R-:W-:Y:S01]  /*1aa0*/  @!P6 IMAD.IADD R230, R230, 0x1, -R5.reuse ;  /* 0x00000001e6e6e824 */ /* 0x100fe200078e0a05 */
[C---:B------:R-:W-:Y:S01]  /*1ab0*/  ISETP.GT.U32.AND P6, PT, R5.reuse, R232, PT ;  /* 0x000000e80500720c */ /* 0x040fe20003fc4070 */
[--C-:B------:R-:W-:Y:S01]  /*1ac0*/  @!P0 IMAD.IADD R236, R236, 0x1, -R5.reuse ;  /* 0x00000001ecec8824 */ /* 0x100fe200078e0a05 */
[----:B------:R-:W-:Y:S01]  /*1ad0*/  ISETP.GT.U32.AND P0, PT, R5, R231, PT ;  /* 0x000000e70500720c */ /* 0x000fe20003f04070 */
[----:B------:R-:W-:Y:S01]  /*1ae0*/  IMAD.MOV R18, RZ, RZ, -R18 ;  /* 0x000000ffff127224 */ /* 0x000fe200078e0a12 */
[----:B------:R-:W-:Y:S01]  /*1af0*/  LOP3.LUT R20, R9, 0x68, RZ, 0xfc, !PT ;  /* 0x0000006809147812 */ /* 0x000fe200078efcff */
[--C-:B------:R-:W-:Y:S01]  /*1b00*/  @!P2 IMAD.IADD R17, R17, 0x1, -R5.reuse ;  /* 0x000000011111a824 */ /* 0x100fe200078e0a05 */
[----:B------:R-:W-:Y:S01]  /*1b10*/  ISETP.GE.AND P2, PT, R22, RZ, PT ;  /* 0x000000ff1600720c */ /* 0x000fe20003f46270 */
[----:B------:R-:W-:Y:S01]  /*1b20*/  @!P1 IMAD.IADD R233, R233, 0x1, -R5 ;  /* 0x00000001e9e99824 */ /* 0x000fe200078e0a05 */
[----:B------:R-:W-:Y:S01]  /*1b30*/  ISETP.GE.AND P1, PT, R23, RZ, PT ;  /* 0x000000ff1700720c */ /* 0x000fe20003f26270 */
[----:B------:R-:W-:Y:S01]  /*1b40*/  @!P5 IMAD.MOV R16, RZ, RZ, -R16 ;  /* 0x000000ffff10d224 */ /* 0x000fe200078e0a10 */
[C---:B------:R-:W-:Y:S01]  /*1b50*/  ISETP.GT.U32.AND P5, PT, R5.reuse, R230, PT ;  /* 0x000000e60500720c */ /* 0x040fe20003fa4070 */
[----:B------:R-:W-:Y:S01]  /*1b60*/  IMAD R229, R5, R18, R229 ;  /* 0x0000001205e57224 */ /* 0x000fe200078e02e5 */
[----:B------:R-:W-:Y:S01]  /*1b70*/  IABS R225, R20 ;  /* 0x0000001400e17213 */ /* 0x000fe20000000000 */
[----:B------:R-:W-:Y:S01]  /*1b80*/  @!P6 IMAD.IADD R232, R232, 0x1, -R5 ;  /* 0x00000001e8e8e824 */ /* 0x000fe200078e0a05 */
[----:B------:R-:W-:Y:S01]  /*1b90*/  ISETP.GE.AND P6, PT, R27, RZ, PT ;  /* 0x000000ff1b00720c */ /* 0x000fe20003fc6270 */
[----:B------:R-:W-:Y:S01]  /*1ba0*/  @!P4 IMAD.MOV R234, RZ, RZ, -R234 ;  /* 0x000000ffffeac224 */ /* 0x000fe200078e0aea */
[----:B------:R-:W-:Y:S01]  /*1bb0*/  ISETP.GT.U32.AND P4, PT, R5, R229, PT ;  /* 0x000000e50500720c */ /* 0x000fe20003f84070 */
[----:B------:R-:W-:Y:S01]  /*1bc0*/  IMAD.HI.U32 R18, R8, R228, RZ ;  /* 0x000000e408127227 */ /* 0x000fe200078e00ff */
[----:B------:R-:W-:-:S02]  /*1bd0*/  LOP3.LUT R23, R9, 0x6c, RZ, 0xfc, !PT ;  /* 0x0000006c09177812 */ /* 0x000fc400078efcff */
[----:B------:R-:W-:Y:S01]  /*1be0*/  LOP3.LUT R27, R9, 0x80, RZ, 0xfc, !PT ;  /* 0x00000080091b7812 */ /* 0x000fe200078efcff */
[----:B------:R-:W-:Y:S01]  /*1bf0*/  @!P0 IMAD.IADD R231, R231, 0x1, -R5 ;  /* 0x00000001e7e78824 */ /* 0x000fe200078e0a05 */
[----:B------:R-:W-:Y:S01]  /*1c00*/  ISETP.GE.AND P0, PT, R25, RZ, PT ;  /* 0x000000ff1900720c */ /* 0x000fe20003f06270 */
[----:B------:R-:W-:Y:S01]  /*1c10*/  IMAD.MOV R18, RZ, RZ, -R18 ;  /* 0x000000ffff127224 */ /* 0x000fe200078e0a12 */
[----:B------:R-:W-:Y:S01]  /*1c20*/  LOP3.LUT R25, R9, 0x70, RZ, 0xfc, !PT ;  /* 0x0000007009197812 */ /* 0x000fe200078efcff */
[----:B------:R-:W-:Y:S01]  /*1c30*/  @!P2 IMAD.MOV R236, RZ, RZ, -R236 ;  /* 0x000000ffffeca224 */ /* 0x000fe200078e0aec */
[----:B------:R-:W-:Y:S01]  /*1c40*/  ISETP.GT.U32.AND P2, PT, R5, R231, PT ;  /* 0x000000e70500720c */ /* 0x000fe20003f44070 */
[----:B------:R-:W-:Y:S01]  /*1c50*/  @!P1 IMAD.MOV R17, RZ, RZ, -R17 ;  /* 0x000000ffff119224 */ /* 0x000fe200078e0a11 */
[----:B------:R-:W-:Y:S01]  /*1c60*/  ISETP.GE.AND P1, PT, R21, RZ, PT ;  /* 0x000000ff1500720c */ /* 0x000fe20003f26270 */
[--C-:B------:R-:W-:Y:S01]  /*1c70*/  @!P5 IMAD.IADD R230, R230, 0x1, -R5.reuse ;  /* 0x00000001e6e6d824 */ /* 0x100fe200078e0a05 */
[----:B------:R-:W-:Y:S01]  /*1c80*/  ISETP.GE.AND P5, PT, R19, RZ, PT ;  /* 0x000000ff1300720c */ /* 0x000fe20003fa6270 */
[----:B------:R-:W-:Y:S01]  /*1c90*/  IMAD R228, R5, R18, R228 ;  /* 0x0000001205e47224 */ /* 0x000fe200078e02e4 */
[C---:B------:R-:W-:Y:S01]  /*1ca0*/  LOP3.LUT R18, R9.reuse, 0x60, RZ, 0xfc, !PT ;  /* 0x0000006009127812 */ /* 0x040fe200078efcff */
[----:B------:R-:W-:Y:S01]  /*1cb0*/  @!P6 IMAD.MOV R230, RZ, RZ, -R230 ;  /* 0x000000ffffe6e224 */ /* 0x000fe200078e0ae6 */
[----:B------:R-:W-:Y:S01]  /*1cc0*/  LOP3.LUT R19, R9, 0x64, RZ, 0xfc, !PT ;  /* 0x0000006409137812 */ /* 0x000fe200078efcff */
[----:B------:R-:W-:Y:S01]  /*1cd0*/  @!P4 IMAD.IADD R229, R229, 0x1, -R5 ;  /* 0x00000001e5e5c824 */ /* 0x000fe200078e0a05 */
[----:B------:R-:W-:Y:S01]  /*1ce0*/  ISETP.GT.U32.AND P6, PT, R5, R228, PT ;  /* 0x000000e40500720c */ /* 0x000fe20003fc4070 */
[----:B------:R-:W-:Y:S01]  /*1cf0*/  @!P0 IMAD.MOV R233, RZ, RZ, -R233 ;  /* 0x000000ffffe98224 */ /* 0x000fe200078e0ae9 */
[----:B------:R-:W-:Y:S01]  /*1d00*/  IABS R227, R18 ;  /* 0x0000001200e37213 */ /* 0x000fe20000000000 */
[----:B------:R-:W-:Y:S01]  /*1d10*/  @!P2 IMAD.IADD R231, R231, 0x1, -R5 ;  /* 0x00000001e7e7a824 */ /* 0x000fe200078e0a05 */
[----:B------:R-:W-:Y:S01]  /*1d20*/  ISETP.GT.U32.AND P4, PT, R5, R229, PT ;  /* 0x000000e50500720c */ /* 0x000fe20003f84070 */
[----:B------:R-:W-:Y:S01]  /*1d30*/  @!P1 IMAD.MOV R232, RZ, RZ, -R232 ;  /* 0x000000ffffe89224 */ /* 0x000fe200078e0ae8 */
[----:B------:R-:W-:-:S02]  /*1d40*/  ISETP.GE.AND P0, PT, R26, RZ, PT ;  /* 0x000000ff1a00720c */ /* 0x000fc40003f06270 */
[----:B------:R-:W-:Y:S02]  /*1d50*/  ISETP.GE.AND P2, PT, R28, RZ, PT ;  /* 0x000000ff1c00720c */ /* 0x000fe40003f46270 */
[----:B------:R-:W-:Y:S01]  /*1d60*/  ISETP.GE.AND P1, PT, R18, RZ, PT ;  /* 0x000000ff1200720c */ /* 0x000fe20003f26270 */
[----:B------:R-:W-:Y:S01]  /*1d70*/  IMAD.HI.U32 R18, R8, R227, RZ ;  /* 0x000000e308127227 */ /* 0x000fe200078e00ff */
[----:B------:R-:W-:Y:S02]  /*1d80*/  IABS R226, R19 ;  /* 0x0000001300e27213 */ /* 0x000fe40000000000 */
[----:B------:R-:W-:Y:S01]  /*1d90*/  IABS R223, R25 ;  /* 0x0000001900df7213 */ /* 0x000fe20000000000 */
[--C-:B------:R-:W-:Y:S01]  /*1da0*/  @!P6 IMAD.IADD R228, R228, 0x1, -R5.reuse ;  /* 0x00000001e4e4e824 */ /* 0x100fe200078e0a05 */
[----:B------:R-:W-:Y:S01]  /*1db0*/  IABS R224, R23 ;  /* 0x0000001700e07213 */ /* 0x000fe20000000000 */
[----:B------:R-:W-:Y:S01]  /*1dc0*/  IMAD.MOV R18, RZ, RZ, -R18 ;  /* 0x000000ffff127224 */ /* 0x000fe200078e0a12 */
[----:B------:R-:W-:Y:S01]  /*1dd0*/  LOP3.LUT R26, R9, 0x7c, RZ, 0xfc, !PT ;  /* 0x0000007c091a7812 */ /* 0x000fe200078efcff */
[----:B------:R-:W-:Y:S01]  /*1de0*/  @!P4 IMAD.IADD R229, R229, 0x1, -R5 ;  /* 0x00000001e5e5c824 */ /* 0x000fe200078e0a05 */
[C---:B------:R-:W-:Y:S01]  /*1df0*/  ISETP.GT.U32.AND P6, PT, R5.reuse, R228, PT ;  /* 0x000000e40500720c */ /* 0x040fe20003fc4070 */
[----:B------:R-:W-:Y:S01]  /*1e00*/  IMAD R227, R5, R18, R227 ;  /* 0x0000001205e37224 */ /* 0x000fe200078e02e3 */
[----:B------:R-:W-:Y:S01]  /*1e10*/  ISETP.GE.AND P4, PT, R20, RZ, PT ;  /* 0x000000ff1400720c */ /* 0x000fe20003f86270 */
[----:B------:R-:W-:Y:S01]  /*1e20*/  IMAD.HI.U32 R18, R8, R226, RZ ;  /* 0x000000e208127227 */ /* 0x000fe200078e00ff */
[----:B------:R-:W-:-:S02]  /*1e30*/  IABS R220, R26 ;  /* 0x0000001a00dc7213 */ /* 0x000fc40000000000 */
[----:B------:R-:W-:Y:S01]  /*1e40*/  IABS R219, R27 ;  /* 0x0000001b00db7213 */ /* 0x000fe20000000000 */
[----:B------:R-:W-:Y:S01]  /*1e50*/  @!P0 IMAD.MOV R231, RZ, RZ, -R231 ;  /* 0x000000ffffe78224 */ /* 0x000fe200078e0ae7 */
[----:B------:R-:W-:Y:S01]  /*1e60*/  ISETP.GE.AND P0, PT, R19, RZ, PT ;  /* 0x000000ff1300720c */ /* 0x000fe20003f06270 */
[----:B------:R-:W-:Y:S01]  /*1e70*/  @!P2 IMAD.MOV R229, RZ, RZ, -R229 ;  /* 0x000000ffffe5a224 */ /* 0x000fe200078e0ae5 */
[----:B------:R-:W-:Y:S01]  /*1e80*/  ISETP.GT.U32.AND P2, PT, R5, R227, PT ;  /* 0x000000e30500720c */ /* 0x000fe20003f44070 */
[----:B------:R-:W-:Y:S01]  /*1e90*/  IMAD.MOV R18, RZ, RZ, -R18 ;  /* 0x000000ffff127224 */ /* 0x000fe200078e0a12 */
[----:B------:R-:W-:Y:S01]  /*1ea0*/  LOP3.LUT R28, R9, 0x84, RZ, 0xfc, !PT ;  /* 0x00000084091c7812 */ /* 0x000fe200078efcff */
[----:B------:R-:W-:-:S03]  /*1eb0*/  IMAD.HI.U32 R19, R8, R225, RZ ;  /* 0x000000e108137227 */ /* 0x000fc600078e00ff */
[----:B------:R-:W-:Y:S01]  /*1ec0*/  IABS R218, R28 ;  /* 0x0000001c00da7213 */ /* 0x000fe20000000000 */
[C---:B------:R-:W-:Y:S02]  /*1ed0*/  IMAD R226, R5.reuse, R18, R226 ;  /* 0x0000001205e27224 */ /* 0x040fe400078e02e2 */
[----:B------:R-:W-:Y:S02]  /*1ee0*/  IMAD.MOV R22, RZ, RZ, -R19 ;  /* 0x000000ffff167224 */ /* 0x000fe400078e0a13 */
[----:B------:R-:W-:Y:S01]  /*1ef0*/  @!P6 IMAD.IADD R228, R228, 0x1, -R5 ;  /* 0x00000001e4e4e824 */ /* 0x000fe200078e0a05 */
[C---:B------:R-:W-:Y:S01]  /*1f00*/  ISETP.GT.U32.AND P6, PT, R5.reuse, R226, PT ;  /* 0x000000e20500720c */ /* 0x040fe20003fc4070 */
[----:B------:R-:W-:Y:S02]  /*1f10*/  IMAD R225, R5, R22, R225 ;  /* 0x0000001605e17224 */ /* 0x000fe400078e02e1 */
[----:B------:R-:W-:Y:S02]  /*1f20*/  @!P2 IMAD.IADD R227, R227, 0x1, -R5 ;  /* 0x00000001e3e3a824 */ /* 0x000fe400078e0a05 */
[----:B------:R-:W-:Y:S01]  /*1f30*/  IMAD.HI.U32 R21, R8, R223, RZ ;  /* 0x000000df08157227 */ /* 0x000fe200078e00ff */
[----:B------:R-:W-:-:S03]  /*1f40*/  ISETP.GT.U32.AND P2, PT, R5, R225, PT ;  /* 0x000000e10500720c */ /* 0x000fc60003f44070 */
[----:B------:R-:W-:Y:S01]  /*1f50*/  IMAD.MOV R24, RZ, RZ, -R21 ;  /* 0x000000ffff187224 */ /* 0x000fe200078e0a15 */
[----:B------:R-:W-:Y:S01]  /*1f60*/  LOP3.LUT R21, R9, 0x74, RZ, 0xfc, !PT ;  /* 0x0000007409157812 */ /* 0x000fe200078efcff */
[----:B------:R-:W-:-:S03]  /*1f70*/  IMAD.HI.U32 R20, R8, R224, RZ ;  /* 0x000000e008147227 */ /* 0x000fc600078e00ff */
[----:B------:R-:W-:Y:S01]  /*1f80*/  IABS R222, R21 ;  /* 0x0000001500de7213 */ /* 0x000fe20000000000 */
[--C-:B------:R-:W-:Y:S01]  /*1f90*/  @!P6 IMAD.IADD R226, R226, 0x1, -R5.reuse ;  /* 0x00000001e2e2e824 */ /* 0x100fe200078e0a05 */
[----:B------:R-:W-:Y:S01]  /*1fa0*/  ISETP.GT.U32.AND P6, PT, R5, R227, PT ;  /* 0x000000e30500720c */ /* 0x000fe20003fc4070 */
[----:B------:R-:W-:Y:S02]  /*1fb0*/  IMAD.MOV R20, RZ, RZ, -R20 ;  /* 0x000000ffff147224 */ /* 0x000fe400078e0a14 */
[----:B------:R-:W-:Y:S02]  /*1fc0*/  @!P2 IMAD.IADD R225, R225, 0x1, -R5 ;  /* 0x00000001e1e1a824 */ /* 0x000fe400078e0a05 */
[----:B------:R-:W-:Y:S01]  /*1fd0*/  IMAD R223, R5, R24, R223 ;  /* 0x0000001805df7224 */ /* 0x000fe200078e02df */
[----:B------:R-:W-:Y:S01]  /*1fe0*/  LOP3.LUT R24, R9, 0x78, RZ, 0xfc, !PT ;  /* 0x0000007809187812 */ /* 0x000fe200078efcff */
[C---:B------:R-:W-:Y:S01]  /*1ff0*/  IMAD R224, R5.reuse, R20, R224 ;  /* 0x0000001405e07224 */ /* 0x040fe200078e02e0 */
[----:B------:R-:W-:Y:S01]  /*2000*/  ISETP.GT.U32.AND P2, PT, R5, R225, PT ;  /* 0x000000e10500720c */ /* 0x000fe20003f44070 */
[----:B------:R-:W-:Y:S01]  /*2010*/  IMAD.HI.U32 R18, R8, R222, RZ ;  /* 0x000000de08127227 */ /* 0x000fe200078e00ff */
[----:B------:R-:W-:-:S03]  /*2020*/  IABS R221, R24 ;  /* 0x0000001800dd7213 */ /* 0x000fc60000000000 */
[----:B------:R-:W-:Y:S01]  /*2030*/  @!P6 IMAD.IADD R227, R227, 0x1, -R5 ;  /* 0x00000001e3e3e824 */ /* 0x000fe200078e0a05 */
[----:B------:R-:W-:Y:S01]  /*2040*/  ISETP.GT.U32.AND P6, PT, R5, R224, PT ;  /* 0x000000e00500720c */ /* 0x000fe20003fc4070 */
[----:B------:R-:W-:Y:S02]  /*2050*/  IMAD.MOV R18, RZ, RZ, -R18 ;  /* 0x000000ffff127224 */ /* 0x000fe400078e0a12 */
[----:B------:R-:W-:-:S04]  /*2060*/  IMAD.HI.U32 R19, R8, R221, RZ ;  /* 0x000000dd08137227 */ /* 0x000fc800078e00ff */
[----:B------:R-:W-:Y:S02]  /*2070*/  IMAD R222, R5, R18, R222 ;  /* 0x0000001205de7224 */ /* 0x000fe400078e02de */
[----:B------:R-:W-:Y:S02]  /*2080*/  IMAD.MOV R20, RZ, RZ, -R19 ;  /* 0x000000ffff147224 */ /* 0x000fe400078e0a13 */
[----:B------:R-:W-:Y:S01]  /*2090*/  @!P2 IMAD.IADD R225, R225, 0x1, -R5 ;  /* 0x00000001e1e1a824 */ /* 0x000fe200078e0a05 */
[C---:B------:R-:W-:Y:S01]  /*20a0*/  ISETP.GT.U32.AND P2, PT, R5.reuse, R222, PT ;  /* 0x000000de0500720c */ /* 0x040fe20003f44070 */
[----:B------:R-:W-:Y:S02]  /*20b0*/  IMAD R221, R5, R20, R221 ;  /* 0x0000001405dd7224 */ /* 0x000fe400078e02dd */
[----:B------:R-:W-:-:S04]  /*20c0*/  IMAD.HI.U32 R18, R8, R220, RZ ;  /* 0x000000dc08127227 */ /* 0x000fc800078e00ff */
[----:B------:R-:W-:Y:S01]  /*20d0*/  @!P5 IMAD.MOV R228, RZ, RZ, -R228 ;  /* 0x000000ffffe4d224 */ /* 0x000fe200078e0ae4 */
[C---:B------:R-:W-:Y:S01]  /*20e0*/  ISETP.GT.U32.AND P5, PT, R5.reuse, R226, PT ;  /* 0x000000e20500720c */ /* 0x040fe20003fa4070 */
[----:B------:R-:W-:Y:S02]  /*20f0*/  IMAD.MOV R18, RZ, RZ, -R18 ;  /* 0x000000ffff127224 */ /* 0x000fe400078e0a12 */
[----:B------:R-:W-:Y:S01]  /*2100*/  @!P6 IMAD.IADD R224, R224, 0x1, -R5 ;  /* 0x00000001e0e0e824 */ /* 0x000fe200078e0a05 */
[C---:B------:R-:W-:Y:S01]  /*2110*/  ISETP.GT.U32.AND P6, PT, R5.reuse, R221, PT ;  /* 0x000000dd0500720c */ /* 0x040fe20003fc4070 */
[C---:B------:R-:W-:Y:S02]  /*2120*/  IMAD R220, R5.reuse, R18, R220 ;  /* 0x0000001205dc7224 */ /* 0x040fe400078e02dc */
[----:B------:R-:W-:Y:S02]  /*2130*/  @!P4 IMAD.MOV R225, RZ, RZ, -R225 ;  /* 0x000000ffffe1c224 */ /* 0x000fe400078e0ae1 */
[----:B------:R-:W-:Y:S01]  /*2140*/  @!P2 IMAD.IADD R222, R222, 0x1, -R5 ;  /* 0x00000001dedea824 */ /* 0x000fe200078e0a05 */
[C---:B------:R-:W-:Y:S01]  /*2150*/  ISETP.GT.U32.AND P4, PT, R5.reuse, R220, PT ;  /* 0x000000dc0500720c */ /* 0x040fe20003f84070 */
[----:B------:R-:W-:Y:S01]  /*2160*/  IMAD.HI.U32 R19, R8, R219, RZ ;  /* 0x000000db08137227 */ /* 0x000fe200078e00ff */
[----:B------:R-:W-:-:S03]  /*2170*/  ISETP.GT.U32.AND P2, PT, R5, R224, PT ;  /* 0x000000e00500720c */ /* 0x000fc60003f44070 */
[----:B------:R-:W-:Y:S01]  /*2180*/  @!P5 IMAD.IADD R226, R226, 0x1, -R5 ;  /* 0x00000001e2e2d824 */ /* 0x000fe200078e0a05 */
[----:B------:R-:W-:Y:S01]  /*2190*/  ISETP.GT.U32.AND P5, PT, R5, R223, PT ;  /* 0x000000df0500720c */ /* 0x000fe20003fa4070 */
[----:B------:R-:W-:Y:S01]  /*21a0*/  IMAD.MOV R22, RZ, RZ, -R19 ;  /* 0x000000ffff167224 */ /* 0x000fe200078e0a13 */
[----:B------:R-:W-:Y:S01]  /*21b0*/  LOP3.LUT R19, R9, 0x88, RZ, 0xfc, !PT ;  /* 0x0000008809137812 */ /* 0x000fe200078efcff */
[----:B------:R-:W-:Y:S01]  /*21c0*/  @!P6 IMAD.IADD R221, R221, 0x1, -R5 ;  /* 0x00000001dddde824 */ /* 0x000fe200078e0a05 */
[C---:B------:R-:W-:Y:S01]  /*21d0*/  ISETP.GT.U32.AND P6, PT, R5.reuse, R222, PT ;  /* 0x000000de0500720c */ /* 0x040fe20003fc4070 */
[----:B------:R-:W-:Y:S01]  /*21e0*/  @!P0 IMAD.MOV R226, RZ, RZ, -R226 ;  /* 0x000000ffffe28224 */ /* 0x000fe200078e0ae2 */
[----:B------:R-:W-:Y:S01]  /*21f0*/  IABS R217, R19 ;  /* 0x0000001300d97213 */ /* 0x000fe20000000000 */
[----:B------:R-:W-:Y:S01]  /*2200*/  IMAD.HI.U32 R20, R8, R218, RZ ;  /* 0x000000da08147227 */ /* 0x000fe200078e00ff */
[----:B------:R-:W-:-:S03]  /*2210*/  ISETP.GT.U32.AND P0, PT, R5, R221, PT ;  /* 0x000000dd0500720c */ /* 0x000fc60003f04070 */
[----:B------:R-:W-:Y:S01]  /*2220*/  IMAD R219, R5, R22, R219 ;  /* 0x0000001605db7224 */ /* 0x000fe200078e02db */
[----:B------:R-:W-:Y:S01]  /*2230*/  LOP3.LUT R22, R9, 0x8c, RZ, 0xfc, !PT ;  /* 0x0000008c09167812 */ /* 0x000fe200078efcff */
[--C-:B------:R-:W-:Y:S01]  /*2240*/  @!P4 IMAD.IADD R220, R220, 0x1, -R5.reuse ;  /* 0x00000001dcdcc824 */ /* 0x100fe200078e0a05 */
[----:B------:R-:W-:Y:S01]  /*2250*/  ISETP.GE.AND P4, PT, R24, RZ, PT ;  /* 0x000000ff1800720c */ /* 0x000fe20003f86270 */
[----:B------:R-:W-:Y:S01]  /*2260*/  IMAD.MOV R20, RZ, RZ, -R20 ;  /* 0x000000ffff147224 */ /* 0x000fe200078e0a14 */
[----:B------:R-:W-:Y:S01]  /*2270*/  IABS R216, R22 ;  /* 0x0000001600d87213 */ /* 0x000fe20000000000 */
[----:B------:R-:W-:Y:S01]  /*2280*/  @!P2 IMAD.IADD R224, R224, 0x1, -R5 ;  /* 0x00000001e0e0a824 */ /* 0x000fe200078e0a05 */
[----:B------:R-:W-:Y:S01]  /*2290*/  ISETP.GT.U32.AND P2, PT, R5, R219, PT ;  /* 0x000000db0500720c */ /* 0x000fe20003f44070 */
[----:B------:R-:W-:Y:S01]  /*22a0*/  IMAD.HI.U32 R18, R8, R217, RZ ;  /* 0x000000d908127227 */ /* 0x000fe200078e00ff */
[----:B------:R-:W-:-:S03]  /*22b0*/  LOP3.LUT R24, R9, 0xa0, RZ, 0xfc, !PT ;  /* 0x000000a009187812 */ /* 0x000fc600078efcff */
[--C-:B------:R-:W-:Y:S01]  /*22c0*/  @!P5 IMAD.IADD R223, R223, 0x1, -R5.reuse ;  /* 0x00000001dfdfd824 */ /* 0x100fe200078e0a05 */
[----:B------:R-:W-:Y:S01]  /*22d0*/  ISETP.GE.AND P5, PT, R23, RZ, PT ;  /* 0x000000ff1700720c */ /* 0x000fe20003fa6270 */
[----:B------:R-:W-:Y:S01]  /*22e0*/  IMAD R218, R5, R20, R218 ;  /* 0x0000001405da7224 */ /* 0x000fe200078e02da */
[----:B------:R-:W-:Y:S01]  /*22f0*/  LOP3.LUT R23, R9, 0x94, RZ, 0xfc, !PT ;  /* 0x0000009409177812 */ /* 0x000fe200078efcff */
[----:B------:R-:W-:Y:S01]  /*2300*/  IMAD.MOV R20, RZ, RZ, -R18 ;  /* 0x000000ffff147224 */ /* 0x000fe200078e0a12 */
[----:B------:R-:W-:Y:S01]  /*2310*/  IABS R211, R24 ;  /* 0x0000001800d37213 */ /* 0x000fe20000000000 */
[----:B------:R-:W-:Y:S01]  /*2320*/  @!P0 IMAD.IADD R221, R221, 0x1, -R5 ;  /* 0x00000001dddd8824 */ /* 0x000fe200078e0a05 */
[----:B------:R-:W-:Y:S01]  /*2330*/  ISETP.GE.AND P0, PT, R21, RZ, PT ;  /* 0x000000ff1500720c */ /* 0x000fe20003f06270 */
[----:B------:R-:W-:Y:S01]  /*2340*/  IMAD R217, R5, R20, R217 ;  /* 0x0000001405d97224 */ /* 0x000fe200078e02d9 */
[----:B------:R-:W-:Y:S01]  /*2350*/  LOP3.LUT R21, R9, 0x90, RZ, 0xfc, !PT ;  /* 0x0000009009157812 */ /* 0x000fe200078efcff */
[----:B------:R-:W-:Y:S01]  /*2360*/  @!P1 IMAD.MOV R227, RZ, RZ, -R227 ;  /* 0x000000ffffe39224 */ /* 0x000fe200078e0ae3 */
[C---:B------:R-:W-:Y:S01]  /*2370*/  ISETP.GT.U32.AND P1, PT, R5.reuse, R223, PT ;  /* 0x000000df0500720c */ /* 0x040fe20003f24070 */
[----:B------:R-:W-:Y:S01]  /*2380*/  @!P4 IMAD.MOV R221, RZ, RZ, -R221 ;  /* 0x000000ffffddc224 */ /* 0x000fe200078e0add */
[----:B------:R-:W-:Y:S01]  /*2390*/  ISETP.GT.U32.AND P4, PT, R5, R217, PT ;  /* 0x000000d90500720c */ /* 0x000fe20003f84070 */
[----:B------:R-:W-:Y:S01]  /*23a0*/  @!P2 IMAD.IADD R219, R219, 0x1, -R5 ;  /* 0x00000001dbdba824 */ /* 0x000fe200078e0a05 */
[----:B------:R-:W-:Y:S01]  /*23b0*/  IABS R215, R21 ;  /* 0x0000001500d77213 */ /* 0x000fe20000000000 */
[----:B------:R-:W-:Y:S01]  /*23c0*/  @!P5 IMAD.MOV R224, RZ, RZ, -R224 ;  /* 0x000000ffffe0d224 */ /* 0x000fe200078e0ae0 */
[----:B------:R-:W-:Y:S01]  /*23d0*/  IABS R214, R23 ;  /* 0x0000001700d67213 */ /* 0x000fe20000000000 */
[----:B------:R-:W-:Y:S01]  /*23e0*/  IMAD.HI.U32 R18, R8, R216, RZ ;  /* 0x000000d808127227 */ /* 0x000fe200078e00ff */
[----:B------:R-:W-:-:S02]  /*23f0*/  ISETP.GT.U32.AND P5, PT, R5, R219, PT ;  /* 0x000000db0500720c */ /* 0x000fc40003fa4070 */
[----:B------:R-:W-:Y:S01]  /*2400*/  ISETP.GE.AND P2, PT, R26, RZ, PT ;  /* 0x000000ff1a00720c */ /* 0x000fe20003f46270 */
[--C-:B------:R-:W-:Y:S01]  /*2410*/  @!P6 IMAD.IADD R222, R222, 0x1, -R5.reuse ;  /* 0x00000001dedee824 */ /* 0x100fe200078e0a05 */
[----:B------:R-:W-:Y:S01]  /*2420*/  ISETP.GT.U32.AND P6, PT, R5, R218, PT ;  /* 0x000000da0500720c */ /* 0x000fe20003fc4070 */
[----:B------:R-:W-:Y:S01]  /*2430*/  IMAD.MOV R18, RZ, RZ, -R18 ;  /* 0x000000ffff127224 */ /* 0x000fe200078e0a12 */
[----:B------:R-:W-:Y:S01]  /*2440*/  LOP3.LUT R26, R9, 0xa8, RZ, 0xfc, !PT ;  /* 0x000000a8091a7812 */ /* 0x000fe200078efcff */
[--C-:B------:R-:W-:Y:S01]  /*2450*/  @!P1 IMAD.IADD R223, R223, 0x1, -R5.reuse ;  /* 0x00000001dfdf9824 */ /* 0x100fe200078e0a05 */
[----:B------:R-:W-:Y:S01]  /*2460*/  ISETP.GE.AND P1, PT, R25, RZ, PT ;  /* 0x000000ff1900720c */ /* 0x000fe20003f26270 */
[--C-:B------:R-:W-:Y:S01]  /*2470*/  @!P4 IMAD.IADD R217, R217, 0x1, -R5.reuse ;  /* 0x00000001d9d9c824 */ /* 0x100fe200078e0a05 */
[----:B------:R-:W-:Y:S01]  /*2480*/  LOP3.LUT R25, R9, 0xa4, RZ, 0xfc, !PT ;  /* 0x000000a409197812 */ /* 0x000fe200078efcff */
[----:B------:R-:W-:Y:S02]  /*2490*/  IMAD R216, R5, R18, R216 ;  /* 0x0000001205d87224 */ /* 0x000fe400078e02d8 */
[----:B------:R-:W-:Y:S01]  /*24a0*/  @!P5 IMAD.IADD R219, R219, 0x1, -R5 ;  /* 0x00000001dbdbd824 */ /* 0x000fe200078e0a05 */
[C---:B------:R-:W-:Y:S01]  /*24b0*/  ISETP.GT.U32.AND P4, PT, R5.reuse, R217, PT ;  /* 0x000000d90500720c */ /* 0x040fe20003f84070 */
[----:B------:R-:W-:Y:S01]  /*24c0*/  IMAD.HI.U32 R18, R8, R215, RZ ;  /* 0x000000d708127227 */ /* 0x000fe200078e00ff */
[----:B------:R-:W-:-:S02]  /*24d0*/  ISETP.GT.U32.AND P5, PT, R5, R216, PT ;  /* 0x000000d80500720c */ /* 0x000fc40003fa4070 */
[----:B------:R-:W-:Y:S01]  /*24e0*/  IABS R210, R25 ;  /* 0x0000001900d27213 */ /* 0x000fe20000000000 */
[----:B------:R-:W-:Y:S01]  /*24f0*/  @!P6 IMAD.IADD R218, R218, 0x1, -R5 ;  /* 0x00000001dadae824 */ /* 0x000fe200078e0a05 */
[C---:B------:R-:W-:Y:S01]  /*2500*/  ISETP.GT.U32.AND P6, PT, R5.reuse, R220, PT ;  /* 0x000000dc0500720c */ /* 0x040fe20003fc4070 */
[----:B------:R-:W-:Y:S02]  /*2510*/  IMAD.MOV R20, RZ, RZ, -R18 ;  /* 0x000000ffff147224 */ /* 0x000fe400078e0a12 */
[----:B------:R-:W-:Y:S01]  /*2520*/  @!P1 IMAD.MOV R223, RZ, RZ, -R223 ;  /* 0x000000ffffdf9224 */ /* 0x000fe200078e0adf */
[C---:B------:R-:W-:Y:S01]  /*2530*/  ISETP.GT.U32.AND P1, PT, R5.reuse, R218, PT ;  /* 0x000000da0500720c */ /* 0x040fe20003f24070 */
[----:B------:R-:W-:Y:S02]  /*2540*/  IMAD R215, R5, R20, R215 ;  /* 0x0000001405d77224 */ /* 0x000fe400078e02d7 */
[--C-:B------:R-:W-:Y:S02]  /*2550*/  @!P4 IMAD.IADD R217, R217, 0x1, -R5.reuse ;  /* 0x00000001d9d9c824 */ /* 0x100fe400078e0a05 */
[----:B------:R-:W-:Y:S01]  /*2560*/  @!P5 IMAD.IADD R216, R216, 0x1, -R5 ;  /* 0x00000001d8d8d824 */ /* 0x000fe200078e0a05 */
[----:B------:R-:W-:Y:S01]  /*2570*/  ISETP.GT.U32.AND P4, PT, R5, R215, PT ;  /* 0x000000d70500720c */ /* 0x000fe20003f84070 */
[----:B------:R-:W-:-:S03]  /*2580*/  IMAD.HI.U32 R18, R8, R214, RZ ;  /* 0x000000d608127227 */ /* 0x000fc600078e00ff */
[----:B------:R-:W-:Y:S01]  /*2590*/  ISETP.GT.U32.AND P5, PT, R5, R216, PT ;  /* 0x000000d80500720c */ /* 0x000fe20003fa4070 */
[----:B------:R-:W-:Y:S02]  /*25a0*/  IMAD.MOV R18, RZ, RZ, -R18 ;  /* 0x000000ffff127224 */ /* 0x000fe400078e0a12 */
[--C-:B------:R-:W-:Y:S01]  /*25b0*/  @!P1 IMAD.IADD R218, R218, 0x1, -R5.reuse ;  /* 0x00000001dada9824 */ /* 0x100fe200078e0a05 */
[----:B------:R-:W-:Y:S01]  /*25c0*/  ISETP.GE.AND P1, PT, R19, RZ, PT ;  /* 0x000000ff1300720c */ /* 0x000fe20003f26270 */
[----:B------:R-:W-:Y:S01]  /*25d0*/  @!P0 IMAD.MOV R222, RZ, RZ, -R222 ;  /* 0x000000ffffde8224 */ /* 0x000fe200078e0ade */
[----:B------:R-:W-:Y:S01]  /*25e0*/  LOP3.LUT R19, R9, 0x98, RZ, 0xfc, !PT ;  /* 0x0000009809137812 */ /* 0x000fe200078efcff */
[----:B------:R-:W-:Y:S01]  /*25f0*/  IMAD R214, R5, R18, R214 ;  /* 0x0000001205d67224 */ /* 0x000fe200078e02d6 */
[----:B------:R-:W-:Y:S01]  /*2600*/  ISETP.GE.AND P0, PT, R27, RZ, PT ;  /* 0x000000ff1b00720c */ /* 0x000fe20003f06270 */
[----:B------:R-:W-:Y:S01]  /*2610*/  @!P4 IMAD.IADD R215, R215, 0x1, -R5 ;  /* 0x00000001d7d7c824 */ /* 0x000fe200078e0a05 */
[----:B------:R-:W-:Y:S01]  /*2620*/  IABS R213, R19 ;  /* 0x0000001300d57213 */ /* 0x000fe20000000000 */
[----:B------:R-:W-:Y:S01]  /*2630*/  IMAD.HI.U32 R20, R8, R211, RZ ;  /* 0x000000d308147227 */ /* 0x000fe200078e00ff */
[----:B------:R-:W-:-:S02]  /*2640*/  LOP3.LUT R27, R9, 0xac, RZ, 0xfc, !PT ;  /* 0x000000ac091b7812 */ /* 0x000fc400078efcff */
[C---:B------:R-:W-:Y:S01]  /*2650*/  ISETP.GT.U32.AND P4, PT, R5.reuse, R215, PT ;  /* 0x000000d70500720c */ /* 0x040fe20003f84070 */
        /* <DEDUP_REMOVED lines=8> */
[--C-:B------:R-:W-:Y:S02]  /*26e0*/  @!P4 IMAD.IADD R215, R215, 0x1, -R5.reuse ;  /* 0x00000001d7d7c824 */ /* 0x100fe400078e0a05 */
[--C-:B------:R-:W-:Y:S01]  /*26f0*/  @!P5 IMAD.IADD R214, R214, 0x1, -R5.reuse ;  /* 0x00000001d6d6d824 */ /* 0x100fe200078e0a05 */
[----:B------:R-:W-:Y:S01]  /*2700*/  ISETP.GT.U32.AND P4, PT, R5, R213, PT ;  /* 0x000000d50500720c */ /* 0x000fe20003f84070 */
[----:B------:R-:W-:Y:S01]  /*2710*/  IMAD.MOV R20, RZ, RZ, -R20 ;  /* 0x000000ffff147224 */ /* 0x000fe200078e0a14 */
[----:B------:R-:W-:Y:S01]  /*2720*/  IABS R212, R21 ;  /* 0x0000001500d47213 */ /* 0x000fe20000000000 */
[----:B------:R-:W-:Y:S01]  /*2730*/  @!P6 IMAD.IADD R220, R220, 0x1, -R5 ;  /* 0x00000001dcdce824 */ /* 0x000fe200078e0a05 */
[----:B------:R-:W-:Y:S01]  /*2740*/  ISETP.GE.AND P6, PT, R28, RZ, PT ;  /* 0x000000ff1c00720c */ /* 0x000fe20003fc6270 */
[----:B------:R-:W-:Y:S01]  /*2750*/  @!P1 IMAD.MOV R217, RZ, RZ, -R217 ;  /* 0x000000ffffd99224 */ /* 0x000fe200078e0ad9 */
[----:B------:R-:W-:Y:S01]  /*2760*/  ISETP.GE.AND P1, PT, R19, RZ, PT ;  /* 0x000000ff1300720c */ /* 0x000fe20003f26270 */
[C---:B------:R-:W-:Y:S01]  /*2770*/  IMAD R211, R5.reuse, R20, R211 ;  /* 0x0000001405d37224 */ /* 0x040fe200078e02d3 */
[----:B------:R-:W-:Y:S01]  /*2780*/  ISETP.GT.U32.AND P5, PT, R5, R214, PT ;  /* 0x000000d60500720c */ /* 0x000fe20003fa4070 */
[----:B------:R-:W-:Y:S01]  /*2790*/  IMAD.HI.U32 R19, R8, R212, RZ ;  /* 0x000000d408137227 */ /* 0x000fe200078e00ff */
[----:B------:R-:W-:-:S03]  /*27a0*/  LOP3.LUT R28, R9, 0xb0, RZ, 0xfc, !PT ;  /* 0x000000b0091c7812 */ /* 0x000fc600078efcff */
[----:B------:R-:W-:Y:S01]  /*27b0*/  @!P0 IMAD.MOV R215, RZ, RZ, -R215 ;  /* 0x000000ffffd78224 */ /* 0x000fe200078e0ad7 */
[----:B------:R-:W-:Y:S01]  /*27c0*/  ISETP.GT.U32.AND P0, PT, R5, R211, PT ;  /* 0x000000d30500720c */ /* 0x000fe20003f04070 */
[----:B------:R-:W-:Y:S02]  /*27d0*/  IMAD.MOV R19, RZ, RZ, -R19 ;  /* 0x000000ffff137224 */ /* 0x000fe400078e0a13 */
[----:B------:R-:W-:Y:S01]  /*27e0*/  @!P2 IMAD.MOV R220, RZ, RZ, -R220 ;  /* 0x000000ffffdca224 */ /* 0x000fe200078e0adc */
[----:B------:R-:W-:Y:S01]  /*27f0*/  ISETP.GE.AND P2, PT, R22, RZ, PT ;  /* 0x000000ff1600720c */ /* 0x000fe20003f46270 */
[--C-:B------:R-:W-:Y:S01]  /*2800*/  @!P4 IMAD.IADD R213, R213, 0x1, -R5.reuse ;  /* 0x00000001d5d5c824 */ /* 0x100fe200078e0a05 */
[----:B------:R-:W-:Y:S01]  /*2810*/  IABS R22, R27 ;  /* 0x0000001b00167213 */ /* 0x000fe20000000000 */
[----:B------:R-:W-:Y:S02]  /*2820*/  IMAD R212, R5, R19, R212 ;  /* 0x0000001305d47224 */ /* 0x000fe400078e02d4 */
[----:B------:R-:W-:Y:S01]  /*2830*/  @!P6 IMAD.MOV R218, RZ, RZ, -R218 ;  /* 0x000000ffffdae224 */ /* 0x000fe200078e0ada */
[----:B------:R-:W-:Y:S01]  /*2840*/  ISETP.GE.AND P6, PT, R23, RZ, PT ;  /* 0x000000ff1700720c */ /* 0x000fe20003fc6270 */
[----:B------:R-:W-:Y:S01]  /*2850*/  @!P5 IMAD.IADD R214, R214, 0x1, -R5 ;  /* 0x00000001d6d6d824 */ /* 0x000fe200078e0a05 */
[C---:B------:R-:W-:Y:S01]  /*2860*/  ISETP.GT.U32.AND P4, PT, R5.reuse, R213, PT ;  /* 0x000000d50500720c */ /* 0x040fe20003f84070 */
[----:B------:R-:W-:Y:S01]  /*2870*/  IMAD.HI.U32 R18, R8, R210, RZ ;  /* 0x000000d208127227 */ /* 0x000fe200078e00ff */
[----:B------:R-:W-:-:S02]  /*2880*/  ISETP.GT.U32.AND P5, PT, R5, R212, PT ;  /* 0x000000d40500720c */ /* 0x000fc40003fa4070 */
[----:B------:R-:W-:Y:S01]  /*2890*/  IABS R23, R28 ;  /* 0x0000001c00177213 */ /* 0x000fe20000000000 */
[----:B------:R-:W-:Y:S02]  /*28a0*/  IMAD.MOV R18, RZ, RZ, -R18 ;  /* 0x000000ffff127224 */ /* 0x000fe400078e0a12 */
[----:B------:R-:W-:Y:S02]  /*28b0*/  @!P0 IMAD.IADD R211, R211, 0x1, -R5 ;  /* 0x00000001d3d38824 */ /* 0x000fe400078e0a05 */
[----:B------:R-:W-:Y:S01]  /*28c0*/  @!P2 IMAD.MOV R216, RZ, RZ, -R216 ;  /* 0x000000ffffd8a224 */ /* 0x000fe200078e0ad8 */
[----:B------:R-:W-:Y:S01]  /*28d0*/  ISETP.GE.AND P2, PT, R21, RZ, PT ;  /* 0x000000ff1500720c */ /* 0x000fe20003f46270 */
[C---:B------:R-:W-:Y:S01]  /*28e0*/  IMAD R210, R5.reuse, R18, R210 ;  /* 0x0000001205d27224 */ /* 0x040fe200078e02d2 */
[----:B------:R-:W-:Y:S01]  /*28f0*/  IABS R21, R26 ;  /* 0x0000001a00157213 */ /* 0x000fe20000000000 */
[----:B------:R-:W-:Y:S01]  /*2900*/  IMAD.HI.U32 R19, R8, R22, RZ ;  /* 0x0000001608137227 */ /* 0x000fe200078e00ff */
[----:B------:R-:W-:-:S03]  /*2910*/  ISETP.GT.U32.AND P0, PT, R5, R211, PT ;  /* 0x000000d30500720c */ /* 0x000fc60003f04070 */
[----:B------:R-:W-:Y:S01]  /*2920*/  @!P6 IMAD.MOV R214, RZ, RZ, -R214 ;  /* 0x000000ffffd6e224 */ /* 0x000fe200078e0ad6 */
[----:B------:R-:W-:Y:S01]  /*2930*/  ISETP.GE.AND P6, PT, R24, RZ, PT ;  /* 0x000000ff1800720c */ /* 0x000fe20003fc6270 */
[--C-:B------:R-:W-:Y:S01]  /*2940*/  @!P4 IMAD.IADD R213, R213, 0x1, -R5.reuse ;  /* 0x00000001d5d5c824 */ /* 0x100fe200078e0a05 */
[----:B------:R-:W-:Y:S01]  /*2950*/  ISETP.GT.U32.AND P4, PT, R5, R210, PT ;  /* 0x000000d20500720c */ /* 0x000fe20003f84070 */
[----:B------:R-:W-:Y:S02]  /*2960*/  @!P5 IMAD.IADD R212, R212, 0x1, -R5 ;  /* 0x00000001d4d4d824 */ /* 0x000fe400078e0a05 */
[----:B------:R-:W-:-:S03]  /*2970*/  IMAD.HI.U32 R20, R8, R23, RZ ;  /* 0x0000001708147227 */ /* 0x000fc600078e00ff */
[----:B------:R-:W-:Y:S01]  /*2980*/  ISETP.GT.U32.AND P5, PT, R5, R212, PT ;  /* 0x000000d40500720c */ /* 0x000fe20003fa4070 */
[----:B------:R-:W-:-:S04]  /*2990*/  IMAD.HI.U32 R18, R8, R21, RZ ;  /* 0x0000001508127227 */ /* 0x000fc800078e00ff */
[----:B------:R-:W-:Y:S02]  /*29a0*/  IMAD.MOV R19, RZ, RZ, -R19 ;  /* 0x000000ffff137224 */ /* 0x000fe400078e0a13 */
[----:B------:R-:W-:Y:S02]  /*29b0*/  IMAD.MOV R24, RZ, RZ, -R20 ;  /* 0x000000ffff187224 */ /* 0x000fe400078e0a14 */
[----:B------:R-:W-:Y:S02]  /*29c0*/  IMAD.MOV R18, RZ, RZ, -R18 ;  /* 0x000000ffff127224 */ /* 0x000fe400078e0a12 */
[C---:B------:R-:W-:Y:S02]  /*29d0*/  IMAD R20, R5.reuse, R19, R22 ;  /* 0x0000001305147224 */ /* 0x040fe400078e0216 */
[----:B------:R-:W-:Y:S01]  /*29e0*/  IMAD R18, R5, R18, R21 ;  /* 0x0000001205127224 */ /* 0x000fe200078e0215 */
[----:B------:R-:W-:Y:S01]  /*29f0*/  LOP3.LUT R21, R9, 0xb4, RZ, 0xfc, !PT ;  /* 0x000000b409157812 */ /* 0x000fe200078efcff */
[----:B------:R-:W-:Y:S01]  /*2a00*/  IMAD R22, R5, R24, R23 ;  /* 0x0000001805167224 */ /* 0x000fe200078e0217 */
[----:B------:R-:W-:Y:S01]  /*2a10*/  LOP3.LUT R23, R9, 0xb8, RZ, 0xfc, !PT ;  /* 0x000000b809177812 */ /* 0x000fe200078efcff */
[--C-:B------:R-:W-:Y:S01]  /*2a20*/  @!P0 IMAD.IADD R211, R211, 0x1, -R5.reuse ;  /* 0x00000001d3d38824 */ /* 0x100fe200078e0a05 */
[C---:B------:R-:W-:Y:S01]  /*2a30*/  ISETP.GT.U32.AND P0, PT, R5.reuse, R20, PT ;  /* 0x000000140500720c */ /* 0x040fe20003f04070 */
[----:B------:R-:W-:Y:S01]  /*2a40*/  @!P4 IMAD.IADD R210, R210, 0x1, -R5 ;  /* 0x00000001d2d2c824 */ /* 0x000fe200078e0a05 */
[C---:B------:R-:W-:Y:S01]  /*2a50*/  ISETP.GT.U32.AND P4, PT, R5.reuse, R18, PT ;  /* 0x000000120500720c */ /* 0x040fe20003f84070 */
[----:B------:R-:W-:Y:S01]  /*2a60*/  @!P6 IMAD.MOV R211, RZ, RZ, -R211 ;  /* 0x000000ffffd3e224 */ /* 0x000fe200078e0ad3 */
[C---:B------:R-:W-:Y:S01]  /*2a70*/  ISETP.GT.U32.AND P6, PT, R5.reuse, R22, PT ;  /* 0x000000160500720c */ /* 0x040fe20003fc4070 */
[----:B------:R-:W-:Y:S01]  /*2a80*/  @!P5 IMAD.IADD R212, R212, 0x1, -R5 ;  /* 0x00000001d4d4d824 */ /* 0x000fe200078e0a05 */
[----:B------:R-:W-:Y:S01]  /*2a90*/  IABS R24, R21 ;  /* 0x0000001500187213 */ /* 0x000fe20000000000 */
[----:B------:R-:W-:Y:S01]  /*2aa0*/  @!P1 IMAD.MOV R213, RZ, RZ, -R213 ;  /* 0x000000ffffd59224 */ /* 0x000fe200078e0ad5 */
[----:B------:R-:W-:Y:S01]  /*2ab0*/  ISETP.GT.U32.AND P1, PT, R5, R210, PT ;  /* 0x000000d20500720c */ /* 0x000fe20003f24070 */
[----:B------:R-:W-:Y:S01]  /*2ac0*/  @!P2 IMAD.MOV R212, RZ, RZ, -R212 ;  /* 0x000000ffffd4a224 */ /* 0x000fe200078e0ad4 */
[----:B------:R-:W-:Y:S01]  /*2ad0*/  ISETP.GE.AND P2, PT, R26, RZ, PT ;  /* 0x000000ff1a00720c */ /* 0x000fe20003f46270 */
[----:B------:R-:W-:Y:S01]  /*2ae0*/  IMAD.HI.U32 R19, R8, R24, RZ ;  /* 0x0000001808137227 */ /* 0x000fe200078e00ff */
[----:B------:R-:W-:-:S02]  /*2af0*/  IABS R26, R23 ;  /* 0x00000017001a7213 */ /* 0x000fc40000000000 */
[----:B------:R-:W-:Y:S01]  /*2b00*/  ISETP.GE.AND P5, PT, R25, RZ, PT ;  /* 0x000000ff1900720c */ /* 0x000fe20003fa6270 */
[----:B------:R-:W-:Y:S01]  /*2b10*/  @!P0 IMAD.IADD R20, R20, 0x1, -R5 ;  /* 0x0000000114148824 */ /* 0x000fe200078e0a05 */
[----:B------:R-:W-:Y:S01]  /*2b20*/  LOP3.LUT R25, R9, 0xbc, RZ, 0xfc, !PT ;  /* 0x000000bc09197812 */ /* 0x000fe200078efcff */
[----:B------:R-:W-:Y:S02]  /*2b30*/  IMAD.MOV R19, RZ, RZ, -R19 ;  /* 0x000000ffff137224 */ /* 0x000fe400078e0a13 */
[--C-:B------:R-:W-:Y:S01]  /*2b40*/  @!P4 IMAD.IADD R18, R18, 0x1, -R5.reuse ;  /* 0x000000011212c824 */ /* 0x100fe200078e0a05 */
[----:B------:R-:W-:Y:S01]  /*2b50*/  ISETP.GE.AND P4, PT, R28, RZ, PT ;  /* 0x000000ff1c00720c */ /* 0x000fe20003f86270 */
[----:B------:R-:W-:Y:S01]  /*2b60*/  @!P6 IMAD.IADD R22, R22, 0x1, -R5 ;  /* 0x000000011616e824 */ /* 0x000fe200078e0a05 */
[C---:B------:R-:W-:Y:S01]  /*2b70*/  ISETP.GT.U32.AND P6, PT, R5.reuse, R20, PT ;  /* 0x000000140500720c */ /* 0x040fe20003fc4070 */
[C---:B------:R-:W-:Y:S01]  /*2b80*/  IMAD R24, R5.reuse, R19, R24 ;  /* 0x0000001305187224 */ /* 0x040fe200078e0218 */
[----:B------:R-:W-:Y:S01]  /*2b90*/  ISETP.GT.U32.AND P0, PT, R5, R18, PT ;  /* 0x000000120500720c */ /* 0x000fe20003f04070 */
[----:B------:R-:W-:Y:S01]  /*2ba0*/  IMAD.HI.U32 R19, R8, R26, RZ ;  /* 0x0000001a08137227 */ /* 0x000fe200078e00ff */
[----:B------:R-:W-:-:S03]  /*2bb0*/  IABS R28, R25 ;  /* 0x00000019001c7213 */ /* 0x000fc60000000000 */
[----:B------:R-:W-:Y:S02]  /*2bc0*/  IMAD.MOV R19, RZ, RZ, -R19 ;  /* 0x000000ffff137224 */ /* 0x000fe400078e0a13 */
[--C-:B------:R-:W-:Y:S01]  /*2bd0*/  @!P1 IMAD.IADD R210, R210, 0x1, -R5.reuse ;  /* 0x00000001d2d29824 */ /* 0x100fe200078e0a05 */
[----:B------:R-:W-:Y:S01]  /*2be0*/  ISETP.GE.AND P1, PT, R27, RZ, PT ;  /* 0x000000ff1b00720c */ /* 0x000fe20003f26270 */
[----:B------:R-:W-:Y:S01]  /*2bf0*/  IMAD R26, R5, R19, R26 ;  /* 0x00000013051a7224 */ /* 0x000fe200078e021a */
[----:B------:R-:W-:Y:S01]  /*2c00*/  LOP3.LUT R27, R9, 0xc0, RZ, 0xfc, !PT ;  /* 0x000000c0091b7812 */ /* 0x000fe200078efcff */
[----:B------:R-:W-:Y:S01]  /*2c10*/  @!P5 IMAD.MOV R210, RZ, RZ, -R210 ;  /* 0x000000ffffd2d224 */ /* 0x000fe200078e0ad2 */
[C---:B------:R-:W-:Y:S01]  /*2c20*/  ISETP.GT.U32.AND P5, PT, R5.reuse, R22, PT ;  /* 0x000000160500720c */ /* 0x040fe20003fa4070 */
[--C-:B------:R-:W-:Y:S01]  /*2c30*/  @!P6 IMAD.IADD R20, R20, 0x1, -R5.reuse ;  /* 0x000000011414e824 */ /* 0x100fe200078e0a05 */
[C---:B------:R-:W-:Y:S01]  /*2c40*/  ISETP.GT.U32.AND P6, PT, R5.reuse, R26, PT ;  /* 0x0000001a0500720c */ /* 0x040fe20003fc4070 */
[----:B------:R-:W-:Y:S01]  /*2c50*/  @!P0 IMAD.IADD R18, R18, 0x1, -R5 ;  /* 0x0000000112128824 */ /* 0x000fe200078e0a05 */
[----:B------:R-:W-:Y:S01]  /*2c60*/  ISETP.GT.U32.AND P0, PT, R5, R24, PT ;  /* 0x000000180500720c */ /* 0x000fe20003f04070 */
[----:B------:R-:W-:Y:S01]  /*2c70*/  IMAD.HI.U32 R19, R8, R28, RZ ;  /* 0x0000001c08137227 */ /* 0x000fe200078e00ff */
[----:B------:R-:W-:-:S03]  /*2c80*/  IABS R30, R27 ;  /* 0x0000001b001e7213 */ /* 0x000fc60000000000 */
[----:B------:R-:W-:Y:S02]  /*2c90*/  @!P2 IMAD.MOV R18, RZ, RZ, -R18 ;  /* 0x000000ffff12a224 */ /* 0x000fe400078e0a12 */
[----:B------:R-:W-:Y:S02]  /*2ca0*/  IMAD.MOV R19, RZ, RZ, -R19 ;  /* 0x000000ffff137224 */ /* 0x000fe400078e0a13 */
[--C-:B------:R-:W-:Y:S01]  /*2cb0*/  @!P5 IMAD.IADD R22, R22, 0x1, -R5.reuse ;  /* 0x000000011616d824 */ /* 0x100fe200078e0a05 */
[----:B------:R-:W-:Y:S01]  /*2cc0*/  ISETP.GE.AND P5, PT, R21, RZ, PT ;  /* 0x000000ff1500720c */ /* 0x000fe20003fa6270 */
[----:B------:R-:W-:Y:S02]  /*2cd0*/  @!P6 IMAD.IADD R26, R26, 0x1, -R5 ;  /* 0x000000011a1ae824 */ /* 0x000fe400078e0a05 */
[----:B------:R-:W-:-:S03]  /*2ce0*/  IMAD.HI.U32 R21, R8, R30, RZ ;  /* 0x0000001e08157227 */ /* 0x000fc600078e00ff */
[----:B------:R-:W-:Y:S01]  /*2cf0*/  ISETP.GT.U32.AND P6, PT, R5, R26, PT ;  /* 0x0000001a0500720c */ /* 0x000fe20003fc4070 */
[----:B------:R-:W-:Y:S01]  /*2d00*/  @!P0 IMAD.IADD R24, R24, 0x1, -R5 ;  /* 0x0000000118188824 */ /* 0x000fe200078e0a05 */
[----:B------:R-:W-:Y:S01]  /*2d10*/  ISETP.GE.AND P0, PT, R23, RZ, PT ;  /* 0x000000ff1700720c */ /* 0x000fe20003f06270 */
[----:B------:R-:W-:-:S03]  /*2d20*/  IMAD.HI.U32 R23, R8, R32, RZ ;  /* 0x0000002008177227 */ /* 0x000fc600078e00ff */
[C---:B------:R-:W-:Y:S01]  /*2d30*/  ISETP.GT.U32.AND P2, PT, R5.reuse, R24, PT ;  /* 0x000000180500720c */ /* 0x040fe20003f44070 */
[----:B------:R-:W-:Y:S02]  /*2d40*/  IMAD.MOV R21, RZ, RZ, -R21 ;  /* 0x000000ffff157224 */ /* 0x000fe400078e0a15 */
[----:B------:R-:W-:Y:S02]  /*2d50*/  IMAD.MOV R23, RZ, RZ, -R23 ;  /* 0x000000ffff177224 */ /* 0x000fe400078e0a17 */
[C---:B------:R-:W-:Y:S01]  /*2d60*/  IMAD R30, R5.reuse, R21, R30 ;  /* 0x00000015051e7224 */ /* 0x040fe200078e021e */
[----:B------:R-:W-:Y:S01]  /*2d70*/  IABS R21, R31 ;  /* 0x0000001f00157213 */ /* 0x000fe20000000000 */
[C---:B------:R-:W-:Y:S01]  /*2d80*/  IMAD R32, R5.reuse, R23, R32 ;  /* 0x0000001705207224 */ /* 0x040fe200078e0220 */
[----:B------:R-:W-:Y:S01]  /*2d90*/  IABS R23, R37 ;  /* 0x0000002500177213 */ /* 0x000fe20000000000 */
[----:B------:R-:W-:Y:S01]  /*2da0*/  @!P4 IMAD.MOV R22, RZ, RZ, -R22 ;  /* 0x000000ffff16c224 */ /* 0x000fe200078e0a16 */
[C---:B------:R-:W-:Y:S01]  /*2db0*/  ISETP.GT.U32.AND P4, PT, R5.reuse, R30, PT ;  /* 0x0000001e0500720c */ /* 0x040fe20003f84070 */
[----:B------:R-:W-:Y:S01]  /*2dc0*/  @!P6 IMAD.IADD R26, R26, 0x1, -R5 ;  /* 0x000000011a1ae824 */ /* 0x000fe200078e0a05 */
[C---:B------:R-:W-:Y:S01]  /*2dd0*/  ISETP.GT.U32.AND P6, PT, R5.reuse, R32, PT ;  /* 0x000000200500720c */ /* 0x040fe20003fc4070 */
[----:B------:R-:W-:-:S02]  /*2de0*/  IMAD R28, R5, R19, R28 ;  /* 0x00000013051c7224 */ /* 0x000fc400078e021c */
[----:B------:R-:W-:Y:S01]  /*2df0*/  @!P2 IMAD.IADD R24, R24, 0x1, -R5 ;  /* 0x000000011818a824 */ /* 0x000fe200078e0a05 */
[----:B------:R-:W-:Y:S01]  /*2e00*/  ISETP.GE.AND P2, PT, R25, RZ, PT ;  /* 0x000000ff1900720c */ /* 0x000fe20003f46270 */
[----:B------:R-:W-:Y:S01]  /*2e10*/  @!P1 IMAD.MOV R20, RZ, RZ, -R20 ;  /* 0x000000ffff149224 */ /* 0x000fe200078e0a14 */
[----:B------:R-:W-:Y:S01]  /*2e20*/  ISETP.GT.U32.AND P1, PT, R5, R28, PT ;  /* 0x0000001c0500720c */ /* 0x000fe20003f24070 */
[----:B------:R-:W-:Y:S01]  /*2e30*/  IMAD.HI.U32 R19, R8, R21, RZ ;  /* 0x0000001508137227 */ /* 0x000fe200078e00ff */
[----:B------:R-:W-:-:S03]  /*2e40*/  IABS R25, R39 ;  /* 0x0000002700197213 */ /* 0x000fc60000000000 */
[--C-:B------:R-:W-:Y:S02]  /*2e50*/  @!P4 IMAD.IADD R30, R30, 0x1, -R5.reuse ;  /* 0x000000011e1ec824 */ /* 0x100fe400078e0a05 */
[----:B------:R-:W-:Y:S02]  /*2e60*/  IMAD.MOV.U32 R36, RZ, RZ, R24 ;  /* 0x000000ffff247224 */ /* 0x000fe400078e0018 */
[----:B------:R-:W-:Y:S01]  /*2e70*/  @!P6 IMAD.IADD R32, R32, 0x1, -R5 ;  /* 0x000000012020e824 */ /* 0x000fe200078e0a05 */
[----:B------:R-:W-:Y:S01]  /*2e80*/  ISETP.GT.U32.AND P6, PT, R5, R30, PT ;  /* 0x0000001e0500720c */ /* 0x000fe20003fc4070 */
[----:B------:R-:W-:Y:S02]  /*2e90*/  IMAD.MOV R24, RZ, RZ, -R19 ;  /* 0x000000ffff187224 */ /* 0x000fe400078e0a13 */
[----:B------:R-:W-:-:S04]  /*2ea0*/  IMAD.HI.U32 R19, R8, R48, RZ ;  /* 0x0000003008137227 */ /* 0x000fc800078e00ff */
[----:B------:R-:W-:Y:S02]  /*2eb0*/  IMAD.MOV R19, RZ, RZ, -R19 ;  /* 0x000000ffff137224 */ /* 0x000fe400078e0a13 */
[--C-:B------:R-:W-:Y:S01]  /*2ec0*/  @!P1 IMAD.IADD R28, R28, 0x1, -R5.reuse ;  /* 0x000000011c1c9824 */ /* 0x100fe200078e0a05 */
[----:B------:R-:W-:Y:S01]  /*2ed0*/  ISETP.GE.AND P1, PT, R27, RZ, PT ;  /* 0x000000ff1b00720c */ /* 0x000fe20003f26270 */
[----:B------:R-:W-:Y:S01]  /*2ee0*/  IMAD R48, R5, R19, R48 ;  /* 0x0000001305307224 */ /* 0x000fe200078e0230 */
[----:B------:R-:W-:Y:S01]  /*2ef0*/  LOP3.LUT R27, R9, 0xd0, RZ, 0xfc, !PT ;  /* 0x000000d0091b7812 */ /* 0x000fe200078efcff */
[----:B------:R-:W-:Y:S01]  /*2f00*/  @!P6 IMAD.IADD R30, R30, 0x1, -R5 ;  /* 0x000000011e1ee824 */ /* 0x000fe200078e0a05 */
[C---:B------:R-:W-:Y:S01]  /*2f10*/  ISETP.GT.U32.AND P4, PT, R5.reuse, R28, PT ;  /* 0x0000001c0500720c */ /* 0x040fe20003f84070 */
[C---:B------:R-:W-:Y:S01]  /*2f20*/  IMAD R24, R5.reuse, R24, R21 ;  /* 0x0000001805187224 */ /* 0x040fe200078e0215 */
[C---:B------:R-:W-:Y:S01]  /*2f30*/  ISETP.GT.U32.AND P6, PT, R5.reuse, R48, PT ;  /* 0x000000300500720c */ /* 0x040fe20003fc4070 */
[----:B------:R-:W-:Y:S01]  /*2f40*/  IMAD.MOV.U32 R38, RZ, RZ, R26 ;  /* 0x000000ffff267224 */ /* 0x000fe200078e001a */
[----:B------:R-:W-:Y:S01]  /*2f50*/  IABS R50, R27 ;  /* 0x0000001b00327213 */ /* 0x000fe20000000000 */
[----:B------:R-:W-:Y:S01]  /*2f60*/  @!P5 IMAD.MOV R36, RZ, RZ, -R36 ;  /* 0x000000ffff24d224 */ /* 0x000fe200078e0a24 */
[----:B------:R-:W-:Y:S01]  /*2f70*/  ISETP.GT.U32.AND P5, PT, R5, R32, PT ;  /* 0x000000200500720c */ /* 0x000fe20003fa4070 */
[----:B------:R-:W-:-:S02]  /*2f80*/  @!P0 IMAD.MOV R38, RZ, RZ, -R38 ;  /* 0x000000ffff268224 */ /* 0x000fc400078e0a26 */
[----:B------:R-:W-:-:S04]  /*2f90*/  IMAD.HI.U32 R19, R8, R50, RZ ;  /* 0x0000003208137227 */ /* 0x000fc800078e00ff */
[--C-:B------:R-:W-:Y:S01]  /*2fa0*/  @!P4 IMAD.IADD R28, R28, 0x1, -R5.reuse ;  /* 0x000000011c1cc824 */ /* 0x100fe200078e0a05 */
[C---:B------:R-:W-:Y:S01]  /*2fb0*/  ISETP.GT.U32.AND P4, PT, R5.reuse, R24, PT ;  /* 0x000000180500720c */ /* 0x040fe20003f84070 */
[----:B------:R-:W-:Y:S02]  /*2fc0*/  @!P6 IMAD.IADD R48, R48, 0x1, -R5 ;  /* 0x000000013030e824 */ /* 0x000fe400078e0a05 */
[----:B------:R-:W-:Y:S02]  /*2fd0*/  IMAD.MOV R21, RZ, RZ, -R19 ;  /* 0x000000ffff157224 */ /* 0x000fe400078e0a13 */
[----:B------:R-:W-:Y:S01]  /*2fe0*/  IMAD.HI.U32 R19, R8, R23, RZ ;  /* 0x0000001708137227 */ /* 0x000fe200078e00ff */
[----:B------:R-:W-:-:S03]  /*2ff0*/  ISETP.GT.U32.AND P6, PT, R5, R48, PT ;  /* 0x000000300500720c */ /* 0x000fc60003fc4070 */
[C---:B------:R-:W-:Y:S02]  /*3000*/  IMAD R50, R5.reuse, R21, R50 ;  /* 0x0000001505327224 */ /* 0x040fe400078e0232 */
[----:B------:R-:W-:Y:S02]  /*3010*/  IMAD.MOV R26, RZ, RZ, -R19 ;  /* 0x000000ffff1a7224 */ /* 0x000fe400078e0a13 */
[----:B------:R-:W-:Y:S02]  /*3020*/  IMAD.MOV.U32 R40, RZ, RZ, R28 ;  /* 0x000000ffff287224 */ /* 0x000fe400078e001c */
[C---:B------:R-:W-:Y:S02]  /*3030*/  IMAD R26, R5.reuse, R26, R23 ;  /* 0x0000001a051a7224 */ /* 0x040fe400078e0217 */
[----:B------:R-:W-:Y:S01]  /*3040*/  @!P2 IMAD.MOV R40, RZ, RZ, -R40 ;  /* 0x000000ffff28a224 */ /* 0x000fe200078e0a28 */
[----:B------:R-:W-:Y:S01]  /*3050*/  ISETP.GT.U32.AND P2, PT, R5, R50, PT ;  /* 0x000000320500720c */ /* 0x000fe20003f44070 */
[----:B------:R-:W-:Y:S01]  /*3060*/  @!P4 IMAD.IADD R24, R24, 0x1, -R5 ;  /* 0x000000011818c824 */ /* 0x000fe200078e0a05 */
[----:B------:R-:W-:Y:S01]  /*3070*/  ISETP.GE.AND P4, PT, R31, RZ, PT ;  /* 0x000000ff1f00720c */ /* 0x000fe20003f86270 */
[----:B------:R-:W-:Y:S01]  /*3080*/  IMAD.MOV.U32 R21, RZ, RZ, R25 ;  /* 0x000000ffff157224 */ /* 0x000fe200078e0019 */
[----:B------:R-:W-:Y:S01]  /*3090*/  LOP3.LUT R25, R9, 0xdc, RZ, 0xfc, !PT ;  /* 0x000000dc09197812 */ /* 0x000fe200078efcff */
[----:B------:R-:W-:Y:S01]  /*30a0*/  @!P6 IMAD.IADD R48, R48, 0x1, -R5 ;  /* 0x000000013030e824 */ /* 0x000fe200078e0a05 */
[C---:B------:R-:W-:Y:S01]  /*30b0*/  ISETP.GT.U32.AND P6, PT, R5.reuse, R26, PT ;  /* 0x0000001a0500720c */ /* 0x040fe20003fc4070 */
[----:B------:R-:W-:Y:S01]  /*30c0*/  IMAD.HI.U32 R19, R8, R21, RZ ;  /* 0x0000001508137227 */ /* 0x000fe200078e00ff */
[----:B------:R-:W-:-:S02]  /*30d0*/  ISETP.GT.U32.AND P0, PT, R5, R24, PT ;  /* 0x000000180500720c */ /* 0x000fc40003f04070 */
[----:B------:R-:W-:Y:S01]  /*30e0*/  LOP3.LUT R31, R9, 0xe8, RZ, 0xfc, !PT ;  /* 0x000000e8091f7812 */ /* 0x000fe200078efcff */
[----:B------:R-:W-:Y:S02]  /*30f0*/  IMAD.MOV.U32 R42, RZ, RZ, R30 ;  /* 0x000000ffff2a7224 */ /* 0x000fe400078e001e */
[----:B------:R-:W-:Y:S01]  /*3100*/  IMAD.MOV R28, RZ, RZ, -R19 ;  /* 0x000000ffff1c7224 */ /* 0x000fe200078e0a13 */
[----:B------:R-:W-:Y:S01]  /*3110*/  IABS R19, R25 ;  /* 0x0000001900137213 */ /* 0x000fe20000000000 */
[----:B------:R-:W-:Y:S01]  /*3120*/  @!P1 IMAD.MOV R42, RZ, RZ, -R42 ;  /* 0x000000ffff2a9224 */ /* 0x000fe200078e0a2a */
[----:B------:R-:W-:Y:S01]  /*3130*/  ISETP.GE.AND P1, PT, R33, RZ, PT ;  /* 0x000000ff2100720c */ /* 0x000fe20003f26270 */
[----:B------:R-:W-:Y:S01]  /*3140*/  @!P2 IMAD.IADD R50, R50, 0x1, -R5 ;  /* 0x000000013232a824 */ /* 0x000fe200078e0a05 */
[----:B------:R-:W-:Y:S01]  /*3150*/  IABS R58, R31 ;  /* 0x0000001f003a7213 */ /* 0x000fe20000000000 */
[----:B------:R-:W-:Y:S01]  /*3160*/  IMAD R28, R5, R28, R21 ;  /* 0x0000001c051c7224 */ /* 0x000fe200078e0215 */
[----:B------:R-:W-:Y:S01]  /*3170*/  ISETP.GE.AND P2, PT, R39, RZ, PT ;  /* 0x000000ff2700720c */ /* 0x000fe20003f46270 */
[----:B------:R-:W-:Y:S01]  /*3180*/  IMAD.MOV.U32 R21, RZ, RZ, R19 ;  /* 0x000000ffff157224 */ /* 0x000fe200078e0013 */
[----:B------:R-:W-:Y:S01]  /*3190*/  LOP3.LUT R33, R9, 0xf4, RZ, 0xfc, !PT ;  /* 0x000000f409217812 */ /* 0x000fe200078efcff */
[--C-:B------:R-:W-:Y:S01]  /*31a0*/  @!P5 IMAD.IADD R32, R32, 0x1, -R5.reuse ;  /* 0x000000012020d824 */ /* 0x100fe200078e0a05 */
[----:B------:R-:W-:Y:S01]  /*31b0*/  ISETP.GE.AND P5, PT, R29, RZ, PT ;  /* 0x000000ff1d00720c */ /* 0x000fe20003fa6270 */
[--C-:B------:R-:W-:Y:S01]  /*31c0*/  @!P6 IMAD.IADD R26, R26, 0x1, -R5.reuse ;  /* 0x000000011a1ae824 */ /* 0x100fe200078e0a05 */
[----:B------:R-:W-:Y:S01]  /*31d0*/  ISETP.GT.U32.AND P6, PT, R5, R50, PT ;  /* 0x000000320500720c */ /* 0x000fe20003fc4070 */
[----:B------:R-:W-:Y:S01]  /*31e0*/  @!P0 IMAD.IADD R24, R24, 0x1, -R5 ;  /* 0x0000000118188824 */ /* 0x000fe200078e0a05 */
[----:B------:R-:W-:Y:S01]  /*31f0*/  LOP3.LUT R29, R9, 0xe4, RZ, 0xfc, !PT ;  /* 0x000000e4091d7812 */ /* 0x000fe200078efcff */
[----:B------:R-:W-:Y:S01]  /*3200*/  IMAD.HI.U32 R19, R8, R21, RZ ;  /* 0x0000001508137227 */ /* 0x000fe200078e00ff */
[----:B------:R-:W-:-:S02]  /*3210*/  ISETP.GE.AND P0, PT, R37, RZ, PT ;  /* 0x000000ff2500720c */ /* 0x000fc40003f06270 */
[----:B------:R-:W-:Y:S01]  /*3220*/  IABS R62, R33 ;  /* 0x00000021003e7213 */ /* 0x000fe20000000000 */
[----:B------:R-:W-:Y:S02]  /*3230*/  IMAD.MOV.U32 R46, RZ, RZ, R24 ;  /* 0x000000ffff2e7224 */ /* 0x000fe400078e0018 */
[----:B------:R-:W-:Y:S02]  /*3240*/  IMAD.MOV R24, RZ, RZ, -R19 ;  /* 0x000000ffff187224 */ /* 0x000fe400078e0a13 */
[----:B------:R-:W-:Y:S01]  /*3250*/  IMAD.MOV.U32 R44, RZ, RZ, R32 ;  /* 0x000000ffff2c7224 */ /* 0x000fe200078e0020 */
[----:B------:R-:W-:Y:S01]  /*3260*/  IABS R32, R29 ;  /* 0x0000001d00207213 */ /* 0x000fe20000000000 */
[----:B------:R-:W-:Y:S01]  /*3270*/  @!P1 IMAD.MOV R48, RZ, RZ, -R48 ;  /* 0x000000ffff309224 */ /* 0x000fe200078e0a30 */
[C---:B------:R-:W-:Y:S01]  /*3280*/  ISETP.GT.U32.AND P1, PT, R5.reuse, R28, PT ;  /* 0x0000001c0500720c */ /* 0x040fe20003f24070 */
[----:B------:R-:W-:Y:S02]  /*3290*/  IMAD R24, R5, R24, R21 ;  /* 0x0000001805187224 */ /* 0x000fe400078e0215 */
[----:B------:R-:W-:Y:S01]  /*32a0*/  @!P5 IMAD.MOV R44, RZ, RZ, -R44 ;  /* 0x000000ffff2cd224 */ /* 0x000fe200078e0a2c */
[----:B------:R-:W-:Y:S01]  /*32b0*/  ISETP.GE.AND P5, PT, R27, RZ, PT ;  /* 0x000000ff1b00720c */ /* 0x000fe20003fa6270 */
[----:B------:R-:W-:Y:S01]  /*32c0*/  @!P6 IMAD.IADD R50, R50, 0x1, -R5 ;  /* 0x000000013232e824 */ /* 0x000fe200078e0a05 */
[----:B------:R-:W-:Y:S01]  /*32d0*/  ISETP.GT.U32.AND P6, PT, R5, R24, PT ;  /* 0x000000180500720c */ /* 0x000fe20003fc4070 */
[----:B------:R-:W-:Y:S01]  /*32e0*/  @!P4 IMAD.MOV R46, RZ, RZ, -R46 ;  /* 0x000000ffff2ec224 */ /* 0x000fe200078e0a2e */
[----:B------:R-:W-:Y:S01]  /*32f0*/  LOP3.LUT R27, R9, 0xe0, RZ, 0xfc, !PT ;  /* 0x000000e0091b7812 */ /* 0x000fe200078efcff */
[----:B------:R-:W-:Y:S01]  /*3300*/  IMAD.HI.U32 R21, R8, R32, RZ ;  /* 0x0000002008157227 */ /* 0x000fe200078e00ff */
[----:B------:R-:W-:-:S02]  /*3310*/  ISETP.GT.U32.AND P4, PT, R5, R26, PT ;  /* 0x0000001a0500720c */ /* 0x000fc40003f84070 */
[----:B------:R-:W-:Y:S01]  /*3320*/  IABS R30, R27 ;  /* 0x0000001b001e7213 */ /* 0x000fe20000000000 */
[----:B------:R-:W-:Y:S01]  /*3330*/  @!P1 IMAD.IADD R28, R28, 0x1, -R5 ;  /* 0x000000011c1c9824 */ /* 0x000fe200078e0a05 */
[----:B------:R-:W-:Y:S01]  /*3340*/  ISETP.GE.AND P1, PT, R27, RZ, PT ;  /* 0x000000ff1b00720c */ /* 0x000fe20003f26270 */
[----:B------:R-:W-:Y:S01]  /*3350*/  IMAD.HI.U32 R23, R8, R58, RZ ;  /* 0x0000003a08177227 */ /* 0x000fe200078e00ff */
[----:B------:R-:W-:-:S03]  /*3360*/  LOP3.LUT R27, R9, 0xf0, RZ, 0xfc, !PT ;  /* 0x000000f0091b7812 */ /* 0x000fc600078efcff */
[----:B------:R-:W-:Y:S02]  /*3370*/  @!P6 IMAD.IADD R24, R24, 0x1, -R5 ;  /* 0x000000011818e824 */ /* 0x000fe400078e0a05 */
[----:B------:R-:W-:Y:S01]  /*3380*/  @!P5 IMAD.MOV R50, RZ, RZ, -R50 ;  /* 0x000000ffff32d224 */ /* 0x000fe200078e0a32 */
[C---:B------:R-:W-:Y:S01]  /*3390*/  ISETP.GT.U32.AND P5, PT, R5.reuse, R28, PT ;  /* 0x0000001c0500720c */ /* 0x040fe20003fa4070 */
[----:B------:R-:W-:Y:S01]  /*33a0*/  IMAD.HI.U32 R19, R8, R30, RZ ;  /* 0x0000001e08137227 */ /* 0x000fe200078e00ff */
[----:B------:R-:W-:-:S03]  /*33b0*/  ISETP.GT.U32.AND P6, PT, R5, R24, PT ;  /* 0x000000180500720c */ /* 0x000fc60003fc4070 */
[----:B------:R-:W-:Y:S01]  /*33c0*/  @!P4 IMAD.IADD R26, R26, 0x1, -R5 ;  /* 0x000000011a1ac824 */ /* 0x000fe200078e0a05 */
[----:B------:R-:W-:Y:S01]  /*33d0*/  ISETP.GE.AND P4, PT, R25, RZ, PT ;  /* 0x000000ff1900720c */ /* 0x000fe20003f86270 */
[----:B------:R-:W-:Y:S01]  /*33e0*/  IMAD.MOV R19, RZ, RZ, -R19 ;  /* 0x000000ffff137224 */ /* 0x000fe200078e0a13 */
[----:B------:R-:W-:Y:S01]  /*33f0*/  LOP3.LUT R25, R9, 0xec, RZ, 0xfc, !PT ;  /* 0x000000ec09197812 */ /* 0x000fe200078efcff */
[----:B------:R-:W-:Y:S02]  /*3400*/  IMAD.MOV R21, RZ, RZ, -R21 ;  /* 0x000000ffff157224 */ /* 0x000fe400078e0a15 */
[----:B------:R-:W-:Y:S02]  /*3410*/  IMAD R30, R5, R19, R30 ;  /* 0x00000013051e7224 */ /* 0x000fe400078e021e */
[----:B------:R-:W-:Y:S01]  /*3420*/  IMAD.MOV.U32 R52, RZ, RZ, R26 ;  /* 0x000000ffff347224 */ /* 0x000fe200078e001a */
[----:B------:R-:W-:Y:S01]  /*3430*/  IABS R26, R25 ;  /* 0x00000019001a7213 */ /* 0x000fe20000000000 */
[----:B------:R-:W-:-:S02]  /*3440*/  IMAD.MOV R23, RZ, RZ, -R23 ;  /* 0x000000ffff177224 */ /* 0x000fc400078e0a17 */
[C---:B------:R-:W-:Y:S01]  /*3450*/  IMAD R32, R5.reuse, R21, R32 ;  /* 0x0000001505207224 */ /* 0x040fe200078e0220 */
[----:B------:R-:W-:Y:S01]  /*3460*/  IABS R21, R27 ;  /* 0x0000001b00157213 */ /* 0x000fe20000000000 */
[----:B------:R-:W-:Y:S01]  /*3470*/  @!P0 IMAD.MOV R52, RZ, RZ, -R52 ;  /* 0x000000ffff348224 */ /* 0x000fe200078e0a34 */
[C---:B------:R-:W-:Y:S01]  /*3480*/  ISETP.GT.U32.AND P0, PT, R5.reuse, R30, PT ;  /* 0x0000001e0500720c */ /* 0x040fe20003f04070 */
[----:B------:R-:W-:Y:S01]  /*3490*/  IMAD R58, R5, R23, R58 ;  /* 0x00000017053a7224 */ /* 0x000fe200078e023a */
[----:B------:R-:W-:Y:S01]  /*34a0*/  LOP3.LUT R23, R9, 0xf8, RZ, 0xfc, !PT ;  /* 0x000000f809177812 */ /* 0x000fe200078efcff */
[--C-:B------:R-:W-:Y:S01]  /*34b0*/  @!P5 IMAD.IADD R28, R28, 0x1, -R5.reuse ;  /* 0x000000011c1cd824 */ /* 0x100fe200078e0a05 */
[C---:B------:R-:W-:Y:S01]  /*34c0*/  ISETP.GT.U32.AND P5, PT, R5.reuse, R32, PT ;  /* 0x000000200500720c */ /* 0x040fe20003fa4070 */
[----:B------:R-:W-:Y:S01]  /*34d0*/  @!P6 IMAD.IADD R24, R24, 0x1, -R5 ;  /* 0x000000011818e824 */ /* 0x000fe200078e0a05 */
[----:B------:R-:W-:Y:S01]  /*34e0*/  ISETP.GT.U32.AND P6, PT, R5, R58, PT ;  /* 0x0000003a0500720c */ /* 0x000fe20003fc4070 */
[----:B------:R-:W-:Y:S01]  /*34f0*/  IMAD.HI.U32 R9, R8, R26, RZ ;  /* 0x0000001a08097227 */ /* 0x000fe200078e00ff */
[----:B------:R-:W-:-:S03]  /*3500*/  IABS R64, R23 ;  /* 0x0000001700407213 */ /* 0x000fc60000000000 */
[----:B------:R-:W-:-:S04]  /*3510*/  IMAD.HI.U32 R19, R8, R21, RZ ;  /* 0x0000001508137227 */ /* 0x000fc800078e00ff */
[--C-:B------:R-:W-:Y:S01]  /*3520*/  @!P0 IMAD.IADD R30, R30, 0x1, -R5.reuse ;  /* 0x000000011e1e8824 */ /* 0x100fe200078e0a05 */
[----:B------:R-:W-:Y:S01]  /*3530*/  ISETP.GE.AND P0, PT, R29, RZ, PT ;  /* 0x000000ff1d00720c */ /* 0x000fe20003f06270 */
[--C-:B------:R-:W-:Y:S02]  /*3540*/  @!P5 IMAD.IADD R32, R32, 0x1, -R5.reuse ;  /* 0x000000012020d824 */ /* 0x100fe400078e0a05 */
[----:B------:R-:W-:Y:S01]  /*3550*/  @!P6 IMAD.IADD R58, R58, 0x1, -R5 ;  /* 0x000000013a3ae824 */ /* 0x000fe200078e0a05 */
[C---:B------:R-:W-:Y:S01]  /*3560*/  ISETP.GT.U32.AND P5, PT, R5.reuse, R30, PT ;  /* 0x0000001e0500720c */ /* 0x040fe20003fa4070 */
[----:B------:R-:W-:Y:S01]  /*3570*/  IMAD.MOV R9, RZ, RZ, -R9 ;  /* 0x000000ffff097224 */ /* 0x000fe200078e0a09 */
[----:B------:R-:W-:Y:S01]  /*3580*/  ISETP.GT.U32.AND P6, PT, R5, R32, PT ;  /* 0x000000200500720c */ /* 0x000fe20003fc4070 */
[----:B------:R-:W-:Y:S02]  /*3590*/  IMAD.MOV.U32 R54, RZ, RZ, R28 ;  /* 0x000000ffff367224 */ /* 0x000fe400078e001c */
[----:B------:R-:W-:-:S02]  /*35a0*/  IMAD.MOV R56, RZ, RZ, -R19 ;  /* 0x000000ffff387224 */ /* 0x000fc400078e0a13 */
[----:B------:R-:W-:Y:S01]  /*35b0*/  @!P2 IMAD.MOV R54, RZ, RZ, -R54 ;  /* 0x000000ffff36a224 */ /* 0x000fe200078e0a36 */
[C---:B------:R-:W-:Y:S01]  /*35c0*/  ISETP.GT.U32.AND P2, PT, R5.reuse, R58, PT ;  /* 0x0000003a0500720c */ /* 0x040fe20003f44070 */
[C---:B------:R-:W-:Y:S02]  /*35d0*/  IMAD R26, R5.reuse, R9, R26 ;  /* 0x00000009051a7224 */ /* 0x040fe400078e021a */
[C---:B------:R-:W-:Y:S02]  /*35e0*/  IMAD R28, R5.reuse, R56, R21 ;  /* 0x00000038051c7224 */ /* 0x040fe400078e0215 */
[--C-:B------:R-:W-:Y:S01]  /*35f0*/  @!P5 IMAD.IADD R30, R30, 0x1, -R5.reuse ;  /* 0x000000011e1ed824 */ /* 0x100fe200078e0a05 */
[C---:B------:R-:W-:Y:S01]  /*3600*/  ISETP.GT.U32.AND P5, PT, R5.reuse, R26, PT ;  /* 0x0000001a0500720c */ /* 0x040fe20003fa4070 */
[----:B------:R-:W-:Y:S01]  /*3610*/  @!P6 IMAD.IADD R32, R32, 0x1, -R5 ;  /* 0x000000012020e824 */ /* 0x000fe200078e0a05 */
[----:B------:R-:W-:Y:S01]  /*3620*/  ISETP.GT.U32.AND P6, PT, R5, R28, PT ;  /* 0x0000001c0500720c */ /* 0x000fe20003fc4070 */
[C---:B------:R-:W-:Y:S01]  /*3630*/  IMAD.HI.U32 R9, R8.reuse, R62, RZ ;  /* 0x0000003e08097227 */ /* 0x040fe200078e00ff */
[----:B------:R-:W2:Y:S03]  /*3640*/  LDS R21, [UR12] ;  /* 0x0000000cff157984 */ /* 0x000ea60008000800 */
[----:B------:R-:W-:-:S04]  /*3650*/  IMAD.HI.U32 R8, R8, R64, RZ ;  /* 0x0000004008087227 */ /* 0x000fc800078e00ff */
[----:B------:R-:W-:Y:S01]  /*3660*/  @!P2 IMAD.IADD R58, R58, 0x1, -R5 ;  /* 0x000000013a3aa824 */ /* 0x000fe200078e0a05 */
[----:B------:R-:W-:Y:S01]  /*3670*/  ISETP.GE.AND P2, PT, R31, RZ, PT ;  /* 0x000000ff1f00720c */ /* 0x000fe20003f46270 */
[----:B------:R-:W-:Y:S02]  /*3680*/  IMAD.MOV R8, RZ, RZ, -R8 ;  /* 0x000000ffff087224 */ /* 0x000fe400078e0a08 */
[----:B------:R-:W-:Y:S02]  /*3690*/  IMAD.MOV R9, RZ, RZ, -R9 ;  /* 0x000000ffff097224 */ /* 0x000fe400078e0a09 */
[--C-:B------:R-:W-:Y:S01]  /*36a0*/  @!P5 IMAD.IADD R26, R26, 0x1, -R5.reuse ;  /* 0x000000011a1ad824 */ /* 0x100fe200078e0a05 */
[----:B------:R-:W-:Y:S01]  /*36b0*/  ISETP.GE.AND P5, PT, R47, UR7, PT ;  /* 0x000000072f007c0c */ /* 0x000fe2000bfa6270 */
[----:B------:R-:W-:Y:S01]  /*36c0*/  @!P6 IMAD.IADD R28, R28, 0x1, -R5 ;  /* 0x000000011c1ce824 */ /* 0x000fe200078e0a05 */
[----:B------:R-:W-:Y:S01]  /*36d0*/  ISETP.GE.AND P6, PT, R45, UR7, PT ;  /* 0x000000072d007c0c */ /* 0x000fe2000bfc6270 */
[----:B------:R-:W-:-:S02]  /*36e0*/  IMAD R64, R5, R8, R64 ;  /* 0x0000000805407224 */ /* 0x000fc400078e0240 */
[----:B------:R-:W-:Y:S01]  /*36f0*/  IMAD.MOV.U32 R8, RZ, RZ, R24 ;  /* 0x000000ffff087224 */ /* 0x000fe200078e0018 */
[C---:B------:R-:W-:Y:S01]  /*3700*/  SEL R19, R4.reuse, RZ, !P6 ;  /* 0x000000ff04137207 */ /* 0x040fe20007000000 */
[C---:B------:R-:W-:Y:S01]  /*3710*/  IMAD R62, R5.reuse, R9, R62 ;  /* 0x00000009053e7224 */ /* 0x040fe200078e023e */
[----:B------:R-:W-:Y:S01]  /*3720*/  SEL R9, R4, RZ, !P5 ;  /* 0x000000ff04097207 */ /* 0x000fe20006800000 */
[----:B------:R-:W-:Y:S01]  /*3730*/  @!P4 IMAD.MOV R8, RZ, RZ, -R8 ;  /* 0x000000ffff08c224 */ /* 0x000fe200078e0a08 */
[C---:B------:R-:W-:Y:S01]  /*3740*/  ISETP.GT.U32.AND P5, PT, R5.reuse, R28, PT ;  /* 0x0000001c0500720c */ /* 0x040fe20003fa4070 */
[----:B------:R-:W-:Y:S01]  /*3750*/  @!P2 IMAD.MOV R58, RZ, RZ, -R58 ;  /* 0x000000ffff3aa224 */ /* 0x000fe200078e0a3a */
[C---:B------:R-:W-:Y:S01]  /*3760*/  ISETP.GT.U32.AND P4, PT, R5.reuse, R26, PT ;  /* 0x0000001a0500720c */ /* 0x040fe20003f84070 */
[----:B------:R-:W-:Y:S01]  /*3770*/  IMAD.MOV.U32 R56, RZ, RZ, R30 ;  /* 0x000000ffff387224 */ /* 0x000fe200078e001e */
[C---:B------:R-:W-:Y:S01]  /*3780*/  ISETP.GT.U32.AND P2, PT, R5.reuse, R64, PT ;  /* 0x000000400500720c */ /* 0x040fe20003f44070 */
[----:B------:R-:W-:Y:S01]  /*3790*/  IMAD.U32 R24, RZ, RZ, UR26 ;  /* 0x0000001aff187e24 */ /* 0x000fe2000f8e00ff */
[----:B------:R-:W-:Y:S01]  /*37a0*/  ISETP.GT.U32.AND P6, PT, R5, R62, PT ;  /* 0x0000003e0500720c */ /* 0x000fe20003fc4070 */
[----:B------:R-:W-:Y:S01]  /*37b0*/  @!P1 IMAD.MOV R56, RZ, RZ, -R56 ;  /* 0x000000ffff389224 */ /* 0x000fe200078e0a38 */
[----:B------:R-:W-:Y:S01]  /*37c0*/  ISETP.NE.U32.AND P1, PT, R9, RZ, PT ;  /* 0x000000ff0900720c */ /* 0x000fe20003f25070 */
[C---:B------:R-:W-:Y:S01]  /*37d0*/  IMAD R37, R3.reuse, UR26, RZ ;  /* 0x0000001a03257c24 */ /* 0x040fe2000f8e02ff */
[----:B------:R-:W-:Y:S01]  /*37e0*/  LOP3.LUT R9, R3, 0x6, RZ, 0xfc, !PT ;  /* 0x0000000603097812 */ /* 0x000fe200078efcff */
[----:B------:R-:W-:-:S02]  /*37f0*/  IMAD.U32 R30, RZ, RZ, UR26 ;  /* 0x0000001aff1e7e24 */ /* 0x000fc4000f8e00ff */
[--C-:B------:R-:W-:Y:S01]  /*3800*/  @!P5 IMAD.IADD R28, R28, 0x1, -R5.reuse ;  /* 0x000000011c1cd824 */ /* 0x100fe200078e0a05 */
[----:B------:R-:W-:Y:S01]  /*3810*/  ISETP.GE.AND P5, PT, R27, RZ, PT ;  /* 0x000000ff1b00720c */ /* 0x000fe20003fa6270 */
[----:B------:R-:W-:Y:S01]  /*3820*/  @!P4 IMAD.IADD R26, R26, 0x1, -R5 ;  /* 0x000000011a1ac824 */ /* 0x000fe200078e0a05 */
[----:B------:R-:W-:Y:S01]  /*3830*/  ISETP.GE.AND P4, PT, R25, RZ, PT ;  /* 0x000000ff1900720c */ /* 0x000fe20003f86270 */
[----:B------:R-:W-:Y:S01]  /*3840*/  IMAD.U32 R25, RZ, RZ, UR26 ;  /* 0x0000001aff197e24 */ /* 0x000fe2000f8e00ff */
[----:B--2---:R-:W-:Y:S01]  /*3850*/  R2UR UR29, R21 ;  /* 0x00000000151d72ca */ /* 0x004fe200000e0000 */
[----:B------:R-:W-:Y:S01]  /*3860*/  IMAD R24, R24, 0x2, R37 ;  /* 0x0000000218187824 */ /* 0x000fe200078e0225 */
[----:B------:R2:W-:Y:S01]  /*3870*/  STL [R1+0x4], R37 ;  /* 0x0000042501007387 */ /* 0x0005e20000100800 */
[--C-:B------:R-:W-:Y:S01]  /*3880*/  @!P2 IMAD.IADD R64, R64, 0x1, -R5.reuse ;  /* 0x000000014040a824 */ /* 0x100fe200078e0a05 */
[----:B------:R-:W-:Y:S01]  /*3890*/  ISETP.GE.AND P2, PT, R9, UR7, PT ;  /* 0x0000000709007c0c */ /* 0x000fe2000bf46270 */
[----:B------:R-:W-:Y:S01]  /*38a0*/  @!P6 IMAD.IADD R62, R62, 0x1, -R5 ;  /* 0x000000013e3ee824 */ /* 0x000fe200078e0a05 */
[----:B------:R-:W-:Y:S01]  /*38b0*/  ISETP.GE.AND P6, PT, R41, RZ, PT ;  /* 0x000000ff2900720c */ /* 0x000fe20003fc6270 */
[----:B------:R-:W-:Y:S01]  /*38c0*/  IMAD R25, R25, 0x2, R24 ;  /* 0x0000000219197824 */ /* 0x000fe200078e0218 */
[----:B------:R-:W-:Y:S01]  /*38d0*/  SEL R9, R4, RZ, !P2 ;  /* 0x000000ff04097207 */ /* 0x000fe20005000000 */
[----:B------:R-:W-:Y:S01]  /*38e0*/  IMAD.MOV.U32 R60, RZ, RZ, R28 ;  /* 0x000000ffff3c7224 */ /* 0x000fe200078e001c */
[----:B------:R-:W-:Y:S01]  /*38f0*/  ISETP.GT.U32.AND P2, PT, R5, R62, PT ;  /* 0x0000003e0500720c */ /* 0x000fe20003f44070 */
[----:B------:R-:W-:Y:S01]  /*3900*/  IMAD.MOV.U32 R194, RZ, RZ, R26 ;  /* 0x000000ffffc27224 */ /* 0x000fe200078e001a */
[----:B------:R-:W-:Y:S01]  /*3910*/  LOP3.LUT R41, R43, 0x1f, RZ, 0xc0, !PT ;  /* 0x0000001f2b297812 */ /* 0x000fe200078ec0ff */
[----:B------:R-:W-:-:S02]  /*3920*/  IMAD.U32 R27, RZ, RZ, UR26 ;  /* 0x0000001aff1b7e24 */ /* 0x000fc4000f8e00ff */
[----:B------:R-:W-:Y:S02]  /*3930*/  IMAD R26, R30, 0x2, R25 ;  /* 0x000000021e1a7824 */ /* 0x000fe400078e0219 */
[----:B------:R-:W-:Y:S01]  /*3940*/  @!P5 IMAD.MOV R60, RZ, RZ, -R60 ;  /* 0x000000ffff3cd224 */ /* 0x000fe200078e0a3c */
[----:B------:R-:W-:Y:S01]  /*3950*/  ISETP.GE.AND P5, PT, R33, RZ, PT ;  /* 0x000000ff2100720c */ /* 0x000fe20003fa6270 */
[----:B------:R-:W-:Y:S02]  /*3960*/  IMAD.U32 R28, RZ, RZ, UR26 ;  /* 0x0000001aff1c7e24 */ /* 0x000fe4000f8e00ff */
[----:B------:R-:W-:Y:S02]  /*3970*/  IMAD R27, R27, 0x2, R26 ;  /* 0x000000021b1b7824 */ /* 0x000fe400078e021a */
[----:B------:R-:W-:Y:S02]  /*3980*/  IMAD.U32 R29, RZ, RZ, UR26 ;  /* 0x0000001aff1d7e24 */ /* 0x000fe4000f8e00ff */
[----:B------:R-:W-:-:S02]  /*3990*/  IMAD R28, R28, 0x2, R27 ;  /* 0x000000021c1c7824 */ /* 0x000fc400078e021b */
[----:B------:R-:W-:Y:S01]  /*39a0*/  @!P6 IMAD.MOV R7, RZ, RZ, -R7 ;  /* 0x000000ffff07e224 */ /* 0x000fe200078e0a07 */
[----:B------:R-:W-:Y:S01]  /*39b0*/  BAR.SYNC.DEFER_BLOCKING 0x0 ;  /* 0x0000000000007b1d */ /* 0x000fe20000010000 */
[----:B------:R-:W-:Y:S01]  /*39c0*/  ISETP.GT.U32.AND P6, PT, R5, R64, PT ;  /* 0x000000400500720c */ /* 0x000fe20003fc4070 */
[----:B------:R-:W-:Y:S01]  /*39d0*/  @!P2 IMAD.IADD R62, R62, 0x1, -R5 ;  /* 0x000000013e3ea824 */ /* 0x000fe200078e0a05 */
[----:B------:R-:W-:Y:S01]  /*39e0*/  ISETP.GE.AND P2, PT, R23, RZ, PT ;  /* 0x000000ff1700720c */ /* 0x000fe20003f46270 */
[----:B------:R-:W-:Y:S01]  /*39f0*/  IMAD R29, R29, 0x2, R28 ;  /* 0x000000021d1d7824 */ /* 0x000fe200078e021c */
[----:B------:R-:W-:Y:S01]  /*3a00*/  LOP3.LUT R23, R3, 0x8, RZ, 0xfc, !PT ;  /* 0x0000000803177812 */ /* 0x000fe200078efcff */
[----:B------:R-:W-:Y:S02]  /*3a10*/  IMAD.U32 R31, RZ, RZ, UR26 ;  /* 0x0000001aff1f7e24 */ /* 0x000fe4000f8e00ff */
[----:B------:R-:W-:Y:S02]  /*3a20*/  IMAD R30, R30, 0x2, R29 ;  /* 0x000000021e1e7824 */ /* 0x000fe400078e021d */
[----:B------:R-:W-:Y:S01]  /*3a30*/  @!P5 IMAD.MOV R62, RZ, RZ, -R62 ;  /* 0x000000ffff3ed224 */ /* 0x000fe200078e0a3e */
[----:B------:R-:W-:Y:S01]  /*3a40*/  ISETP.NE.AND P5, PT, R34, RZ, PT ;  /* 0x000000ff2200720c */ /* 0x000fe20003fa5270 */
[----:B------:R-:W-:-:S02]  /*3a50*/  IMAD.MOV.U32 R190, RZ, RZ, R32 ;  /* 0x000000ffffbe7224 */ /* 0x000fc400078e0020 */
[----:B------:R-:W-:Y:S02]  /*3a60*/  IMAD.U32 R32, RZ, RZ, UR26 ;  /* 0x0000001aff207e24 */ /* 0x000fe4000f8e00ff */
[----:B------:R-:W-:Y:S02]  /*3a70*/  IMAD R31, R31, 0x2, R30 ;  /* 0x000000021f1f7824 */ /* 0x000fe400078e021e */
[----:B------:R-:W-:Y:S02]  /*3a80*/  IMAD.U32 R33, RZ, RZ, UR26 ;  /* 0x0000001aff217e24 */ /* 0x000fe4000f8e00ff */
[----:B------:R-:W-:Y:S02]  /*3a90*/  IMAD R32, R32, 0x2, R31 ;  /* 0x0000000220207824 */ /* 0x000fe400078e021f */
[----:B------:R-:W-:Y:S01]  /*3aa0*/  @!P6 IMAD.IADD R64, R64, 0x1, -R5 ;  /* 0x000000014040e824 */ /* 0x000fe200078e0a05 */
[----:B------:R-:W-:Y:S01]  /*3ab0*/  ISETP.NE.AND P6, PT, R35, RZ, PT ;  /* 0x000000ff2300720c */ /* 0x000fe20003fc5270 */
[----:B------:R-:W-:Y:S01]  /*3ac0*/  IMAD R33, R33, 0x2, R32 ;  /* 0x0000000221217824 */ /* 0x000fe200078e0220 */
[----:B------:R-:W-:Y:S01]  /*3ad0*/  LOP3.LUT R35, RZ, R35, RZ, 0x33, !PT ;  /* 0x00000023ff237212 */ /* 0x000fe200078e33ff */
[----:B------:R-:W-:Y:S01]  /*3ae0*/  @!P0 IMAD.MOV R190, RZ, RZ, -R190 ;  /* 0x000000ffffbe8224 */ /* 0x000fe200078e0abe */
[----:B------:R-:W-:Y:S01]  /*3af0*/  @!P5 LOP3.LUT R7, RZ, R34, RZ, 0x33, !PT ;  /* 0x00000022ff07d212 */ /* 0x000fe200078e33ff */
[----:B------:R-:W-:Y:S01]  /*3b00*/  @!P4 IMAD.MOV R194, RZ, RZ, -R194 ;  /* 0x000000ffffc2c224 */ /* 0x000fe200078e0ac2 */
[----:B------:R-:W-:Y:S01]  /*3b10*/  ISETP.NE.U32.AND P4, PT, R9, RZ, PT ;  /* 0x000000ff0900720c */ /* 0x000fe20003f85070 */
[----:B------:R-:W-:Y:S01]  /*3b20*/  @!P2 IMAD.MOV R64, RZ, RZ, -R64 ;  /* 0x000000ffff40a224 */ /* 0x000fe200078e0a40 */
[----:B------:R-:W-:Y:S01]  /*3b30*/  ISETP.NE.U32.AND P0, PT, R19, RZ, PT ;  /* 0x000000ff1300720c */ /* 0x000fe20003f05070 */
[----:B------:R-:W-:Y:S01]  /*3b40*/  IMAD.U32 R9, RZ, RZ, UR26 ;  /* 0x0000001aff097e24 */ /* 0x000fe2000f8e00ff */
[C---:B------:R-:W-:Y:S01]  /*3b50*/  SEL R208, R35.reuse, R20, !P6 ;  /* 0x0000001423d07207 */ /* 0x040fe20007000000 */
[----:B------:R-:W-:Y:S01]  /*3b60*/  IMAD R34, R66, 0x2, R33 ;  /* 0x0000000242227824 */ /* 0x000fe200078e0221 */
[----:B------:R-:W-:-:S02]  /*3b70*/  SEL R249, R35, R10, !P6 ;  /* 0x0000000a23f97207 */ /* 0x000fc40007000000 */
[C---:B------:R-:W-:Y:S02]  /*3b80*/  SEL R247, R35.reuse, R11, !P6 ;  /* 0x0000000b23f77207 */ /* 0x040fe40007000000 */
[C---:B------:R-:W-:Y:S02]  /*3b90*/  SEL R245, R35.reuse, R12, !P6 ;  /* 0x0000000c23f57207 */ /* 0x040fe40007000000 */
[C---:B------:R-:W-:Y:S02]  /*3ba0*/  SEL R243, R35.reuse, R13, !P6 ;  /* 0x0000000d23f37207 */ /* 0x040fe40007000000 */
[C---:B------:R-:W-:Y:S02]  /*3bb0*/  SEL R209, R35.reuse, R18, !P6 ;  /* 0x0000001223d17207 */ /* 0x040fe40007000000 */
[C---:B------:R-:W-:Y:S02]  /*3bc0*/  SEL R172, R35.reuse, R22, !P6 ;  /* 0x0000001623ac7207 */ /* 0x040fe40007000000 */
[----:B------:R-:W-:-:S02]  /*3bd0*/  SEL R20, R35, R46, !P6 ;  /* 0x0000002e23147207 */ /* 0x000fc40007000000 */
[C---:B------:R-:W-:Y:S02]  /*3be0*/  SEL R19, R35.reuse, R50, !P6 ;  /* 0x0000003223137207 */ /* 0x040fe40007000000 */
[----:B------:R-:W-:Y:S01]  /*3bf0*/  SEL R252, R35, R6, !P6 ;  /* 0x0000000623fc7207 */ /* 0x000fe20007000000 */
[----:B------:R-:W-:Y:S01]  /*3c00*/  IMAD R6, R9, 0x2, R34 ;  /* 0x0000000209067824 */ /* 0x000fe200078e0222 */
[C---:B------:R-:W-:Y:S02]  /*3c10*/  SEL R251, R35.reuse, R251, !P6 ;  /* 0x000000fb23fb7207 */ /* 0x040fe40007000000 */
[C---:B------:R-:W-:Y:S01]  /*3c20*/  SEL R248, R35.reuse, R248, !P6 ;  /* 0x000000f823f87207 */ /* 0x040fe20007000000 */
[----:B------:R-:W-:Y:S01]  /*3c30*/  IMAD R252, R252, UR17, RZ ;  /* 0x00000011fcfc7c24 */ /* 0x000fe2000f8e02ff */
[C---:B------:R-:W-:Y:S02]  /*3c40*/  SEL R246, R35.reuse, R246, !P6 ;  /* 0x000000f623f67207 */ /* 0x040fe40007000000 */
[----:B------:R-:W-:-:S02]  /*3c50*/  SEL R244, R35, R244, !P6 ;  /* 0x000000f423f47207 */ /* 0x000fc40007000000 */
[C---:B------:R-:W-:Y:S02]  /*3c60*/  SEL R242, R35.reuse, R242, !P6 ;  /* 0x000000f223f27207 */ /* 0x040fe40007000000 */
[C---:B------:R-:W-:Y:S02]  /*3c70*/  SEL R241, R35.reuse, R14, !P6 ;  /* 0x0000000e23f17207 */ /* 0x040fe40007000000 */
[C---:B------:R-:W-:Y:S02]  /*3c80*/  SEL R240, R35.reuse, R240, !P6 ;  /* 0x000000f023f07207 */ /* 0x040fe40007000000 */
[C---:B------:R-:W-:Y:S01]  /*3c90*/  SEL R239, R35.reuse, R15, !P6 ;  /* 0x0000000f23ef7207 */ /* 0x040fe20007000000 */
[----:B------:R-:W-:Y:S01]  /*3ca0*/  IMAD.U32 R15, RZ, RZ, UR26 ;  /* 0x0000001aff0f7e24 */ /* 0x000fe2000f8e00ff */
[C---:B------:R-:W-:Y:S02]  /*3cb0*/  SEL R238, R35.reuse, R238, !P6 ;  /* 0x000000ee23ee7207 */ /* 0x040fe40007000000 */
        /* <DEDUP_REMOVED lines=28> */
[----:B------:R-:W-:Y:S01]  /*3e80*/  SEL R45, R35, R36, !P6 ;  /* 0x00000024232d7207 */ /* 0x000fe20007000000 */
[----:B------:R-:W-:Y:S01]  /*3e90*/  IMAD R36, R41, UR27, RZ ;  /* 0x0000001b29247c24 */ /* 0x000fe2000f8e02ff */
[C---:B------:R-:W-:Y:S02]  /*3ea0*/  SEL R22, R35.reuse, R38, !P6 ;  /* 0x0000002623167207 */ /* 0x040fe40007000000 */
[----:B------:R-:W-:-:S02]  /*3eb0*/  SEL R13, R35, R40, !P6 ;  /* 0x00000028230d7207 */ /* 0x000fc40007000000 */
[C---:B------:R-:W-:Y:S02]  /*3ec0*/  SEL R21, R35.reuse, R42, !P6 ;  /* 0x0000002a23157207 */ /* 0x040fe40007000000 */
[C---:B------:R-:W-:Y:S02]  /*3ed0*/  SEL R12, R35.reuse, R44, !P6 ;  /* 0x0000002c230c7207 */ /* 0x040fe40007000000 */
[C---:B------:R-:W-:Y:S02]  /*3ee0*/  SEL R11, R35.reuse, R48, !P6 ;  /* 0x00000030230b7207 */ /* 0x040fe40007000000 */
[C---:B------:R-:W-:Y:S02]  /*3ef0*/  SEL R10, R35.reuse, R52, !P6 ;  /* 0x00000034230a7207 */ /* 0x040fe40007000000 */
[C---:B------:R-:W-:Y:S02]  /*3f00*/  SEL R18, R35.reuse, R54, !P6 ;  /* 0x0000003623127207 */ /* 0x040fe40007000000 */
[C---:B------:R-:W-:Y:S01]  /*3f10*/  SEL R5, R35.reuse, R8, !P6 ;  /* 0x0000000823057207 */ /* 0x040fe20007000000 */
[----:B------:R-:W-:Y:S01]  /*3f20*/  IMAD.U32 R8, RZ, RZ, UR26 ;  /* 0x0000001aff087e24 */ /* 0x000fe2000f8e00ff */
[----:B------:R-:W-:-:S02]  /*3f30*/  SEL R51, R35, R56, !P6 ;  /* 0x0000003823337207 */ /* 0x000fc40007000000 */
[C---:B------:R-:W-:Y:S02]  /*3f40*/  SEL R190, R35.reuse, R190, !P6 ;  /* 0x000000be23be7207 */ /* 0x040fe40007000000 */
[C---:B------:R-:W-:Y:S02]  /*3f50*/  SEL R50, R35.reuse, R58, !P6 ;  /* 0x0000003a23327207 */ /* 0x040fe40007000000 */
[C---:B------:R-:W-:Y:S02]  /*3f60*/  SEL R194, R35.reuse, R194, !P6 ;  /* 0x000000c223c27207 */ /* 0x040fe40007000000 */
[C---:B------:R-:W-:Y:S02]  /*3f70*/  SEL R47, R35.reuse, R60, !P6 ;  /* 0x0000003c232f7207 */ /* 0x040fe40007000000 */
[C---:B------:R-:W-:Y:S02]  /*3f80*/  SEL R198, R35.reuse, R62, !P6 ;  /* 0x0000003e23c67207 */ /* 0x040fe40007000000 */
[----:B------:R-:W-:-:S02]  /*3f90*/  SEL R46, R35, R64, !P6 ;  /* 0x00000040232e7207 */ /* 0x000fc40007000000 */
[----:B------:R-:W-:Y:S01]  /*3fa0*/  SEL R250, R35, R250, !P6 ;  /* 0x000000fa23fa7207 */ /* 0x000fe20007000000 */
[----:B-1----:R-:W-:Y:S01]  /*3fb0*/  IMAD R35, R7, UR4, RZ ;  /* 0x0000000407237c24 */ /* 0x002fe2000f8e02ff */
[----:B------:R-:W-:Y:S01]  /*3fc0*/  LOP3.LUT R14, R43, 0x7f, RZ, 0xc0, !PT ;  /* 0x0000007f2b0e7812 */ /* 0x000fe200078ec0ff */
[----:B------:R-:W-:Y:S01]  /*3fd0*/  IMAD R7, R15, 0x2, R6 ;  /* 0x000000020f077824 */ /* 0x000fe200078e0206 */
[----:B------:R-:W-:Y:S01]  /*3fe0*/  USHF.L.U32 UR4, UR16, 0x15, URZ ;  /* 0x0000001510047899 */ /* 0x000fe200080006ff */
[----:B------:R-:W-:Y:S02]  /*3ff0*/  LOP3.LUT R16, R3, 0xc, RZ, 0xfc, !PT ;  /* 0x0000000c03107812 */ /* 0x000fe400078efcff */
[----:B------:R-:W-:Y:S01]  /*4000*/  LEA R103, P2, R35, UR8, 0x2 ;  /* 0x0000000823677c11 */ /* 0x000fe2000f8410ff */
[----:B------:R-:W-:Y:S01]  /*4010*/  IMAD R8, R8, 0x2, R7 ;  /* 0x0000000208087824 */ /* 0x000fe200078e0207 */
[----:B------:R-:W-:Y:S01]  /*4020*/  LOP3.LUT R17, R3, 0xe, RZ, 0xfc, !PT ;  /* 0x0000000e03117812 */ /* 0x000fe200078efcff */
[----:B------:R-:W-:Y:S01]  /*4030*/  ULOP3.LUT UR4, UR4, 0x600000, URZ, 0xc0, !UPT ;  /* 0x0060000004047892 */ /* 0x000fe2000f8ec0ff */
[----:B------:R-:W-:Y:S01]  /*4040*/  LEA.HI.X.SX32 R15, R35, UR9, 0x2, P2 ;  /* 0x00000009230f7c11 */ /* 0x000fe200090f16ff */
[----:B------:R-:W-:Y:S01]  /*4050*/  IMAD R9, R9, 0x2, R8 ;  /* 0x0000000209097824 */ /* 0x000fe200078e0208 */
[----:B------:R-:W-:-:S02]  /*4060*/  LEA R100, P6, R6, R103, 0x2 ;  /* 0x0000006706647211 */ /* 0x000fc400078c10ff */
[----:B------:R-:W-:Y:S02]  /*4070*/  LEA R98, P5, R7, R103, 0x2 ;  /* 0x0000006707627211 */ /* 0x000fe400078a10ff */
[----:B------:R-:W-:Y:S02]  /*4080*/  LEA.HI.X.SX32 R101, R6, R15, 0x2, P6 ;  /* 0x0000000f06657211 */ /* 0x000fe400030f16ff */
[----:B------:R-:W-:Y:S02]  /*4090*/  LEA R204, P6, R37, R103, 0x2 ;  /* 0x0000006725cc7211 */ /* 0x000fe400078c10ff */
[----:B------:R-:W-:Y:S02]  /*40a0*/  LEA.HI.X.SX32 R99, R7, R15, 0x2, P5 ;  /* 0x0000000f07637211 */ /* 0x000fe400028f16ff */
[----:B------:R-:W-:Y:S02]  /*40b0*/  LEA R122, P5, R24, R103, 0x2 ;  /* 0x00000067187a7211 */ /* 0x000fe400078a10ff */
[----:B------:R-:W-:-:S02]  /*40c0*/  LEA.HI.X.SX32 R205, R37, R15, 0x2, P6 ;  /* 0x0000000f25cd7211 */ /* 0x000fc400030f16ff */
[----:B------:R-:W-:Y:S02]  /*40d0*/  LEA R118, P6, R26, R103, 0x2 ;  /* 0x000000671a767211 */ /* 0x000fe400078c10ff */
[----:B------:R-:W-:Y:S02]  /*40e0*/  LEA.HI.X.SX32 R123, R24, R15, 0x2, P5 ;  /* 0x0000000f187b7211 */ /* 0x000fe400028f16ff */
[C---:B------:R-:W-:Y:S02]  /*40f0*/  LEA R116, P5, R27.reuse, R103, 0x2 ;  /* 0x000000671b747211 */ /* 0x040fe400078a10ff */
[----:B------:R-:W-:Y:S02]  /*4100*/  LEA.HI.X.SX32 R119, R26, R15, 0x2, P6 ;  /* 0x0000000f1a777211 */ /* 0x000fe400030f16ff */
[----:B------:R-:W-:Y:S02]  /*4110*/  LEA R114, P6, R28, R103, 0x2 ;  /* 0x000000671c727211 */ /* 0x000fe400078c10ff */
[----:B------:R-:W-:-:S02]  /*4120*/  LEA.HI.X.SX32 R117, R27, R15, 0x2, P5 ;  /* 0x0000000f1b757211 */ /* 0x000fc400028f16ff */
[C---:B------:R-:W-:Y:S02]  /*4130*/  LEA R112, P5, R29.reuse, R103, 0x2 ;  /* 0x000000671d707211 */ /* 0x040fe400078a10ff */
[----:B------:R-:W-:Y:S02]  /*4140*/  LEA.HI.X.SX32 R115, R28, R15, 0x2, P6 ;  /* 0x0000000f1c737211 */ /* 0x000fe400030f16ff */
[C---:B------:R-:W-:Y:S02]  /*4150*/  LEA R110, P6, R30.reuse, R103, 0x2 ;  /* 0x000000671e6e7211 */ /* 0x040fe400078c10ff */
[----:B------:R-:W-:Y:S02]  /*4160*/  LEA.HI.X.SX32 R113, R29, R15, 0x2, P5 ;  /* 0x0000000f1d717211 */ /* 0x000fe400028f16ff */
[----:B------:R-:W-:Y:S02]  /*4170*/  LEA R108, P5, R31, R103, 0x2 ;  /* 0x000000671f6c7211 */ /* 0x000fe400078a10ff */
[----:B------:R-:W-:-:S02]  /*4180*/  LEA.HI.X.SX32 R111, R30, R15, 0x2, P6 ;  /* 0x0000000f1e6f7211 */ /* 0x000fc400030f16ff */
[-C--:B------:R-:W-:Y:S02]  /*4190*/  LEA R96, P2, R8, R103.reuse, 0x2 ;  /* 0x0000006708607211 */ /* 0x080fe400078410ff */
[----:B------:R-:W-:Y:S02]  /*41a0*/  LEA R106, P6, R32, R103, 0x2 ;  /* 0x00000067206a7211 */ /* 0x000fe400078c10ff */
[----:B------:R-:W-:Y:S02]  /*41b0*/  LEA.HI.X.SX32 R109, R31, R15, 0x2, P5 ;  /* 0x0000000f1f6d7211 */ /* 0x000fe400028f16ff */
[----:B------:R-:W-:Y:S02]  /*41c0*/  LEA R104, P5, R33, R103, 0x2 ;  /* 0x0000006721687211 */ /* 0x000fe400078a10ff */
[-C--:B------:R-:W-:Y:S02]  /*41d0*/  LEA.HI.X.SX32 R97, R8, R15.reuse, 0x2, P2 ;  /* 0x0000000f08617211 */ /* 0x080fe400010f16ff */
[----:B------:R-:W-:-:S02]  /*41e0*/  LEA.HI.X.SX32 R107, R32, R15, 0x2, P6 ;  /* 0x0000000f206b7211 */ /* 0x000fc400030f16ff */
[-C--:B------:R-:W-:Y:S02]  /*41f0*/  LEA R120, P2, R25, R103.reuse, 0x2 ;  /* 0x0000006719787211 */ /* 0x080fe400078410ff */
[----:B------:R-:W-:Y:S02]  /*4200*/  LEA R94, P6, R9, R103, 0x2 ;  /* 0x00000067095e7211 */ /* 0x000fe400078c10ff */
[-C--:B------:R-:W-:Y:S02]  /*4210*/  LEA.HI.X.SX32 R105, R33, R15.reuse, 0x2, P5 ;  /* 0x0000000f21697211 */ /* 0x080fe400028f16ff */
[----:B------:R-:W-:Y:S02]  /*4220*/  LEA R202, P5, R36, UR10, 0x2 ;  /* 0x0000000a24ca7c11 */ /* 0x000fe4000f8a10ff */
[-C--:B------:R-:W-:Y:S02]  /*4230*/  LEA.HI.X.SX32 R121, R25, R15.reuse, 0x2, P2 ;  /* 0x0000000f19797211 */ /* 0x080fe400010f16ff */
[----:B------:R-:W-:-:S02]  /*4240*/  LEA.HI.X.SX32 R95, R9, R15, 0x2, P6 ;  /* 0x0000000f095f7211 */ /* 0x000fc400030f16ff */
[----:B------:R-:W-:Y:S02]  /*4250*/  ISETP.NE.U32.AND P2, PT, R14, RZ, PT ;  /* 0x000000ff0e00720c */ /* 0x000fe40003f45070 */
[----:B------:R-:W-:Y:S02]  /*4260*/  LOP3.LUT R8, R3, 0xa, RZ, 0xfc, !PT ;  /* 0x0000000a03087812 */ /* 0x000fe400078efcff */
[----:B------:R-:W-:Y:S02]  /*4270*/  LEA R102, P6, R34, R103, 0x2 ;  /* 0x0000006722667211 */ /* 0x000fe400078c10ff */
[----:B------:R-:W-:Y:S01]  /*4280*/  LEA.HI.X.SX32 R203, R36, UR11, 0x2, P5 ;  /* 0x0000000b24cb7c11 */ /* 0x000fe2000a8f16ff */
[----:B--2-4-:R-:W-:Y:S10]  /*4290*/  BRA.U UP0, `(.L_x_5) ;  /* 0x0000000100187547 */ /* 0x014ff4000b800000 */
[----:B------:R-:W-:Y:S01]  /*42a0*/  ELECT P5, URZ, PT ;  /* 0x0000000000ff782f */ /* 0x000fe200038a0000 */
[----:B------:R-:W-:Y:S01]  /*42b0*/  IMAD.MOV.U32 R6, RZ, RZ, 0x1 ;  /* 0x00000001ff067424 */ /* 0x000fe200078e00ff */
[----:B------:R-:W-:Y:S01]  /*42c0*/  UMOV UR13, 0x40 ;  /* 0x00000040000d7882 */ /* 0x000fe20000000000 */
[----:B------:R-:W-:Y:S01]  /*42d0*/  UVIRTCOUNT.DEALLOC.SMPOOL 0x80 ;  /* 0x000000800000784c */ /* 0x000fe20000000000 */
[----:B------:R-:W-:-:S09]  /*42e0*/  ULEA UR13, UR5, UR13, 0x18 ;  /* 0x0000000d050d7291 */ /* 0x000fd2000f8ec0ff */
[----:B------:R1:W-:Y:S03]  /*42f0*/  @P5 STS.U8 [UR13], R6 ;  /* 0x00000006ff005988 */ /* 0x0003e6000800000d */
.L_x_5:
[----:B------:R-:W-:Y:S01]  /*4300*/  UIADD3 UR13, UPT, UPT, UR29, UR4, URZ ;  /* 0x000000041d0d7290 */ /* 0x000fe2000fffe0ff */
[----:B------:R-:W-:Y:S01]  /*4310*/  LEA.HI.X.SX32 R103, R34, R15, 0x2, P6 ;  /* 0x0000000f22677211 */ /* 0x000fe200030f16ff */
[----:B------:R-:W-:Y:S01]  /*4320*/  VOTEU.ALL UP1, P2 ;  /* 0x0000000000ff7886 */ /* 0x000fe20001020000 */
[----:B-1----:R-:W-:Y:S01]  /*4330*/  LEA R6, P6, R252, R202, 0x2 ;  /* 0x000000cafc067211 */ /* 0x002fe200078c10ff */
[----:B------:R-:W-:Y:S01]  /*4340*/  VOTEU.ALL UP2, P2 ;  /* 0x0000000000ff7886 */ /* 0x000fe20001040000 */
[----:B------:R-:W-:Y:S01]  /*4350*/  ISETP.GE.AND P5, PT, R23, UR7, PT ;  /* 0x0000000717007c0c */ /* 0x000fe2000bfa6270 */
[----:B------:R-:W-:Y:S02]  /*4360*/  USHF.L.U32 UR21, UR27, 0x5, URZ ;  /* 0x000000051b157899 */ /* 0x000fe400080006ff */
[----:B------:R-:W-:-:S04]  /*4370*/  @!UP1 UIADD3 UR18, UPT, UPT, -UR15, 0x100000, URZ ;  /* 0x001000000f129890 */ /* 0x000fc8000fffe1ff */
[----:B------:R-:W-:Y:S02]  /*4380*/  @!UP1 USHF.L.U32 UR19, UR18, 0xb, URZ ;  /* 0x0000000b12139899 */ /* 0x000fe400080006ff */
[----:B------:R-:W-:Y:S01]  /*4390*/  @!UP1 USHF.L.U32 UR18, UR18, 0x1, URZ ;  /* 0x0000000112129899 */ /* 0x000fe200080006ff */
[----:B------:R-:W-:Y:S01]  /*43a0*/  IMAD R249, R249, UR17, RZ ;  /* 0x00000011f9f97c24 */ /* 0x000fe2000f8e02ff */
[----:B------:R-:W-:Y:S01]  /*43b0*/  STTM.16dp32bit_t0_t15.x128 tmem[UR13], RZ ;  /* 0x000000ff000079ed */ /* 0x000fe20008b8000d */
[----:B------:R-:W-:Y:S01]  /*43c0*/  STTM.16dp32bit_t16_t31.x128 tmem[UR13+0x80], RZ ;  /* 0x000080ff000079ed */ /* 0x000fe20008ba000d */
[----:B------:R-:W1:Y:S01]  /*43d0*/  FENCE.VIEW.ASYNC.T ;  /* 0x00000000000073c6 */ /* 0x000e620000000200 */
[----:B------:R-:W-:-:S04]  /*43e0*/  @!UP1 UIADD3 UR4, UPT, UPT, -UR15, 0x100000, URZ ;  /* 0x001000000f049890 */ /* 0x000fc8000fffe1ff */
[----:B------:R-:W-:Y:S02]  /*43f0*/  @!UP1 USHF.L.U32 UR5, UR4, 0xb, URZ ;  /* 0x0000000b04059899 */ /* 0x000fe400080006ff */
[----:B------:R-:W-:Y:S01]  /*4400*/  @!UP1 USHF.L.U32 UR4, UR4, 0x1, URZ ;  /* 0x0000000104049899 */ /* 0x000fe200080006ff */
[----:B-1----:R-:W-:Y:S01]  /*4410*/  BAR.SYNC.DEFER_BLOCKING 0x0 ;  /* 0x0000000000007b1d */ /* 0x002fe20000010000 */
[----:B------:R-:W-:Y:S01]  /*4420*/  LEA.HI.X.SX32 R7, R252, R203, 0x2, P6 ;  /* 0x000000cbfc077211 */ /* 0x000fe200030f16ff */
[----:B------:R-:W-:Y:S01]  /*4430*/  IMAD R247, R247, UR17, RZ ;  /* 0x00000011f7f77c24 */ /* 0x000fe2000f8e02ff */
[----:B------:R-:W-:Y:S01]  /*4440*/  ISETP.GE.AND P6, PT, R8, UR7, PT ;  /* 0x0000000708007c0c */ /* 0x000fe2000bfc6270 */
[----:B------:R-:W-:Y:S01]  /*4450*/  IMAD R245, R245, UR17, RZ ;  /* 0x00000011f5f57c24 */ /* 0x000fe2000f8e02ff */
[----:B------:R-:W-:Y:S01]  /*4460*/  SEL R8, R4, RZ, !P5 ;  /* 0x000000ff04087207 */ /* 0x000fe20006800000 */
[----:B------:R-:W-:Y:S01]  /*4470*/  VOTEU.ALL UP1, P2 ;  /* 0x0000000000ff7886 */ /* 0x000fe20001020000 */
[----:B------:R-:W-:Y:S01]  /*4480*/  ISETP.GE.AND P5, PT, R16, UR7, PT ;  /* 0x0000000710007c0c */ /* 0x000fe2000bfa6270 */
[C---:B------:R-:W-:Y:S01]  /*4490*/  VIADD R16, R2.reuse, UR12 ;  /* 0x0000000c02107c36 */ /* 0x040fe20008000000 */
[----:B------:R-:W-:Y:S01]  /*44a0*/  LOP3.LUT R15, R2, 0x10, RZ, 0x3c, !PT ;  /* 0x00000010020f7812 */ /* 0x000fe200078e3cff */
[----:B------:R-:W-:Y:S01]  /*44b0*/  IMAD.U32 R93, RZ, RZ, UR21 ;  /* 0x00000015ff5d7e24 */ /* 0x000fe2000f8e00ff */
[----:B------:R-:W-:Y:S01]  /*44c0*/  SEL R9, R4, RZ, !P6 ;  /* 0x000000ff04097207 */ /* 0x000fe20007000000 */
[----:B------:R-:W-:Y:S01]  /*44d0*/  IMAD R243, R243, UR17, RZ ;  /* 0x00000011f3f37c24 */ /* 0x000fe2000f8e02ff */
[----:B------:R-:W-:Y:S01]  /*44e0*/  ISETP.GE.AND P6, PT, R17, UR7, PT ;  /* 0x0000000711007c0c */ /* 0x000fe2000bfc6270 */
[----:B------:R-:W-:Y:S01]  /*44f0*/  VIADD R37, R15, UR12 ;  /* 0x0000000c0f257c36 */ /* 0x000fe20008000000 */
[----:B------:R-:W-:Y:S01]  /*4500*/  LOP3.LUT R17, R3, 0x10, RZ, 0xfc, !PT ;  /* 0x0000001003117812 */ /* 0x000fe200078efcff */
[----:B------:R-:W-:Y:S01]  /*4510*/  IMAD.WIDE R92, R93, 0x4, R6 ;  /* 0x000000045d5c7825 */ /* 0x000fe200078e0206 */
[----:B------:R-:W-:Y:S01]  /*4520*/  LOP3.LUT R15, R3, 0x16, RZ, 0xfc, !PT ;  /* 0x00000016030f7812 */ /* 0x000fe200078efcff */
[----:B------:R-:W-:-:S02]  /*4530*/  USHF.L.U32 UR20, UR26, 0x5, URZ ;  /* 0x000000051a147899 */ /* 0x000fc400080006ff */
[----:B------:R-:W-:Y:S01]  /*4540*/  IMAD.U32 R89, RZ, RZ, UR21 ;  /* 0x00000015ff597e24 */ /* 0x000fe2000f8e00ff */
[----:B------:R-:W-:Y:S01]  /*4550*/  UIADD3 UR15, UPT, UPT, UR7, -0x60, URZ ;  /* 0xffffffa0070f7890 */ /* 0x000fe2000fffe0ff */
[----:B------:R-:W-:Y:S01]  /*4560*/  IMAD R241, R241, UR17, RZ ;  /* 0x00000011f1f17c24 */ /* 0x000fe2000f8e02ff */
[----:B------:R-:W-:Y:S01]  /*4570*/  USHF.R.S32.HI UR22, URZ, 0x1f, UR20 ;  /* 0x0000001fff167899 */ /* 0x000fe20008011414 */
[----:B------:R-:W1:Y:S02]  /*4580*/  FENCE.VIEW.ASYNC.S ;  /* 0x00000000000073c6 */ /* 0x000e640000000000 */
[----:B-1----:R-:W1:Y:S02]  /*4590*/  @!UP1 SYNCS.EXCH.64 URZ, [UR14], UR18 ;  /* 0x000000120eff95b2 */ /* 0x002e640008000100 */
[----:B-1----:R-:W-:Y:S01]  /*45a0*/  BAR.SYNC.DEFER_BLOCKING 0x0 ;  /* 0x0000000000007b1d */ /* 0x002fe20000010000 */
[----:B------:R-:W-:Y:S01]  /*45b0*/  IMAD.U32 R85, RZ, RZ, UR21 ;  /* 0x00000015ff557e24 */ /* 0x000fe2000f8e00ff */
[----:B------:R-:W-:Y:S01]  /*45c0*/  UISETP.GT.AND UP1, UPT, UR6, 0x3f, UPT ;  /* 0x0000003f0600788c */ /* 0x000fe2000bf24270 */
[----:B------:R-:W-:Y:S01]  /*45d0*/  IMAD R239, R239, UR17, RZ ;  /* 0x00000011efef7c24 */ /* 0x000fe2000f8e02ff */
[----:B------:R-:W-:Y:S01]  /*45e0*/  USHF.L.U32 UR31, UR20, 0x2, URZ ;  /* 0x00000002141f7899 */ /* 0x000fe200080006ff */
[----:B------:R-:W-:Y:S01]  /*45f0*/  IMAD.U32 R81, RZ, RZ, UR21 ;  /* 0x00000015ff517e24 */ /* 0x000fe2000f8e00ff */
[----:B------:R-:W-:Y:S01]  /*4600*/  USHF.L.U64.HI UR32, UR20, 0x2, UR22 ;  /* 0x0000000214207899 */ /* 0x000fe20008010216 */
[----:B------:R-:W-:Y:S01]  /*4610*/  IMAD R237, R237, UR17, RZ ;  /* 0x00000011eded7c24 */ /* 0x000fe2000f8e02ff */
[----:B------:R-:W-:Y:S01]  /*4620*/  UISETP.GT.AND UP3, UPT, UR6, 0x7f, UPT ;  /* 0x0000007f0600788c */ /* 0x000fe2000bf64270 */
[----:B------:R-:W-:-:S02]  /*4630*/  IMAD.U32 R77, RZ, RZ, UR21 ;  /* 0x00000015ff4d7e24 */ /* 0x000fc4000f8e00ff */
[----:B------:R-:W-:Y:S02]  /*4640*/  IMAD R235, R235, UR17, RZ ;  /* 0x00000011ebeb7c24 */ /* 0x000fe4000f8e02ff */
[----:B------:R-:W-:Y:S02]  /*4650*/  IMAD.U32 R73, RZ, RZ, UR21 ;  /* 0x00000015ff497e24 */ /* 0x000fe4000f8e00ff */
[----:B------:R-:W-:Y:S02]  /*4660*/  IMAD R233, R233, UR17, RZ ;  /* 0x00000011e9e97c24 */ /* 0x000fe4000f8e02ff */
[----:B------:R-:W-:Y:S02]  /*4670*/  IMAD.U32 R69, RZ, RZ, UR21 ;  /* 0x00000015ff457e24 */ /* 0x000fe4000f8e00ff */
[----:B------:R-:W-:Y:S02]  /*4680*/  IMAD R231, R231, UR17, RZ ;  /* 0x00000011e7e77c24 */ /* 0x000fe4000f8e02ff */
[----:B------:R-:W-:-:S02]  /*4690*/  IMAD.U32 R65, RZ, RZ, UR21 ;  /* 0x00000015ff417e24 */ /* 0x000fc4000f8e00ff */
[----:B------:R-:W-:Y:S01]  /*46a0*/  IMAD R229, R229, UR17, RZ ;  /* 0x00000011e5e57c24 */ /* 0x000fe2000f8e02ff */
[----:B------:R1:W2:Y:S02]  /*46b0*/  @!UP2 SYNCS.EXCH.64 URZ, [UR12+0x28008], UR4 ;  /* 0x028008040cffa5b2 */ /* 0x0002a40008000100 */
[----:B------:R-:W-:Y:S01]  /*46c0*/  @!PT LDS RZ, [RZ] ;  /* 0x00000000fffff984 */ /* 0x000fe20000000800 */
[----:B------:R-:W-:Y:S01]  /*46d0*/  @!PT LDS RZ, [RZ] ;  /* 0x00000000fffff984 */ /* 0x000fe20000000800 */
[----:B------:R-:W-:Y:S01]  /*46e0*/  @!PT LDS RZ, [RZ] ;  /* 0x00000000fffff984 */ /* 0x000fe20000000800 */
[----:B--2---:R-:W-:Y:S01]  /*46f0*/  LDGSTS.E [R16+0x20000], desc[UR24][R204.64], P3 ;  /* 0x20000000cc107fae */ /* 0x004fe200099a1018 */
[----:B------:R-:W-:Y:S01]  /*4700*/  ISETP.NE.U32.AND P3, PT, R8, RZ, PT ;  /* 0x000000ff0800720c */ /* 0x000fe20003f65070 */
[----:B------:R-:W-:Y:S01]  /*4710*/  IMAD.U32 R61, RZ, RZ, UR21 ;  /* 0x00000015ff3d7e24 */ /* 0x000fe2000f8e00ff */
[C---:B------:R-:W-:Y:S01]  /*4720*/  SEL R8, R4.reuse, RZ, !P5 ;  /* 0x000000ff04087207 */ /* 0x040fe20006800000 */
[----:B------:R2:W-:Y:S01]  /*4730*/  LDGSTS.E [R16+0x20008], desc[UR24][R122.64], P1 ;  /* 0x200080007a107fae */ /* 0x0005e200089a1018 */
[----:B------:R-:W-:Y:S01]  /*4740*/  ISETP.NE.U32.AND P5, PT, R9, RZ, PT ;  /* 0x000000ff0900720c */ /* 0x000fe20003fa5070 */
[----:B------:R-:W-:Y:S01]  /*4750*/  IMAD R227, R227, UR17, RZ ;  /* 0x00000011e3e37c24 */ /* 0x000fe2000f8e02ff */
[----:B------:R-:W-:Y:S01]  /*4760*/  SEL R9, R4, RZ, !P6 ;  /* 0x000000ff04097207 */ /* 0x000fe20007000000 */
[----:B------:R-:W-:Y:S01]  /*4770*/  LDGSTS.E [R37+0x20000], desc[UR24][R120.64], P0 ;  /* 0x2000000078257fae */ /* 0x000fe200081a1018 */
[----:B------:R-:W-:Y:S01]  /*4780*/  ISETP.NE.U32.AND P1, PT, R8, RZ, PT ;  /* 0x000000ff0800720c */ /* 0x000fe20003f25070 */
[----:B------:R-:W-:Y:S01]  /*4790*/  IMAD.U32 R49, RZ, RZ, UR21 ;  /* 0x00000015ff317e24 */ /* 0x000fe2000f8e00ff */
[----:B------:R-:W-:Y:S01]  /*47a0*/  LOP3.LUT R8, R2, 0x20, RZ, 0x3c, !PT ;  /* 0x0000002002087812 */ /* 0x000fe200078e3cff */
[----:B------:R-:W-:Y:S01]  /*47b0*/  LDGSTS.E [R37+0x20008], desc[UR24][R118.64], P4 ;  /* 0x2000800076257fae */ /* 0x000fe2000a1a1018 */
[----:B------:R-:W-:Y:S01]  /*47c0*/  ISETP.NE.U32.AND P6, PT, R9, RZ, PT ;  /* 0x000000ff0900720c */ /* 0x000fe20003fc5070 */
[----:B-1----:R-:W-:Y:S01]  /*47d0*/  USHF.R.U32.HI UR4, URZ, 0x1, UR30 ;  /* 0x00000001ff047899 */ /* 0x002fe2000801161e */
[----:B------:R-:W-:Y:S01]  /*47e0*/  ISETP.GE.AND P0, PT, R17, UR7, PT ;  /* 0x0000000711007c0c */ /* 0x000fe2000bf06270 */
[----:B------:R-:W-:Y:S01]  /*47f0*/  VIADD R38, R8, UR12 ;  /* 0x0000000c08267c36 */ /* 0x000fe20008000000 */
[----:B--2---:R-:W-:Y:S01]  /*4800*/  LOP3.LUT R16, R3, 0x12, RZ, 0xfc, !PT ;  /* 0x0000001203107812 */ /* 0x004fe200078efcff */
[----:B------:R-:W-:Y:S01]  /*4810*/  IMAD R225, R225, UR17, RZ ;  /* 0x00000011e1e17c24 */ /* 0x000fe2000f8e02ff */
[----:B------:R-:W-:Y:S01]  /*4820*/  LOP3.LUT R9, R3, 0x14, RZ, 0xfc, !PT ;  /* 0x0000001403097812 */ /* 0x000fe200078efcff */
[----:B------:R-:W-:Y:S01]  /*4830*/  IMAD.U32 R207, RZ, RZ, UR21 ;  /* 0x00000015ffcf7e24 */ /* 0x000fe2000f8e00ff */
[----:B------:R-:W-:Y:S01]  /*4840*/  ISETP.GE.AND P4, PT, R16, UR7, PT ;  /* 0x0000000710007c0c */ /* 0x000fe2000bf86270 */
[----:B------:R-:W-:Y:S01]  /*4850*/  LDGSTS.E [R38+0x20000], desc[UR24][R116.64], P3 ;  /* 0x2000000074267fae */ /* 0x000fe200099a1018 */
[C---:B------:R-:W-:Y:S01]  /*4860*/  SEL R8, R4.reuse, RZ, !P0 ;  /* 0x000000ff04087207 */ /* 0x040fe20004000000 */
[----:B------:R-:W-:Y:S01]  /*4870*/  IMAD R223, R223, UR17, RZ ;  /* 0x00000011dfdf7c24 */ /* 0x000fe2000f8e02ff */
[----:B------:R-:W-:Y:S01]  /*4880*/  ISETP.GE.AND P0, PT, R9, UR7, PT ;  /* 0x0000000709007c0c */ /* 0x000fe2000bf06270 */
[----:B------:R-:W-:Y:S01]  /*4890*/  LDGSTS.E [R38+0x20008], desc[UR24][R114.64], P5 ;  /* 0x2000800072267fae */ /* 0x000fe2000a9a1018 */
[----:B------:R-:W-:Y:S01]  /*48a0*/  SEL R9, R4, RZ, !P4 ;  /* 0x000000ff04097207 */ /* 0x000fe20006000000 */
[----:B------:R-:W-:Y:S01]  /*48b0*/  IMAD.U32 R125, RZ, RZ, UR21 ;  /* 0x00000015ff7d7e24 */ /* 0x000fe2000f8e00ff */
[----:B------:R-:W-:Y:S01]  /*48c0*/  ISETP.GE.AND P4, PT, R15, UR7, PT ;  /* 0x000000070f007c0c */ /* 0x000fe2000bf86270 */
[----:B------:R-:W-:Y:S01]  /*48d0*/  IMAD R221, R221, UR17, RZ ;  /* 0x00000011dddd7c24 */ /* 0x000fe2000f8e02ff */
[----:B------:R-:W-:Y:S01]  /*48e0*/  LOP3.LUT R15, R2, 0x30, RZ, 0x3c, !PT ;  /* 0x00000030020f7812 */ /* 0x000fe200078e3cff */
[----:B------:R-:W-:Y:S01]  /*48f0*/  IMAD.U32 R127, RZ, RZ, UR21 ;  /* 0x00000015ff7f7e24 */ /* 0x000fe2000f8e00ff */
[----:B------:R-:W-:Y:S01]  /*4900*/  ISETP.NE.U32.AND P3, PT, R8, RZ, PT ;  /* 0x000000ff0800720c */ /* 0x000fe20003f65070 */
[----:B------:R-:W-:Y:S01]  /*4910*/  IMAD R219, R219, UR17, RZ ;  /* 0x00000011dbdb7c24 */ /* 0x000fe2000f8e02ff */
[----:B------:R-:W-:Y:S01]  /*4920*/  SEL R8, R4, RZ, !P0 ;  /* 0x000000ff04087207 */ /* 0x000fe20004000000 */
[----:B------:R-:W-:Y:S01]  /*4930*/  VIADD R39, R15, UR12 ;  /* 0x0000000c0f277c36 */ /* 0x000fe20008000000 */
[----:B------:R-:W-:Y:S01]  /*4940*/  ISETP.NE.U32.AND P0, PT, R9, RZ, PT ;  /* 0x000000ff0900720c */ /* 0x000fe20003f05070 */
[----:B------:R-:W-:Y:S01]  /*4950*/  IMAD.U32 R53, RZ, RZ, UR21 ;  /* 0x00000015ff357e24 */ /* 0x000fe2000f8e00ff */
[----:B------:R-:W-:Y:S01]  /*4960*/  ISETP.NE.U32.AND P5, PT, R8, RZ, PT ;  /* 0x000000ff0800720c */ /* 0x000fe20003fa5070 */
[----:B------:R-:W-:Y:S01]  /*4970*/  IMAD R217, R217, UR17, RZ ;  /* 0x00000011d9d97c24 */ /* 0x000fe2000f8e02ff */
[----:B------:R-:W-:Y:S01]  /*4980*/  LOP3.LUT R8, R3, 0x18, RZ, 0xfc, !PT ;  /* 0x0000001803087812 */ /* 0x000fe200078efcff */
[----:B------:R-:W-:Y:S01]  /*4990*/  LDGSTS.E [R39+0x20000], desc[UR24][R112.64], P1 ;  /* 0x2000000070277fae */ /* 0x000fe200089a1018 */
[----:B------:R-:W-:Y:S01]  /*49a0*/  SEL R9, R4, RZ, !P4 ;  /* 0x000000ff04097207 */ /* 0x000fe20006000000 */
[----:B------:R-:W-:Y:S01]  /*49b0*/  IMAD.U32 R129, RZ, RZ, UR21 ;  /* 0x00000015ff817e24 */ /* 0x000fe2000f8e00ff */
[----:B------:R-:W-:Y:S01]  /*49c0*/  ISETP.GE.AND P1, PT, R8, UR7, PT ;  /* 0x0000000708007c0c */ /* 0x000fe2000bf26270 */
[----:B------:R-:W-:Y:S01]  /*49d0*/  LDGSTS.E [R39+0x20008], desc[UR24][R110.64], P6 ;  /* 0x200080006e277fae */ /* 0x000fe2000b1a1018 */
[----:B------:R-:W-:Y:S01]  /*49e0*/  LOP3.LUT R8, R2, 0x40, RZ, 0x3c, !PT ;  /* 0x0000004002087812 */ /* 0x000fe200078e3cff */
[----:B------:R-:W-:Y:S01]  /*49f0*/  IMAD R215, R215, UR17, RZ ;  /* 0x00000011d7d77c24 */ /* 0x000fe2000f8e02ff */
[----:B------:R-:W-:Y:S01]  /*4a00*/  LOP3.LUT R15, R3, 0x1a, RZ, 0xfc, !PT ;  /* 0x0000001a030f7812 */ /* 0x000fe200078efcff */
[----:B------:R-:W-:Y:S01]  /*4a10*/  IMAD.U32 R131, RZ, RZ, UR21 ;  /* 0x00000015ff837e24 */ /* 0x000fe2000f8e00ff */
[----:B------:R-:W-:Y:S01]  /*4a20*/  ISETP.NE.U32.AND P4, PT, R9, RZ, PT ;  /* 0x000000ff0900720c */ /* 0x000fe20003f85070 */
[----:B------:R-:W-:Y:S01]  /*4a30*/  VIADD R40, R8, UR12 ;  /* 0x0000000c08287c36 */ /* 0x000fe20008000000 */
[----:B------:R-:W-:Y:S01]  /*4a40*/  LOP3.LUT R9, R3, 0x1c, RZ, 0xfc, !PT ;  /* 0x0000001c03097812 */ /* 0x000fe200078efcff */
[----:B------:R-:W-:Y:S01]  /*4a50*/  IMAD R213, R213, UR17, RZ ;  /* 0x00000011d5d57c24 */ /* 0x000fe2000f8e02ff */
[----:B------:R-:W-:Y:S01]  /*4a60*/  ISETP.GE.AND P6, PT, R15, UR7, PT ;  /* 0x000000070f007c0c */ /* 0x000fe2000bfc6270 */
[----:B------:R-:W-:Y:S01]  /*4a70*/  IMAD.U32 R137, RZ, RZ, UR21 ;  /* 0x00000015ff897e24 */ /* 0x000fe2000f8e00ff */
[C---:B------:R-:W-:Y:S01]  /*4a80*/  SEL R8, R4.reuse, RZ, !P1 ;  /* 0x000000ff04087207 */ /* 0x040fe20004800000 */
[----:B------:R-:W-:Y:S01]  /*4a90*/  LDGSTS.E [R40+0x20000], desc[UR24][R108.64], P3 ;  /* 0x200000006c287fae */ /* 0x000fe200099a1018 */
[----:B------:R-:W-:Y:S01]  /*4aa0*/  ISETP.GE.AND P1, PT, R9, UR7, PT ;  /* 0x0000000709007c0c */ /* 0x000fe2000bf26270 */
[----:B------:R-:W-:Y:S01]  /*4ab0*/  IMAD R251, R251, UR17, RZ ;  /* 0x00000011fbfb7c24 */ /* 0x000fe2000f8e02ff */
[----:B------:R-:W-:Y:S01]  /*4ac0*/  SEL R9, R4, RZ, !P6 ;  /* 0x000000ff04097207 */ /* 0x000fe20007000000 */
[----:B------:R-:W-:Y:S01]  /*4ad0*/  LDGSTS.E [R40+0x20008], desc[UR24][R106.64], P0 ;  /* 0x200080006a287fae */ /* 0x000fe200081a1018 */
[----:B------:R-:W-:Y:S01]  /*4ae0*/  LOP3.LUT R15, R3, 0x1e, RZ, 0xfc, !PT ;  /* 0x0000001e030f7812 */ /* 0x000fe200078efcff */
[----:B------:R-:W-:Y:S01]  /*4af0*/  IMAD R211, R211, UR17, RZ ;  /* 0x00000011d3d37c24 */ /* 0x000fe2000f8e02ff */
[----:B------:R-:W-:Y:S01]  /*4b00*/  ISETP.NE.U32.AND P3, PT, R8, RZ, PT ;  /* 0x000000ff0800720c */ /* 0x000fe20003f65070 */
[----:B------:R-:W-:Y:S01]  /*4b10*/  IMAD R209, R209, UR17, RZ ;  /* 0x00000011d1d17c24 */ /* 0x000fe2000f8e02ff */
[----:B------:R-:W-:Y:S01]  /*4b20*/  SEL R8, R4, RZ, !P1 ;  /* 0x000000ff04087207 */ /* 0x000fe20004800000 */
[----:B------:R-:W-:Y:S01]  /*4b30*/  IMAD R172, R172, UR17, RZ ;  /* 0x00000011acac7c24 */ /* 0x000fe2000f8e02ff */
[----:B------:R-:W-:Y:S01]  /*4b40*/  ISETP.NE.U32.AND P6, PT, R9, RZ, PT ;  /* 0x000000ff0900720c */ /* 0x000fe20003fc5070 */
[----:B------:R-:W-:Y:S01]  /*4b50*/  IMAD R22, R22, UR17, RZ ;  /* 0x0000001116167c24 */ /* 0x000fe2000f8e02ff */
[----:B------:R-:W-:Y:S01]  /*4b60*/  ISETP.GE.AND P0, PT, R15, UR7, PT ;  /* 0x000000070f007c0c */ /* 0x000fe2000bf06270 */
[----:B------:R-:W-:Y:S01]  /*4b70*/  IMAD.U32 R57, RZ, RZ, UR21 ;  /* 0x00000015ff397e24 */ /* 0x000fe2000f8e00ff */
[----:B------:R-:W-:Y:S01]  /*4b80*/  LOP3.LUT R9, R2, 0x50, RZ, 0x3c, !PT ;  /* 0x0000005002097812 */ /* 0x000fe200078e3cff */
[----:B------:R-:W-:Y:S01]  /*4b90*/  IMAD R21, R21, UR17, RZ ;  /* 0x0000001115157c24 */ /* 0x000fe2000f8e02ff */
[----:B------:R-:W-:Y:S01]  /*4ba0*/  ISETP.NE.U32.AND P1, PT, R8, RZ, PT ;  /* 0x000000ff0800720c */ /* 0x000fe20003f25070 */
[----:B------:R-:W-:Y:S01]  /*4bb0*/  IMAD R20, R20, UR17, RZ ;  /* 0x0000001114147c24 */ /* 0x000fe2000f8e02ff */
[----:B------:R-:W-:Y:S01]  /*4bc0*/  SEL R8, R4, RZ, !P0 ;  /* 0x000000ff04087207 */ /* 0x000fe20004000000 */
[----:B------:R-:W-:Y:S01]  /*4bd0*/  IMAD.U32 R133, RZ, RZ, UR21 ;  /* 0x00000015ff857e24 */ /* 0x000fe2000f8e00ff */
[----:B------:R-:W-:Y:S01]  /*4be0*/  ISETP.GE.AND P0, PT, R41, UR7, PT ;  /* 0x0000000729007c0c */ /* 0x000fe2000bf06270 */
[----:B------:R-:W-:Y:S01]  /*4bf0*/  VIADD R41, R9, UR12 ;  /* 0x0000000c09297c36 */ /* 0x000fe20008000000 */
[----:B------:R-:W-:Y:S01]  /*4c00*/  LOP3.LUT R15, R2, 0x60, RZ, 0x3c, !PT ;  /* 0x00000060020f7812 */ /* 0x000fe200078e3cff */
[----:B------:R-:W-:Y:S01]  /*4c10*/  IMAD.SHL.U32 R9, R14, 0x4, RZ ;  /* 0x000000040e097824 */ /* 0x000fe200078e00ff */
[----:B------:R-:W-:Y:S01]  /*4c20*/  SEL R4, R4, RZ, !P0 ;  /* 0x000000ff04047207 */ /* 0x000fe20004000000 */
[----:B------:R-:W-:Y:S01]  /*4c30*/  IMAD R19, R19, UR17, RZ ;  /* 0x0000001113137c24 */ /* 0x000fe2000f8e02ff */
[----:B------:R-:W-:Y:S01]  /*4c40*/  LDGSTS.E [R41+0x20000], desc[UR24][R104.64], P5 ;  /* 0x2000000068297fae */ /* 0x000fe2000a9a1018 */
[----:B------:R-:W-:Y:S01]  /*4c50*/  LOP3.LUT R14, R2, 0x70, RZ, 0x3c, !PT ;  /* 0x00000070020e7812 */ /* 0x000fe200078e3cff */
[----:B------:R-:W-:Y:S01]  /*4c60*/  VIADD R43, R15, UR12 ;  /* 0x0000000c0f2b7c36 */ /* 0x000fe20008000000 */
[----:B------:R-:W-:Y:S01]  /*4c70*/  ISETP.NE.U32.AND P5, PT, R8, RZ, PT ;  /* 0x000000ff0800720c */ /* 0x000fe20003fa5070 */
[----:B------:R-:W-:Y:S01]  /*4c80*/  LDGSTS.E [R41+0x20008], desc[UR24][R102.64], P4 ;  /* 0x2000800066297fae */ /* 0x000fe2000a1a1018 */
[----:B------:R-:W-:Y:S01]  /*4c90*/  ISETP.NE.U32.AND P0, PT, R4, RZ, PT ;  /* 0x000000ff0400720c */ /* 0x000fe20003f05070 */
[----:B------:R-:W-:Y:S01]  /*4ca0*/  VIADD R44, R14, UR12 ;  /* 0x0000000c0e2c7c36 */ /* 0x000fe20008000000 */
[----:B------:R-:W-:Y:S01]  /*4cb0*/  LOP3.LUT R4, R9, UR4, RZ, 0x3c, !PT ;  /* 0x0000000409047c12 */ /* 0x000fe2000f8e3cff */
[----:B------:R-:W-:Y:S01]  /*4cc0*/  LDGSTS.E [R43+0x20000], desc[UR24][R100.64], P3 ;  /* 0x20000000642b7fae */ /* 0x000fe200099a1018 */
[CC--:B------:R-:W-:Y:S01]  /*4cd0*/  LEA R16, P4, R249.reuse, R202.reuse, 0x2 ;  /* 0x000000caf9107211 */ /* 0x0c0fe200078810ff */
[----:B------:R-:W-:Y:S01]  /*4ce0*/  IMAD R18, R18, UR17, RZ ;  /* 0x0000001112127c24 */ /* 0x000fe2000f8e02ff */
[C---:B------:R-:W-:Y:S01]  /*4cf0*/  LOP3.LUT R173, R4.reuse, 0x40, RZ, 0x3c, !PT ;  /* 0x0000004004ad7812 */ /* 0x040fe200078e3cff */
[----:B------:R-:W-:Y:S01]  /*4d00*/  LDGSTS.E [R43+0x20008], desc[UR24][R98.64], P6 ;  /* 0x20008000622b7fae */ /* 0x000fe2000b1a1018 */
[----:B------:R-:W-:Y:S01]  /*4d10*/  VIADD R42, R4, UR12 ;  /* 0x0000000c042a7c36 */ /* 0x000fe20008000000 */
[-C--:B------:R-:W-:Y:S01]  /*4d20*/  LEA.HI.X.SX32 R17, R249, R203.reuse, 0x2, P4 ;  /* 0x000000cbf9117211 */ /* 0x080fe200020f16ff */
[----:B------:R-:W-:Y:S01]  /*4d30*/  IMAD.U32 R135, RZ, RZ, UR21 ;  /* 0x00000015ff877e24 */ /* 0x000fe2000f8e00ff */
[----:B------:R-:W-:Y:S01]  /*4d40*/  LDGSTS.E [R44+0x20000], desc[UR24][R96.64], P1 ;  /* 0x20000000602c7fae */ /* 0x000fe200089a1018 */
[CC--:B------:R-:W-:Y:S01]  /*4d50*/  LEA R14, P1, R247.reuse, R202.reuse, 0x2 ;  /* 0x000000caf70e7211 */ /* 0x0c0fe200078210ff */
[----:B------:R-:W-:Y:S01]  /*4d60*/  IMAD R248, R248, UR17, RZ ;  /* 0x00000011f8f87c24 */ /* 0x000fe2000f8e02ff */
[CC--:B------:R-:W-:Y:S01]  /*4d70*/  LEA R162, P4, R172.reuse, R202.reuse, 0x2 ;  /* 0x000000caaca27211 */ /* 0x0c0fe200078810ff */
[----:B------:R-:W-:Y:S01]  /*4d80*/  LDGSTS.E [R44+0x20008], desc[UR24][R94.64], P5 ;  /* 0x200080005e2c7fae */ /* 0x000fe2000a9a1018 */
[-C--:B------:R-:W-:Y:S01]  /*4d90*/  LEA.HI.X.SX32 R15, R247, R203.reuse, 0x2, P1 ;  /* 0x000000cbf70f7211 */ /* 0x080fe200008f16ff */
[----:B------:R-:W-:Y:S01]  /*4da0*/  IMAD.WIDE R88, R89, 0x4, R16 ;  /* 0x0000000459587825 */ /* 0x000fe200078e0210 */
[-C--:B------:R-:W-:Y:S01]  /*4db0*/  LEA R8, P1, R245, R202.reuse, 0x2 ;  /* 0x000000caf5087211 */ /* 0x080fe200078210ff */
[----:B------:R-:W0:Y:S01]  /*4dc0*/  LDGDEPBAR ;  /* 0x00000000000079af */ /* 0x000e220000000000 */
[-C--:B------:R-:W-:Y:S01]  /*4dd0*/  LEA R154, P5, R211, R202.reuse, 0x2 ;  /* 0x000000cad39a7211 */ /* 0x080fe200078a10ff */
[----:B------:R-:W-:Y:S01]  /*4de0*/  IMAD.WIDE R84, R85, 0x4, R14 ;  /* 0x0000000455547825 */ /* 0x000fe200078e020e */
[-C--:B------:R-:W-:Y:S01]  /*4df0*/  LEA.HI.X.SX32 R9, R245, R203.reuse, 0x2, P1 ;  /* 0x000000cbf5097211 */ /* 0x080fe200008f16ff */
[----:B------:R1:W-:Y:S01]  /*4e00*/  LDGSTS.E [R42], desc[UR24][R6.64], P0 ;  /* 0x00000000062a7fae */ /* 0x0003e200081a1018 */
[-C--:B------:R-:W-:Y:S01]  /*4e10*/  LEA.HI.X.SX32 R155, R211, R203.reuse, 0x2, P5 ;  /* 0x000000cbd39b7211 */ /* 0x080fe200028f16ff */
[----:B------:R-:W-:Y:S01]  /*4e20*/  VIADD R23, R173, UR12 ;  /* 0x0000000cad177c36 */ /* 0x000fe20008000000 */
[-C--:B------:R-:W-:Y:S01]  /*4e30*/  LEA R170, P5, R21, R202.reuse, 0x2 ;  /* 0x000000ca15aa7211 */ /* 0x080fe200078a10ff */
[----:B------:R2:W-:Y:S01]  /*4e40*/  LDGSTS.E [R42+0x400], desc[UR24][R16.64], P0 ;  /* 0x00400000102a7fae */ /* 0x0005e200081a1018 */
[----:B------:R-:W-:Y:S01]  /*4e50*/  IMAD.WIDE R80, R81, 0x4, R8 ;  /* 0x0000000451507825 */ /* 0x000fe200078e0208 */
[-C--:B------:R-:W-:Y:S01]  /*4e60*/  LEA.HI.X.SX32 R163, R172, R203.reuse, 0x2, P4 ;  /* 0x000000cbaca37211 */ /* 0x080fe200020f16ff */
[----:B------:R-:W-:Y:S01]  /*4e70*/  UIADD3 UR4, UPT, UPT, UR7, -0x20, URZ ;  /* 0xffffffe007047890 */ /* 0x000fe2000fffe0ff */
[----:B------:R3:W-:Y:S01]  /*4e80*/  LDGSTS.E [R42+0x800], desc[UR24][R14.64], P0 ;  /* 0x008000000e2a7fae */ /* 0x0007e200081a1018 */
[-C--:B------:R-:W-:Y:S01]  /*4e90*/  LEA R180, P4, R19, R202.reuse, 0x2 ;  /* 0x000000ca13b47211 */ /* 0x080fe200078810ff */
[----:B------:R-:W-:Y:S01]  /*4ea0*/  IMAD.U32 R91, RZ, RZ, UR21 ;  /* 0x00000015ff5b7e24 */ /* 0x000fe2000f8e00ff */
[-C--:B------:R-:W-:Y:S01]  /*4eb0*/  LEA.HI.X.SX32 R171, R21, R203.reuse, 0x2, P5 ;  /* 0x000000cb15ab7211 */ /* 0x080fe200028f16ff */
[----:B------:R4:W-:Y:S01]  /*4ec0*/  LDGSTS.E [R42+0xc00], desc[UR24][R8.64], P0 ;  /* 0x00c00000082a7fae */ /* 0x0009e200081a1018 */
[-C--:B-1----:R-:W-:Y:S01]  /*4ed0*/  LEA R6, P3, R243, R202.reuse, 0x2 ;  /* 0x000000caf3067211 */ /* 0x082fe200078610ff */
[----:B------:R-:W-:Y:S01]  /*4ee0*/  IMAD R246, R246, UR17, RZ ;  /* 0x00000011f6f67c24 */ /* 0x000fe2000f8e02ff */
[-C--:B------:R-:W-:Y:S01]  /*4ef0*/  LEA.HI.X.SX32 R181, R19, R203.reuse, 0x2, P4 ;  /* 0x000000cb13b57211 */ /* 0x080fe200020f16ff */
[----:B------:R-:W-:Y:S01]  /*4f00*/  IMAD.U32 R87, RZ, RZ, UR21 ;  /* 0x00000015ff577e24 */ /* 0x000fe2000f8e00ff */
[-C--:B------:R-:W-:Y:S01]  /*4f10*/  LEA.HI.X.SX32 R7, R243, R203.reuse, 0x2, P3 ;  /* 0x000000cbf3077211 */ /* 0x080fe200018f16ff */
[----:B------:R-:W-:Y:S01]  /*4f20*/  IMAD R244, R244, UR17, RZ ;  /* 0x00000011f4f47c24 */ /* 0x000fe2000f8e02ff */
[-C--:B--2---:R-:W-:Y:S01]  /*4f30*/  LEA R16, P1, R241, R202.reuse, 0x2 ;  /* 0x000000caf1107211 */ /* 0x084fe200078210ff */
[----:B------:R-:W-:Y:S01]  /*4f40*/  IMAD.U32 R83, RZ, RZ, UR21 ;  /* 0x00000015ff537e24 */ /* 0x000fe2000f8e00ff */
[-C--:B---3--:R-:W-:Y:S01]  /*4f50*/  LEA R14, P3, R239, R202.reuse, 0x2 ;  /* 0x000000caef0e7211 */ /* 0x088fe200078610ff */
[----:B------:R-:W-:Y:S01]  /*4f60*/  IMAD.WIDE R76, R77, 0x4, R6 ;  /* 0x000000044d4c7825 */ /* 0x000fe200078e0206 */
[-C--:B------:R-:W-:Y:S01]  /*4f70*/  LEA.HI.X.SX32 R17, R241, R203.reuse, 0x2, P1 ;  /* 0x000000cbf1117211 */ /* 0x080fe200008f16ff */
[----:B------:R1:W-:Y:S01]  /*4f80*/  LDGSTS.E [R42+0x1000], desc[UR24][R6.64], P0 ;  /* 0x01000000062a7fae */ /* 0x0003e200081a1018 */
[-C--:B------:R-:W-:Y:S01]  /*4f90*/  LEA.HI.X.SX32 R15, R239, R203.reuse, 0x2, P3 ;  /* 0x000000cbef0f7211 */ /* 0x080fe200018f16ff */
[----:B------:R-:W-:Y:S01]  /*4fa0*/  IMAD R242, R242, UR17, RZ ;  /* 0x00000011f2f27c24 */ /* 0x000fe2000f8e02ff */
[-C--:B----4-:R-:W-:Y:S01]  /*4fb0*/  LEA R8, P1, R237, R202.reuse, 0x2 ;  /* 0x000000caed087211 */ /* 0x090fe200078210ff */
[----:B------:R-:W-:Y:S01]  /*4fc0*/  IMAD.WIDE R72, R73, 0x4, R16 ;  /* 0x0000000449487825 */ /* 0x000fe200078e0210 */
[----:B------:R2:W-:Y:S02]  /*4fd0*/  LDGSTS.E [R42+0x1400], desc[UR24][R16.64], P0 ;  /* 0x01400000102a7fae */ /* 0x0005e400081a1018 */
[----:B------:R-:W-:Y:S01]  /*4fe0*/  LEA.HI.X.SX32 R9, R237, R203, 0x2, P1 ;  /* 0x000000cbed097211 */ /* 0x000fe200008f16ff */
[----:B------:R-:W-:Y:S01]  /*4ff0*/  IMAD.WIDE R68, R69, 0x4, R14 ;  /* 0x0000000445447825 */ /* 0x000fe200078e020e */
[----:B------:R3:W-:Y:S01]  /*5000*/  LDGSTS.E [R42+0x1800], desc[UR24][R14.64], P0 ;  /* 0x018000000e2a7fae */ /* 0x0007e200081a1018 */
[----:B-1----:R-:W-:-:S02]  /*5010*/  LEA R6, P3, R235, R202, 0x2 ;  /* 0x000000caeb067211 */ /* 0x002fc400078610ff */
[----:B------:R-:W-:Y:S01]  /*5020*/  IMAD.WIDE R64, R65, 0x4, R8 ;  /* 0x0000000441407825 */ /* 0x000fe200078e0208 */
[----:B------:R1:W-:Y:S01]  /*5030*/  LDGSTS.E [R42+0x1c00], desc[UR24][R8.64], P0 ;  /* 0x01c00000082a7fae */ /* 0x0003e200081a1018 */
[-C--:B------:R-:W-:Y:S02]  /*5040*/  LEA.HI.X.SX32 R7, R235, R203.reuse, 0x2, P3 ;  /* 0x000000cbeb077211 */ /* 0x080fe400018f16ff */
[----:B------:R-:W-:Y:S01]  /*5050*/  IMAD.U32 R79, RZ, RZ, UR21 ;  /* 0x00000015ff4f7e24 */ /* 0x000fe2000f8e00ff */
[-C--:B--2---:R-:W-:Y:S01]  /*5060*/  LEA R16, P1, R233, R202.reuse, 0x2 ;  /* 0x000000cae9107211 */ /* 0x084fe200078210ff */
[----:B------:R-:W-:Y:S01]  /*5070*/  IMAD R240, R240, UR17, RZ ;  /* 0x00000011f0f07c24 */ /* 0x000fe2000f8e02ff */
[-C--:B---3--:R-:W-:Y:S01]  /*5080*/  LEA R14, P3, R231, R202.reuse, 0x2 ;  /* 0x000000cae70e7211 */ /* 0x088fe200078610ff */
[----:B------:R-:W-:Y:S01]  /*5090*/  IMAD.WIDE R60, R61, 0x4, R6 ;  /* 0x000000043d3c7825 */ /* 0x000fe200078e0206 */
[-C--:B------:R-:W-:Y:S01]  /*50a0*/  LEA.HI.X.SX32 R17, R233, R203.reuse, 0x2, P1 ;  /* 0x000000cbe9117211 */ /* 0x080fe200008f16ff */
[----:B------:R2:W-:Y:S01]  /*50b0*/  LDGSTS.E [R42+0x2000], desc[UR24][R6.64], P0 ;  /* 0x02000000062a7fae */ /* 0x0005e200081a1018 */
[----:B------:R-:W-:Y:S01]  /*50c0*/  LEA.HI.X.SX32 R15, R231, R203, 0x2, P3 ;  /* 0x000000cbe70f7211 */ /* 0x000fe200018f16ff */
[----:B------:R-:W-:Y:S01]  /*50d0*/  IMAD.U32 R75, RZ, RZ, UR21 ;  /* 0x00000015ff4b7e24 */ /* 0x000fe2000f8e00ff */
[----:B-1----:R-:W-:Y:S01]  /*50e0*/  LEA R8, P1, R229, R202, 0x2 ;  /* 0x000000cae5087211 */ /* 0x002fe200078210ff */
[----:B------:R1:W-:Y:S01]  /*50f0*/  LDGSTS.E [R42+0x2400], desc[UR24][R16.64], P0 ;  /* 0x02400000102a7fae */ /* 0x0003e200081a1018 */
[----:B------:R-:W-:-:S02]  /*5100*/  IMAD.WIDE R56, R57, 0x4, R16 ;  /* 0x0000000439387825 */ /* 0x000fc400078e0210 */
[----:B------:R-:W-:Y:S01]  /*5110*/  LEA.HI.X.SX32 R9, R229, R203, 0x2, P1 ;  /* 0x000000cbe5097211 */ /* 0x000fe200008f16ff */
[----:B------:R-:W-:Y:S01]  /*5120*/  LDGSTS.E [R42+0x2800], desc[UR24][R14.64], P0 ;  /* 0x028000000e2a7fae */ /* 0x000fe200081a1018 */
[----:B------:R-:W-:Y:S01]  /*5130*/  IMAD.WIDE R52, R53, 0x4, R14 ;  /* 0x0000000435347825 */ /* 0x000fe200078e020e */
[----:B--2---:R-:W-:-:S03]  /*5140*/  LEA R6, P3, R227, R202, 0x2 ;  /* 0x000000cae3067211 */ /* 0x004fc600078610ff */
[----:B------:R-:W-:Y:S01]  /*5150*/  IMAD.WIDE R48, R49, 0x4, R8 ;  /* 0x0000000431307825 */ /* 0x000fe200078e0208 */
[----:B------:R2:W-:Y:S01]  /*5160*/  LDGSTS.E [R42+0x2c00], desc[UR24][R8.64], P0 ;  /* 0x02c00000082a7fae */ /* 0x0005e200081a1018 */
[----:B------:R-:W-:Y:S02]  /*5170*/  LEA.HI.X.SX32 R7, R227, R203, 0x2, P3 ;  /* 0x000000cbe3077211 */ /* 0x000fe400018f16ff */
[----:B-1----:R-:W-:Y:S02]  /*5180*/  IMAD R17, R51, UR17, RZ ;  /* 0x0000001133117c24 */ /* 0x002fe4000f8e02ff */
[----:B------:R-:W-:Y:S02]  /*5190*/  IMAD R16, R50, UR17, RZ ;  /* 0x0000001132107c24 */ /* 0x000fe4000f8e02ff */
[----:B------:R-:W-:Y:S01]  /*51a0*/  IMAD.WIDE R206, R207, 0x4, R6 ;  /* 0x00000004cfce7825 */ /* 0x000fe200078e0206 */
[----:B------:R1:W-:Y:S01]  /*51b0*/  LDGSTS.E [R42+0x3000], desc[UR24][R6.64], P0 ;  /* 0x03000000062a7fae */ /* 0x0003e200081a1018 */
[----:B------:R-:W-:-:S02]  /*51c0*/  LEA R188, P5, R17, R202, 0x2 ;  /* 0x000000ca11bc7211 */ /* 0x000fc400078a10ff */
[----:B------:R-:W-:Y:S01]  /*51d0*/  IMAD R238, R238, UR17, RZ ;  /* 0x00000011eeee7c24 */ /* 0x000fe2000f8e02ff */
[-C--:B--2---:R-:W-:Y:S01]  /*51e0*/  LEA R8, P1, R225, R202.reuse, 0x2 ;  /* 0x000000cae1087211 */ /* 0x084fe200078210ff */
[----:B------:R-:W-:Y:S01]  /*51f0*/  IMAD.U32 R71, RZ, RZ, UR21 ;  /* 0x00000015ff477e24 */ /* 0x000fe2000f8e00ff */
[-C--:B------:R-:W-:Y:S01]  /*5200*/  LEA.HI.X.SX32 R189, R17, R203.reuse, 0x2, P5 ;  /* 0x000000cb11bd7211 */ /* 0x080fe200028f16ff */
[----:B------:R-:W-:Y:S01]  /*5210*/  IMAD R236, R236, UR17, RZ ;  /* 0x00000011ecec7c24 */ /* 0x000fe2000f8e02ff */
[-C--:B------:R-:W-:Y:S01]  /*5220*/  LEA.HI.X.SX32 R9, R225, R203.reuse, 0x2, P1 ;  /* 0x000000cbe1097211 */ /* 0x080fe200008f16ff */
[----:B------:R-:W-:Y:S02]  /*5230*/  IMAD.U32 R67, RZ, RZ, UR21 ;  /* 0x00000015ff437e24 */ /* 0x000fe4000f8e00ff */
[----:B------:R-:W-:Y:S01]  /*5240*/  IMAD R234, R234, UR17, RZ ;  /* 0x00000011eaea7c24 */ /* 0x000fe2000f8e02ff */
[----:B-1----:R-:W-:Y:S01]  /*5250*/  LEA R6, P3, R223, R202, 0x2 ;  /* 0x000000cadf067211 */ /* 0x002fe200078610ff */
[----:B------:R-:W-:Y:S01]  /*5260*/  IMAD.WIDE R124, R125, 0x4, R8 ;  /* 0x000000047d7c7825 */ /* 0x000fe200078e0208 */
[----:B------:R1:W-:Y:S02]  /*5270*/  LDGSTS.E [R42+0x3400], desc[UR24][R8.64], P0 ;  /* 0x03400000082a7fae */ /* 0x0003e400081a1018 */
[----:B------:R-:W-:Y:S01]  /*5280*/  LEA.HI.X.SX32 R7, R223, R203, 0x2, P3 ;  /* 0x000000cbdf077211 */ /* 0x000fe200018f16ff */
[----:B------:R-:W-:-:S02]  /*5290*/  IMAD.U32 R63, RZ, RZ, UR21 ;  /* 0x00000015ff3f7e24 */ /* 0x000fc4000f8e00ff */
[----:B------:R-:W-:Y:S02]  /*52a0*/  IMAD R232, R232, UR17, RZ ;  /* 0x00000011e8e87c24 */ /* 0x000fe4000f8e02ff */
[----:B------:R-:W-:Y:S01]  /*52b0*/  IMAD.WIDE R126, R127, 0x4, R6 ;  /* 0x000000047f7e7825 */ /* 0x000fe200078e0206 */
[----:B------:R2:W-:Y:S03]  /*52c0*/  LDGSTS.E [R42+0x3800], desc[UR24][R6.64], P0 ;  /* 0x03800000062a7fae */ /* 0x0005e600081a1018 */
[----:B------:R-:W-:Y:S01]  /*52d0*/  IMAD.U32 R59, RZ, RZ, UR21 ;  /* 0x00000015ff3b7e24 */ /* 0x000fe2000f8e00ff */
[CC--:B-1----:R-:W-:Y:S01]  /*52e0*/  LEA R8, P1, R221.reuse, R202.reuse, 0x2 ;  /* 0x000000cadd087211 */ /* 0x0c2fe200078210ff */
[----:B------:R-:W-:Y:S02]  /*52f0*/  IMAD R230, R230, UR17, RZ ;  /* 0x00000011e6e67c24 */ /* 0x000fe4000f8e02ff */
[----:B------:R-:W-:Y:S01]  /*5300*/  IMAD.U32 R55, RZ, RZ, UR21 ;  /* 0x00000015ff377e24 */ /* 0x000fe2000f8e00ff */
[-C--:B------:R-:W-:Y:S01]  /*5310*/  LEA.HI.X.SX32 R9, R221, R203.reuse, 0x2, P1 ;  /* 0x000000cbdd097211 */ /* 0x080fe200008f16ff */
[----:B------:R-:W-:Y:S01]  /*5320*/  IMAD R228, R228, UR17, RZ ;  /* 0x00000011e4e47c24 */ /* 0x000fe2000f8e02ff */
[-C--:B------:R-:W-:Y:S01]  /*5330*/  LEA R14, P1, R217, R202.reuse, 0x2 ;  /* 0x000000cad90e7211 */ /* 0x080fe200078210ff */
[----:B------:R-:W-:Y:S01]  /*5340*/  IMAD.U32 R51, RZ, RZ, UR21 ;  /* 0x00000015ff337e24 */ /* 0x000fe2000f8e00ff */
[----:B--2---:R-:W-:Y:S01]  /*5350*/  LEA R6, P3, R219, R202, 0x2 ;  /* 0x000000cadb067211 */ /* 0x004fe200078610ff */
[----:B------:R-:W-:Y:S01]  /*5360*/  IMAD.WIDE R128, R129, 0x4, R8 ;  /* 0x0000000481807825 */ /* 0x000fe200078e0208 */
[----:B------:R1:W-:Y:S01]  /*5370*/  LDGSTS.E [R42+0x3c00], desc[UR24][R8.64], P0 ;  /* 0x03c00000082a7fae */ /* 0x0003e200081a1018 */
[----:B------:R-:W-:-:S02]  /*5380*/  LEA.HI.X.SX32 R15, R217, R203, 0x2, P1 ;  /* 0x000000cbd90f7211 */ /* 0x000fc400008f16ff */
[-C--:B------:R-:W-:Y:S01]  /*5390*/  LEA.HI.X.SX32 R7, R219, R203.reuse, 0x2, P3 ;  /* 0x000000cbdb077211 */ /* 0x080fe200018f16ff */
[----:B------:R-:W-:Y:S02]  /*53a0*/  IMAD R226, R226, UR17, RZ ;  /* 0x00000011e2e27c24 */ /* 0x000fe4000f8e02ff */
[----:B------:R-:W-:Y:S02]  /*53b0*/  IMAD.WIDE R132, R133, 0x4, R14 ;  /* 0x0000000485847825 */ /* 0x000fe400078e020e */
[----:B------:R2:W-:Y:S02]  /*53c0*/  LDGSTS.E [R42+0x4000], desc[UR24][R6.64], P0 ;  /* 0x04000000062a7fae */ /* 0x0005e400081a1018 */
[----:B------:R-:W-:Y:S01]  /*53d0*/  IMAD.WIDE R130, R131, 0x4, R6 ;  /* 0x0000000483827825 */ /* 0x000fe200078e0206 */
[CC--:B-1----:R-:W-:Y:S01]  /*53e0*/  LEA R8, P3, R215.reuse, R202.reuse, 0x2 ;  /* 0x000000cad7087211 */ /* 0x0c2fe200078610ff */
[----:B------:R1:W-:Y:S02]  /*53f0*/  LDGSTS.E [R42+0x4400], desc[UR24][R14.64], P0 ;  /* 0x044000000e2a7fae */ /* 0x0003e400081a1018 */
[----:B------:R-:W-:Y:S01]  /*5400*/  IMAD R224, R224, UR17, RZ ;  /* 0x00000011e0e07c24 */ /* 0x000fe2000f8e02ff */
[-C--:B------:R-:W-:Y:S01]  /*5410*/  LEA.HI.X.SX32 R9, R215, R203.reuse, 0x2, P3 ;  /* 0x000000cbd7097211 */ /* 0x080fe200018f16ff */
[----:B------:R-:W-:Y:S01]  /*5420*/  IMAD.U32 R139, RZ, RZ, UR21 ;  /* 0x00000015ff8b7e24 */ /* 0x000fe2000f8e00ff */
[-C--:B------:R-:W-:Y:S01]  /*5430*/  LEA R158, P3, R209, R202.reuse, 0x2 ;  /* 0x000000cad19e7211 */ /* 0x080fe200078610ff */
[----:B------:R-:W-:Y:S01]  /*5440*/  IMAD R222, R222, UR17, RZ ;  /* 0x00000011dede7c24 */ /* 0x000fe2000f8e02ff */
[----:B--2---:R-:W-:Y:S01]  /*5450*/  LEA R6, P1, R213, R202, 0x2 ;  /* 0x000000cad5067211 */ /* 0x004fe200078210ff */
[----:B------:R2:W-:Y:S01]  /*5460*/  LDGSTS.E [R42+0x4800], desc[UR24][R8.64], P0 ;  /* 0x04800000082a7fae */ /* 0x0005e200081a1018 */
[-C--:B------:R-:W-:Y:S01]  /*5470*/  LEA.HI.X.SX32 R159, R209, R203.reuse, 0x2, P3 ;  /* 0x000000cbd19f7211 */ /* 0x080fe200018f16ff */
[----:B------:R-:W-:Y:S01]  /*5480*/  IMAD.WIDE R134, R135, 0x4, R8 ;  /* 0x0000000487867825 */ /* 0x000fe200078e0208 */
[----:B------:R-:W-:-:S02]  /*5490*/  LEA.HI.X.SX32 R7, R213, R203, 0x2, P1 ;  /* 0x000000cbd5077211 */ /* 0x000fc400008f16ff */
[CC--:B------:R-:W-:Y:S01]  /*54a0*/  LEA R176, P3, R20.reuse, R202.reuse, 0x2 ;  /* 0x000000ca14b07211 */ /* 0x0c0fe200078610ff */
[----:B-1----:R-:W-:Y:S02]  /*54b0*/  IMAD R15, R47, UR17, RZ ;  /* 0x000000112f0f7c24 */ /* 0x002fe4000f8e02ff */
[----:B------:R-:W-:Y:S01]  /*54c0*/  IMAD.WIDE R136, R137, 0x4, R6 ;  /* 0x0000000489887825 */ /* 0x000fe200078e0206 */
[----:B------:R1:W-:Y:S01]  /*54d0*/  LDGSTS.E [R42+0x4c00], desc[UR24][R6.64], P0 ;  /* 0x04c00000062a7fae */ /* 0x0003e200081a1018 */
[-C--:B------:R-:W-:Y:S02]  /*54e0*/  LEA.HI.X.SX32 R177, R20, R203.reuse, 0x2, P3 ;  /* 0x000000cb14b17211 */ /* 0x080fe400018f16ff */
[----:B------:R-:W-:Y:S01]  /*54f0*/  IMAD R14, R46, UR17, RZ ;  /* 0x000000112e0e7c24 */ /* 0x000fe2000f8e02ff */
[-C--:B------:R-:W-:Y:S01]  /*5500*/  LEA R192, P3, R16, R202.reuse, 0x2 ;  /* 0x000000ca10c07211 */ /* 0x080fe200078610ff */
[----:B------:R-:W-:Y:S01]  /*5510*/  LDGSTS.E [R42+0x5000], desc[UR24][R154.64], P0 ;  /* 0x050000009a2a7fae */ /* 0x000fe200081a1018 */
[-C--:B------:R-:W-:Y:S01]  /*5520*/  LEA R196, P4, R15, R202.reuse, 0x2 ;  /* 0x000000ca0fc47211 */ /* 0x080fe200078810ff */
[----:B------:R-:W-:Y:S01]  /*5530*/  IMAD.U32 R47, RZ, RZ, UR21 ;  /* 0x00000015ff2f7e24 */ /* 0x000fe2000f8e00ff */
[-C--:B--2---:R-:W-:Y:S01]  /*5540*/  LEA R8, P1, R248, R202.reuse, 0x2 ;  /* 0x000000caf8087211 */ /* 0x084fe200078210ff */
[----:B------:R-:W-:Y:S01]  /*5550*/  LDGSTS.E [R42+0x5400], desc[UR24][R158.64], P0 ;  /* 0x054000009e2a7fae */ /* 0x000fe200081a1018 */
[-C--:B------:R-:W-:Y:S01]  /*5560*/  LEA.HI.X.SX32 R193, R16, R203.reuse, 0x2, P3 ;  /* 0x000000cb10c17211 */ /* 0x080fe200018f16ff */
[----:B------:R-:W-:Y:S01]  /*5570*/  IMAD.U32 R141, RZ, RZ, UR21 ;  /* 0x00000015ff8d7e24 */ /* 0x000fe2000f8e00ff */
[-C--:B-1----:R-:W-:Y:S01]  /*5580*/  LEA R6, P6, R251, R202.reuse, 0x2 ;  /* 0x000000cafb067211 */ /* 0x082fe200078c10ff */
[----:B------:R-:W-:Y:S01]  /*5590*/  LDGSTS.E [R42+0x5800], desc[UR24][R162.64], P0 ;  /* 0x05800000a22a7fae */ /* 0x000fe200081a1018 */
[-C--:B------:R-:W-:Y:S01]  /*55a0*/  LEA.HI.X.SX32 R197, R15, R203.reuse, 0x2, P4 ;  /* 0x000000cb0fc57211 */ /* 0x080fe200020f16ff */
[----:B------:R-:W-:Y:S01]  /*55b0*/  IMAD R220, R220, UR17, RZ ;  /* 0x00000011dcdc7c24 */ /* 0x000fe2000f8e02ff */
[-C--:B------:R-:W-:Y:S01]  /*55c0*/  LEA.HI.X.SX32 R7, R251, R203.reuse, 0x2, P6 ;  /* 0x000000cbfb077211 */ /* 0x080fe200030f16ff */
[----:B------:R-:W-:Y:S01]  /*55d0*/  IMAD.U32 R144, RZ, RZ, UR21 ;  /* 0x00000015ff907e24 */ /* 0x000fe2000f8e00ff */
[----:B------:R-:W-:Y:S01]  /*55e0*/  LEA R166, P6, R22, R202, 0x2 ;  /* 0x000000ca16a67211 */ /* 0x000fe200078c10ff */
[----:B------:R-:W-:Y:S01]  /*55f0*/  IMAD R216, R216, UR17, RZ ;  /* 0x00000011d8d87c24 */ /* 0x000fe2000f8e02ff */
[-C--:B------:R-:W-:Y:S01]  /*5600*/  LEA.HI.X.SX32 R9, R248, R203.reuse, 0x2, P1 ;  /* 0x000000cbf8097211 */ /* 0x080fe200008f16ff */
[----:B------:R-:W-:Y:S01]  /*5610*/  IMAD.WIDE R90, R91, 0x4, R6 ;  /* 0x000000045b5a7825 */ /* 0x000fe200078e0206 */
[----:B------:R-:W-:-:S02]  /*5620*/  LEA.HI.X.SX32 R167, R22, R203, 0x2, P6 ;  /* 0x000000cb16a77211 */ /* 0x000fc400030f16ff */
[CC--:B------:R-:W-:Y:S01]  /*5630*/  LEA R184, P6, R18.reuse, R202.reuse, 0x2 ;  /* 0x000000ca12b87211 */ /* 0x0c0fe200078c10ff */
[----:B------:R-:W-:Y:S01]  /*5640*/  IMAD.WIDE R86, R87, 0x4, R8 ;  /* 0x0000000457567825 */ /* 0x000fe200078e0208 */
[----:B------:R-:W-:Y:S01]  /*5650*/  PLOP3.LUT P4, PT, PT, PT, UP1, 0x80, 0x8 ;  /* 0x000000000008781c */ /* 0x000fe20003f8f018 */
[----:B------:R-:W-:Y:S01]  /*5660*/  LDGSTS.E [R42+0x5c00], desc[UR24][R166.64], P0 ;  /* 0x05c00000a62a7fae */ /* 0x000fe200081a1018 */
[-C--:B------:R-:W-:Y:S01]  /*5670*/  LEA.HI.X.SX32 R185, R18, R203.reuse, 0x2, P6 ;  /* 0x000000cb12b97211 */ /* 0x080fe200030f16ff */
[----:B------:R-:W-:Y:S01]  /*5680*/  IMAD R212, R212, UR17, RZ ;  /* 0x00000011d4d47c24 */ /* 0x000fe2000f8e02ff */
[----:B------:R-:W-:Y:S01]  /*5690*/  LEA R200, P6, R14, R202, 0x2 ;  /* 0x000000ca0ec87211 */ /* 0x000fe200078c10ff */
[----:B------:R-:W-:Y:S01]  /*56a0*/  LDGSTS.E [R42+0x6000], desc[UR24][R170.64], P0 ;  /* 0x06000000aa2a7fae */ /* 0x000fe200081a1018 */
[----:B------:R-:W-:Y:S02]  /*56b0*/  IMAD R210, R210, UR17, RZ ;  /* 0x00000011d2d27c24 */ /* 0x000fe4000f8e02ff */
[----:B------:R-:W-:Y:S01]  /*56c0*/  LEA.HI.X.SX32 R201, R14, R203, 0x2, P6 ;  /* 0x000000cb0ec97211 */ /* 0x000fe200030f16ff */
[----:B------:R-:W-:Y:S01]  /*56d0*/  LDGSTS.E [R42+0x6400], desc[UR24][R176.64], P0 ;  /* 0x06400000b02a7fae */ /* 0x000fe200081a1018 */
[----:B------:R-:W-:-:S02]  /*56e0*/  IMAD R208, R208, UR17, RZ ;  /* 0x00000011d0d07c24 */ /* 0x000fc4000f8e02ff */
[----:B------:R-:W-:Y:S01]  /*56f0*/  IMAD R45, R45, UR17, RZ ;  /* 0x000000112d2d7c24 */ /* 0x000fe2000f8e02ff */
[----:B------:R-:W-:Y:S01]  /*5700*/  LDGSTS.E [R42+0x6800], desc[UR24][R180.64], P0 ;  /* 0x06800000b42a7fae */ /* 0x000fe200081a1018 */
[----:B------:R-:W-:Y:S02]  /*5710*/  IMAD R13, R13, UR17, RZ ;  /* 0x000000110d0d7c24 */ /* 0x000fe4000f8e02ff */
[----:B------:R-:W-:Y:S01]  /*5720*/  IMAD.U32 R142, RZ, RZ, UR21 ;  /* 0x00000015ff8e7e24 */ /* 0x000fe2000f8e00ff */
[----:B------:R-:W-:Y:S01]  /*5730*/  LDGSTS.E [R42+0x6c00], desc[UR24][R184.64], P0 ;  /* 0x06c00000b82a7fae */ /* 0x000fe200081a1018 */
[----:B------:R-:W-:Y:S02]  /*5740*/  IMAD R218, R218, UR17, RZ ;  /* 0x00000011dada7c24 */ /* 0x000fe4000f8e02ff */
[----:B------:R-:W-:Y:S01]  /*5750*/  IMAD R12, R12, UR17, RZ ;  /* 0x000000110c0c7c24 */ /* 0x000fe2000f8e02ff */
[----:B------:R-:W-:Y:S01]  /*5760*/  LDGSTS.E [R42+0x7000], desc[UR24][R188.64], P0 ;  /* 0x07000000bc2a7fae */ /* 0x000fe200081a1018 */
[----:B------:R-:W-:-:S02]  /*5770*/  IMAD R11, R11, UR17, RZ ;  /* 0x000000110b0b7c24 */ /* 0x000fc4000f8e02ff */
[----:B------:R-:W-:Y:S01]  /*5780*/  IMAD.U32 R146, RZ, RZ, UR21 ;  /* 0x00000015ff927e24 */ /* 0x000fe2000f8e00ff */
[----:B------:R-:W-:Y:S01]  /*5790*/  LDGSTS.E [R42+0x7400], desc[UR24][R192.64], P0 ;  /* 0x07400000c02a7fae */ /* 0x000fe200081a1018 */
[----:B------:R-:W-:Y:S02]  /*57a0*/  IMAD R214, R214, UR17, RZ ;  /* 0x00000011d6d67c24 */ /* 0x000fe4000f8e02ff */
[----:B------:R-:W-:Y:S01]  /*57b0*/  IMAD.U32 R148, RZ, RZ, UR21 ;  /* 0x00000015ff947e24 */ /* 0x000fe2000f8e00ff */
[----:B------:R-:W-:Y:S01]  /*57c0*/  LDGSTS.E [R42+0x7800], desc[UR24][R196.64], P0 ;  /* 0x07800000c42a7fae */ /* 0x000fe200081a1018 */
[----:B------:R-:W-:Y:S02]  /*57d0*/  IMAD R10, R10, UR17, RZ ;  /* 0x000000110a0a7c24 */ /* 0x000fe4000f8e02ff */
[----:B------:R-:W-:Y:S01]  /*57e0*/  IMAD.U32 R150, RZ, RZ, UR21 ;  /* 0x00000015ff967e24 */ /* 0x000fe2000f8e00ff */
[----:B------:R-:W-:Y:S04]  /*57f0*/  LDGSTS.E [R42+0x7c00], desc[UR24][R200.64], P0 ;  /* 0x07c00000c82a7fae */ /* 0x000fe800081a1018 */
[----:B------:R1:W-:Y:S04]  /*5800*/  LDGSTS.E [R23+0x200], desc[UR24][R6.64], P0 ;  /* 0x0020000006177fae */ /* 0x0003e800081a1018 */
[----:B------:R2:W-:Y:S01]  /*5810*/  LDGSTS.E [R23+0x600], desc[UR24][R8.64], P0 ;  /* 0x0060000008177fae */ /* 0x0005e200081a1018 */
[----:B-1----:R-:W-:-:S02]  /*5820*/  LEA R6, P3, R246, R202, 0x2 ;  /* 0x000000caf6067211 */ /* 0x002fc400078610ff */
[-C--:B--2---:R-:W-:Y:S02]  /*5830*/  LEA R8, P1, R244, R202.reuse, 0x2 ;  /* 0x000000caf4087211 */ /* 0x084fe400078210ff */
[-C--:B------:R-:W-:Y:S02]  /*5840*/  LEA.HI.X.SX32 R7, R246, R203.reuse, 0x2, P3 ;  /* 0x000000cbf6077211 */ /* 0x080fe400018f16ff */
[----:B------:R-:W-:Y:S01]  /*5850*/  LEA.HI.X.SX32 R9, R244, R203, 0x2, P1 ;  /* 0x000000cbf4097211 */ /* 0x000fe200008f16ff */
[----:B------:R-:W-:Y:S02]  /*5860*/  IMAD.WIDE R82, R83, 0x4, R6 ;  /* 0x0000000453527825 */ /* 0x000fe400078e0206 */
[----:B------:R1:W-:Y:S02]  /*5870*/  LDGSTS.E [R23+0xa00], desc[UR24][R6.64], P0 ;  /* 0x00a0000006177fae */ /* 0x0003e400081a1018 */
[----:B------:R-:W-:Y:S02]  /*5880*/  IMAD.WIDE R78, R79, 0x4, R8 ;  /* 0x000000044f4e7825 */ /* 0x000fe400078e0208 */
        /* <DEDUP_REMOVED lines=42> */
[----:B--2---:R-:W-:Y:S02]  /*5b30*/  LEA R8, P1, R220, R202, 0x2 ;  /* 0x000000cadc087211 */ /* 0x004fe400078210ff */
[-C--:B------:R-:W-:Y:S02]  /*5b40*/  LEA.HI.X.SX32 R7, R222, R203.reuse, 0x2, P3 ;  /* 0x000000cbde077211 */ /* 0x080fe400018f16ff */
[----:B------:R-:W-:-:S03]  /*5b50*/  LEA.HI.X.SX32 R9, R220, R203, 0x2, P1 ;  /* 0x000000cbdc097211 */ /* 0x000fc600008f16ff */
[----:B------:R1:W-:Y:S01]  /*5b60*/  LDGSTS.E [R23+0x3a00], desc[UR24][R6.64], P0 ;  /* 0x03a0000006177fae */ /* 0x0003e200081a1018 */
[----:B------:R-:W-:-:S03]  /*5b70*/  IMAD.WIDE R142, R142, 0x4, R6 ;  /* 0x000000048e8e7825 */ /* 0x000fc600078e0206 */
[----:B------:R2:W-:Y:S01]  /*5b80*/  LDGSTS.E [R23+0x3e00], desc[UR24][R8.64], P0 ;  /* 0x03e0000008177fae */ /* 0x0005e200081a1018 */
[----:B------:R-:W-:Y:S01]  /*5b90*/  IMAD.WIDE R144, R144, 0x4, R8 ;  /* 0x0000000490907825 */ /* 0x000fe200078e0208 */
[-C--:B-1----:R-:W-:Y:S02]  /*5ba0*/  LEA R6, P3, R218, R202.reuse, 0x2 ;  /* 0x000000cada067211 */ /* 0x082fe400078610ff */
[-C--:B--2---:R-:W-:Y:S02]  /*5bb0*/  LEA R8, P1, R216, R202.reuse, 0x2 ;  /* 0x000000cad8087211 */ /* 0x084fe400078210ff */
[-C--:B------:R-:W-:Y:S02]  /*5bc0*/  LEA.HI.X.SX32 R7, R218, R203.reuse, 0x2, P3 ;  /* 0x000000cbda077211 */ /* 0x080fe400018f16ff */
[-C--:B------:R-:W-:Y:S02]  /*5bd0*/  LEA.HI.X.SX32 R9, R216, R203.reuse, 0x2, P1 ;  /* 0x000000cbd8097211 */ /* 0x080fe400008f16ff */
[-C--:B------:R-:W-:Y:S01]  /*5be0*/  LEA R152, P1, R212, R202.reuse, 0x2 ;  /* 0x000000cad4987211 */ /* 0x080fe200078210ff */
[----:B------:R-:W-:Y:S01]  /*5bf0*/  IMAD.WIDE R146, R146, 0x4, R6 ;  /* 0x0000000492927825 */ /* 0x000fe200078e0206 */
[----:B------:R1:W-:Y:S02]  /*5c00*/  LDGSTS.E [R23+0x4200], desc[UR24][R6.64], P0 ;  /* 0x0420000006177fae */ /* 0x0003e400081a1018 */
[-C--:B------:R-:W-:Y:S01]  /*5c10*/  LEA.HI.X.SX32 R153, R212, R203.reuse, 0x2, P1 ;  /* 0x000000cbd4997211 */ /* 0x080fe200008f16ff */
[----:B------:R-:W-:Y:S01]  /*5c20*/  IMAD.WIDE R148, R148, 0x4, R8 ;  /* 0x0000000494947825 */ /* 0x000fe200078e0208 */
[C---:B------:R-:W-:Y:S01]  /*5c30*/  LEA R156, P1, R210.reuse, R202, 0x2 ;  /* 0x000000cad29c7211 */ /* 0x040fe200078210ff */
[----:B------:R2:W-:Y:S03]  /*5c40*/  LDGSTS.E [R23+0x4600], desc[UR24][R8.64], P0 ;  /* 0x0460000008177fae */ /* 0x0005e600081a1018 */
[----:B------:R-:W-:-:S02]  /*5c50*/  LEA.HI.X.SX32 R157, R210, R203, 0x2, P1 ;  /* 0x000000cbd29d7211 */ /* 0x000fc400008f16ff */
[-C--:B------:R-:W-:Y:S02]  /*5c60*/  LEA R160, P1, R208, R202.reuse, 0x2 ;  /* 0x000000cad0a07211 */ /* 0x080fe400078210ff */
[-C--:B-1----:R-:W-:Y:S02]  /*5c70*/  LEA R6, P3, R214, R202.reuse, 0x2 ;  /* 0x000000cad6067211 */ /* 0x082fe400078610ff */
[-C--:B------:R-:W-:Y:S02]  /*5c80*/  LEA.HI.X.SX32 R161, R208, R203.reuse, 0x2, P1 ;  /* 0x000000cbd0a17211 */ /* 0x080fe400008f16ff */
[-C--:B------:R-:W-:Y:S01]  /*5c90*/  LEA R164, P1, R45, R202.reuse, 0x2 ;  /* 0x000000ca2da47211 */ /* 0x080fe200078210ff */
[----:B--2---:R-:W-:Y:S01]  /*5ca0*/  IMAD R9, R5, UR17, RZ ;  /* 0x0000001105097c24 */ /* 0x004fe2000f8e02ff */
[-C--:B------:R-:W-:Y:S01]  /*5cb0*/  LEA.HI.X.SX32 R7, R214, R203.reuse, 0x2, P3 ;  /* 0x000000cbd6077211 */ /* 0x080fe200018f16ff */
[----:B------:R-:W-:Y:S01]  /*5cc0*/  IMAD R8, R190, UR17, RZ ;  /* 0x00000011be087c24 */ /* 0x000fe2000f8e02ff */
[----:B------:R-:W-:Y:S01]  /*5cd0*/  LEA.HI.X.SX32 R165, R45, R203, 0x2, P1 ;  /* 0x000000cb2da57211 */ /* 0x000fe200008f16ff */
[----:B------:R-:W-:Y:S01]  /*5ce0*/  IMAD.U32 R5, RZ, RZ, UR21 ;  /* 0x00000015ff057e24 */ /* 0x000fe2000f8e00ff */
[----:B------:R-:W-:Y:S01]  /*5cf0*/  LEA R168, P1, R13, R202, 0x2 ;  /* 0x000000ca0da87211 */ /* 0x000fe200078210ff */
[----:B------:R1:W-:Y:S01]  /*5d00*/  LDGSTS.E [R23+0x4a00], desc[UR24][R6.64], P0 ;  /* 0x04a0000006177fae */ /* 0x0003e200081a1018 */
[----:B------:R-:W-:Y:S01]  /*5d10*/  IMAD.WIDE R150, R150, 0x4, R6 ;  /* 0x0000000496967825 */ /* 0x000fe200078e0206 */
[----:B------:R-:W-:-:S02]  /*5d20*/  PLOP3.LUT P3, PT, PT, PT, UP1, 0x80, 0x8 ;  /* 0x000000000008781c */ /* 0x000fc40003f6f018 */
[-C--:B------:R-:W-:Y:S01]  /*5d30*/  LEA.HI.X.SX32 R169, R13, R203.reuse, 0x2, P1 ;  /* 0x000000cb0da97211 */ /* 0x080fe200008f16ff */
[----:B------:R-:W-:Y:S01]  /*5d40*/  LDGSTS.E [R23+0x4e00], desc[UR24][R152.64], P0 ;  /* 0x04e0000098177fae */ /* 0x000fe200081a1018 */
[CC--:B------:R-:W-:Y:S01]  /*5d50*/  LEA R174, P1, R12.reuse, R202.reuse, 0x2 ;  /* 0x000000ca0cae7211 */ /* 0x0c0fe200078210ff */
[C---:B------:R-:W-:Y:S02]  /*5d60*/  IMAD.WIDE R184, R5.reuse, 0x4, R184 ;  /* 0x0000000405b87825 */ /* 0x040fe400078e02b8 */
[----:B------:R-:W-:Y:S01]  /*5d70*/  LDGSTS.E [R23+0x5200], desc[UR24][R156.64], P0 ;  /* 0x052000009c177fae */ /* 0x000fe200081a1018 */
[-C--:B------:R-:W-:Y:S01]  /*5d80*/  LEA.HI.X.SX32 R175, R12, R203.reuse, 0x2, P1 ;  /* 0x000000cb0caf7211 */ /* 0x080fe200008f16ff */
[----:B------:R-:W-:Y:S01]  /*5d90*/  IMAD.WIDE R188, R5, 0x4, R188 ;  /* 0x0000000405bc7825 */ /* 0x000fe200078e02bc */
[CC--:B------:R-:W-:Y:S01]  /*5da0*/  LEA R178, P1, R11.reuse, R202.reuse, 0x2 ;  /* 0x000000ca0bb27211 */ /* 0x0c0fe200078210ff */
[----:B------:R-:W-:Y:S02]  /*5db0*/  LDGSTS.E [R23+0x5600], desc[UR24][R160.64], P0 ;  /* 0x05600000a0177fae */ /* 0x000fe400081a1018 */
[----:B-1----:R-:W-:Y:S01]  /*5dc0*/  IMAD.U32 R6, RZ, RZ, UR21 ;  /* 0x00000015ff067e24 */ /* 0x002fe2000f8e00ff */
[----:B------:R-:W-:Y:S01]  /*5dd0*/  LEA.HI.X.SX32 R179, R11, R203, 0x2, P1 ;  /* 0x000000cb0bb37211 */ /* 0x000fe200008f16ff */
[----:B------:R-:W-:Y:S01]  /*5de0*/  LDGSTS.E [R23+0x5a00], desc[UR24][R164.64], P0 ;  /* 0x05a00000a4177fae */ /* 0x000fe200081a1018 */
[----:B------:R-:W-:Y:S01]  /*5df0*/  LEA R182, P1, R10, R202, 0x2 ;  /* 0x000000ca0ab67211 */ /* 0x000fe200078210ff */
[----:B------:R-:W-:-:S02]  /*5e00*/  IMAD.WIDE R154, R6, 0x4, R154 ;  /* 0x00000004069a7825 */ /* 0x000fc400078e029a */
[----:B------:R-:W-:Y:S01]  /*5e10*/  LDGSTS.E [R23+0x5e00], desc[UR24][R168.64], P0 ;  /* 0x05e00000a8177fae */ /* 0x000fe200081a1018 */
[-C--:B------:R-:W-:Y:S01]  /*5e20*/  LEA.HI.X.SX32 R183, R10, R203.reuse, 0x2, P1 ;  /* 0x000000cb0ab77211 */ /* 0x080fe200008f16ff */
[C---:B------:R-:W-:Y:S01]  /*5e30*/  IMAD.WIDE R158, R6.reuse, 0x4, R158 ;  /* 0x00000004069e7825 */ /* 0x040fe200078e029e */
[CC--:B------:R-:W-:Y:S01]  /*5e40*/  LEA R186, P1, R9.reuse, R202.reuse, 0x2 ;  /* 0x000000ca09ba7211 */ /* 0x0c0fe200078210ff */
[----:B------:R-:W-:Y:S02]  /*5e50*/  LDGSTS.E [R23+0x6200], desc[UR24][R174.64], P0 ;  /* 0x06200000ae177fae */ /* 0x000fe400081a1018 */
[----:B------:R-:W-:Y:S01]  /*5e60*/  IMAD.WIDE R162, R6, 0x4, R162 ;  /* 0x0000000406a27825 */ /* 0x000fe200078e02a2 */
[----:B------:R-:W-:Y:S01]  /*5e70*/  LEA.HI.X.SX32 R187, R9, R203, 0x2, P1 ;  /* 0x000000cb09bb7211 */ /* 0x000fe200008f16ff */
[----:B------:R-:W-:Y:S01]  /*5e80*/  LDGSTS.E [R23+0x6600], desc[UR24][R178.64], P0 ;  /* 0x06600000b2177fae */ /* 0x000fe200081a1018 */
[----:B------:R-:W-:Y:S01]  /*5e90*/  LEA R190, P1, R8, R202, 0x2 ;  /* 0x000000ca08be7211 */ /* 0x000fe200078210ff */
[----:B------:R-:W-:-:S02]  /*5ea0*/  IMAD.WIDE R166, R6, 0x4, R166 ;  /* 0x0000000406a67825 */ /* 0x000fc400078e02a6 */
[----:B------:R1:W-:Y:S01]  /*5eb0*/  LDGSTS.E [R23+0x6a00], desc[UR24][R182.64], P0 ;  /* 0x06a00000b6177fae */ /* 0x0003e200081a1018 */
[----:B------:R-:W-:Y:S01]  /*5ec0*/  LEA.HI.X.SX32 R191, R8, R203, 0x2, P1 ;  /* 0x000000cb08bf7211 */ /* 0x000fe200008f16ff */
[C---:B------:R-:W-:Y:S02]  /*5ed0*/  IMAD.WIDE R170, R6.reuse, 0x4, R170 ;  /* 0x0000000406aa7825 */ /* 0x040fe400078e02aa */
[----:B------:R2:W-:Y:S02]  /*5ee0*/  LDGSTS.E [R23+0x6e00], desc[UR24][R186.64], P0 ;  /* 0x06e00000ba177fae */ /* 0x0005e400081a1018 */
[C---:B------:R-:W-:Y:S02]  /*5ef0*/  IMAD.WIDE R176, R6.reuse, 0x4, R176 ;  /* 0x0000000406b07825 */ /* 0x040fe400078e02b0 */
[----:B------:R3:W-:Y:S02]  /*5f00*/  LDGSTS.E [R23+0x7200], desc[UR24][R190.64], P0 ;  /* 0x07200000be177fae */ /* 0x0007e400081a1018 */
[----:B------:R-:W-:-:S04]  /*5f10*/  IMAD.WIDE R180, R6, 0x4, R180 ;  /* 0x0000000406b47825 */ /* 0x000fc800078e02b4 */
[----:B-1----:R-:W-:-:S04]  /*5f20*/  IMAD.WIDE R182, R6, 0x4, R182 ;  /* 0x0000000406b67825 */ /* 0x002fc800078e02b6 */
[----:B--2---:R-:W-:-:S04]  /*5f30*/  IMAD.WIDE R186, R6, 0x4, R186 ;  /* 0x0000000406ba7825 */ /* 0x004fc800078e02ba */
[----:B------:R-:W-:Y:S02]  /*5f40*/  IMAD.U32 R7, RZ, RZ, UR21 ;  /* 0x00000015ff077e24 */ /* 0x000fe4000f8e00ff */
[----:B------:R-:W-:Y:S02]  /*5f50*/  IMAD.U32 R6, RZ, RZ, UR20 ;  /* 0x00000014ff067e24 */ /* 0x000fe4000f8e00ff */
[----:B------:R-:W-:-:S04]  /*5f60*/  IMAD.WIDE R152, R7, 0x4, R152 ;  /* 0x0000000407987825 */ /* 0x000fc800078e0298 */
        /* <DEDUP_REMOVED lines=13> */
[----:B------:R-:W-:Y:S02]  /*6040*/  IMAD.U32 R6, RZ, RZ, UR21 ;  /* 0x00000015ff067e24 */ /* 0x000fe4000f8e00ff */
[----:B------:R-:W-:Y:S02]  /*6050*/  IMAD R7, R194, UR17, RZ ;  /* 0x00000011c2077c24 */ /* 0x000fe4000f8e02ff */
[----:B---3--:R-:W-:-:S03]  /*6060*/  IMAD.WIDE R190, R6, 0x4, R190 ;  /* 0x0000000406be7825 */ /* 0x008fc600078e02be */
[----:B------:R-:W-:Y:S01]  /*6070*/  LEA R194, P1, R7, R202, 0x2 ;  /* 0x000000ca07c27211 */ /* 0x000fe200078210ff */
[----:B------:R-:W-:-:S03]  /*6080*/  IMAD.WIDE R192, R6, 0x4, R192 ;  /* 0x0000000406c07825 */ /* 0x000fc600078e02c0 */
[----:B------:R-:W-:Y:S01]  /*6090*/  LEA.HI.X.SX32 R195, R7, R203, 0x2, P1 ;  /* 0x000000cb07c37211 */ /* 0x000fe200008f16ff */
[----:B------:R-:W-:Y:S02]  /*60a0*/  IMAD R6, R198, UR17, RZ ;  /* 0x00000011c6067c24 */ /* 0x000fe4000f8e02ff */
[----:B------:R-:W-:Y:S02]  /*60b0*/  IMAD.U32 R5, RZ, RZ, UR20 ;  /* 0x00000014ff057e24 */ /* 0x000fe4000f8e00ff */
[----:B------:R1:W-:Y:S01]  /*60c0*/  LDGSTS.E [R23+0x7600], desc[UR24][R194.64], P0 ;  /* 0x07600000c2177fae */ /* 0x0003e200081a1018 */
[----:B------:R-:W-:Y:S01]  /*60d0*/  LEA R198, P1, R6, R202, 0x2 ;  /* 0x000000ca06c67211 */ /* 0x000fe200078210ff */
[----:B------:R-:W-:-:S03]  /*60e0*/  IMAD.WIDE R122, R5, 0x4, R122 ;  /* 0x00000004057a7825 */ /* 0x000fc600078e027a */
[----:B------:R-:W-:Y:S01]  /*60f0*/  LEA.HI.X.SX32 R199, R6, R203, 0x2, P1 ;  /* 0x000000cb06c77211 */ /* 0x000fe200008f16ff */
[----:B------:R-:W-:Y:S01]  /*6100*/  IMAD.WIDE R118, R5, 0x4, R118 ;  /* 0x0000000405767825 */ /* 0x000fe200078e0276 */
[----:B------:R-:W-:-:S03]  /*6110*/  ISETP.GE.AND P1, PT, R3, UR4, PT ;  /* 0x0000000403007c0c */ /* 0x000fc6000bf26270 */
[C---:B------:R-:W-:Y:S01]  /*6120*/  IMAD.WIDE R114, R5.reuse, 0x4, R114 ;  /* 0x0000000405727825 */ /* 0x040fe200078e0272 */
[----:B------:R2:W-:Y:S03]  /*6130*/  LDGSTS.E [R23+0x7a00], desc[UR24][R198.64], P0 ;  /* 0x07a00000c6177fae */ /* 0x0005e600081a1018 */
[----:B------:R-:W-:-:S04]  /*6140*/  IMAD.WIDE R110, R5, 0x4, R110 ;  /* 0x00000004056e7825 */ /* 0x000fc800078e026e */
[----:B------:R-:W-:-:S04]  /*6150*/  IMAD.WIDE R106, R5, 0x4, R106 ;  /* 0x00000004056a7825 */ /* 0x000fc800078e026a */
[----:B------:R-:W-:-:S04]  /*6160*/  IMAD.WIDE R102, R5, 0x4, R102 ;  /* 0x0000000405667825 */ /* 0x000fc800078e0266 */
[----:B------:R-:W-:-:S04]  /*6170*/  IMAD.WIDE R98, R5, 0x4, R98 ;  /* 0x0000000405627825 */ /* 0x000fc800078e0262 */
[----:B------:R-:W-:-:S04]  /*6180*/  IMAD.WIDE R96, R5, 0x4, R96 ;  /* 0x0000000405607825 */ /* 0x000fc800078e0260 */
[----:B------:R-:W-:-:S04]  /*6190*/  IMAD.WIDE R94, R5, 0x4, R94 ;  /* 0x00000004055e7825 */ /* 0x000fc800078e025e */
[----:B------:R-:W-:-:S04]  /*61a0*/  IMAD.U32 R5, RZ, RZ, UR21 ;  /* 0x00000015ff057e24 */ /* 0x000fc8000f8e00ff */
[----:B-1----:R-:W-:-:S04]  /*61b0*/  IMAD.WIDE R194, R5, 0x4, R194 ;  /* 0x0000000405c27825 */ /* 0x002fc800078e02c2 */
[----:B------:R-:W-:-:S04]  /*61c0*/  IMAD.WIDE R196, R5, 0x4, R196 ;  /* 0x0000000405c47825 */ /* 0x000fc800078e02c4 */
[----:B--2---:R-:W-:-:S04]  /*61d0*/  IMAD.WIDE R198, R5, 0x4, R198 ;  /* 0x0000000405c67825 */ /* 0x004fc800078e02c6 */
[----:B------:R-:W-:Y:S01]  /*61e0*/  IMAD.WIDE R200, R5, 0x4, R200 ;  /* 0x0000000405c87825 */ /* 0x000fe200078e02c8 */
[----:B------:R-:W-:-:S04]  /*61f0*/  SEL R5, RZ, 0x4, P1 ;  /* 0x00000004ff057807 */ /* 0x000fc80000800000 */
[----:B------:R-:W-:Y:S02]  /*6200*/  SEL R5, R5, RZ, P3 ;  /* 0x000000ff05057207 */ /* 0x000fe40001800000 */
[----:B------:R-:W-:Y:S02]  /*6210*/  PLOP3.LUT P3, PT, PT, PT, UP1, 0x80, 0x8 ;  /* 0x000000000008781c */ /* 0x000fe40003f6f018 */
[----:B------:R-:W-:Y:S02]  /*6220*/  ISETP.NE.U32.AND P6, PT, R5, RZ, PT ;  /* 0x000000ff0500720c */ /* 0x000fe40003fc5070 */
[----:B------:R-:W-:-:S04]  /*6230*/  LOP3.LUT R5, R3, 0x2, RZ, 0xfc, !PT ;  /* 0x0000000203057812 */ /* 0x000fc800078efcff */
[----:B------:R-:W-:-:S04]  /*6240*/  ISETP.GE.AND P1, PT, R5, UR4, PT ;  /* 0x0000000405007c0c */ /* 0x000fc8000bf26270 */
[----:B------:R-:W-:-:S04]  /*6250*/  SEL R5, RZ, 0x4, P1 ;  /* 0x00000004ff057807 */ /* 0x000fc80000800000 */
[----:B------:R-:W-:-:S04]  /*6260*/  SEL R5, R5, RZ, P3 ;  /* 0x000000ff05057207 */ /* 0x000fc80001800000 */
[----:B------:R-:W-:Y:S02]  /*6270*/  ISETP.NE.U32.AND P1, PT, R5, RZ, PT ;  /* 0x000000ff0500720c */ /* 0x000fe40003f25070 */
[----:B------:R-:W-:-:S04]  /*6280*/  LOP3.LUT R5, R3, 0x4, RZ, 0xfc, !PT ;  /* 0x0000000403057812 */ /* 0x000fc800078efcff */
[----:B------:R-:W-:-:S04]  /*6290*/  ISETP.GE.AND P3, PT, R5, UR4, PT ;  /* 0x0000000405007c0c */ /* 0x000fc8000bf66270 */
[----:B------:R-:W-:-:S04]  /*62a0*/  SEL R5, RZ, 0x4, P3 ;  /* 0x00000004ff057807 */ /* 0x000fc80001800000 */
[----:B------:R-:W-:Y:S02]  /*62b0*/  SEL R5, R5, RZ, P4 ;  /* 0x000000ff05057207 */ /* 0x000fe40002000000 */
[----:B------:R-:W-:Y:S02]  /*62c0*/  PLOP3.LUT P4, PT, PT, PT, UP1, 0x80, 0x8 ;  /* 0x000000000008781c */ /* 0x000fe40003f8f018 */
[----:B------:R-:W-:Y:S02]  /*62d0*/  ISETP.NE.U32.AND P5, PT, R5, RZ, PT ;  /* 0x000000ff0500720c */ /* 0x000fe40003fa5070 */
[----:B------:R-:W-:-:S04]  /*62e0*/  LOP3.LUT R5, R3, 0x6, RZ, 0xfc, !PT ;  /* 0x0000000603057812 */ /* 0x000fc800078efcff */
[----:B------:R-:W-:Y:S01]  /*62f0*/  ISETP.GE.AND P3, PT, R5, UR4, PT ;  /* 0x0000000405007c0c */ /* 0x000fe2000bf66270 */
[----:B------:R-:W-:-:S03]  /*6300*/  IMAD R5, R250, UR17, RZ ;  /* 0x00000011fa057c24 */ /* 0x000fc6000f8e02ff */
[----:B------:R-:W-:Y:S02]  /*6310*/  SEL R250, RZ, 0x4, P3 ;  /* 0x00000004fffa7807 */ /* 0x000fe40001800000 */
[C---:B------:R-:W-:Y:S02]  /*6320*/  LEA R202, P3, R5.reuse, R202, 0x2 ;  /* 0x000000ca05ca7211 */ /* 0x040fe400078610ff */
[----:B------:R-:W-:Y:S02]  /*6330*/  SEL R250, R250, RZ, P4 ;  /* 0x000000fffafa7207 */ /* 0x000fe40002000000 */
[----:B------:R-:W-:Y:S02]  /*6340*/  LEA.HI.X.SX32 R203, R5, R203, 0x2, P3 ;  /* 0x000000cb05cb7211 */ /* 0x000fe400018f16ff */
[----:B------:R-:W-:Y:S02]  /*6350*/  ISETP.NE.U32.AND P4, PT, R250, RZ, PT ;  /* 0x000000fffa00720c */ /* 0x000fe40003f85070 */
[----:B------:R-:W-:Y:S01]  /*6360*/  LOP3.LUT R250, R3, 0x8, RZ, 0xfc, !PT ;  /* 0x0000000803fa7812 */ /* 0x000fe200078efcff */
[----:B------:R-:W-:Y:S03]  /*6370*/  LDGSTS.E [R23+0x7e00], desc[UR24][R202.64], P0 ;  /* 0x07e00000ca177fae */ /* 0x000fe600081a1018 */
[----:B------:R-:W-:Y:S01]  /*6380*/  ISETP.GE.AND P3, PT, R250, UR4, PT ;  /* 0x00000004fa007c0c */ /* 0x000fe2000bf66270 */
[----:B------:R-:W0:Y:S03]  /*6390*/  LDGDEPBAR ;  /* 0x00000000000079af */ /* 0x000e260000000000 */
[----:B------:R-:W-:Y:S01]  /*63a0*/  SEL R250, RZ, 0x4, P3 ;  /* 0x00000004fffa7807 */ /* 0x000fe20001800000 */
[----:B------:R-:W-:Y:S01]  /*63b0*/  BAR.SYNC.DEFER_BLOCKING 0x0 ;  /* 0x0000000000007b1d */ /* 0x000fe20000010000 */
[----:B------:R-:W-:-:S04]  /*63c0*/  PLOP3.LUT P3, PT, PT, PT, UP1, 0x80, 0x8 ;  /* 0x000000000008781c */ /* 0x000fc80003f6f018 */
[----:B------:R-:W-:-:S04]  /*63d0*/  SEL R250, R250, RZ, P3 ;  /* 0x000000fffafa7207 */ /* 0x000fc80001800000 */
[----:B------:R-:W-:Y:S02]  /*63e0*/  ISETP.NE.U32.AND P3, PT, R250, RZ, PT ;  /* 0x000000fffa00720c */ /* 0x000fe40003f65070 */
[----:B------:R-:W-:-:S04]  /*63f0*/  LOP3.LUT R250, R3, 0xa, RZ, 0xfc, !PT ;  /* 0x0000000a03fa7812 */ /* 0x000fc800078efcff */
[----:B------:R-:W-:-:S04]  /*6400*/  ISETP.GE.AND P0, PT, R250, UR4, PT ;  /* 0x00000004fa007c0c */ /* 0x000fc8000bf06270 */
[----:B------:R-:W-:Y:S02]  /*6410*/  SEL R250, RZ, 0x4, P0 ;  /* 0x00000004fffa7807 */ /* 0x000fe40000000000 */
[----:B------:R-:W-:-:S04]  /*6420*/  PLOP3.LUT P0, PT, PT, PT, UP1, 0x80, 0x8 ;  /* 0x000000000008781c */ /* 0x000fc80003f0f018 */
[----:B------:R-:W-:-:S04]  /*6430*/  SEL R250, R250, RZ, P0 ;  /* 0x000000fffafa7207 */ /* 0x000fc80000000000 */
[----:B------:R-:W-:Y:S02]  /*6440*/  ISETP.NE.U32.AND P0, PT, R250, RZ, PT ;  /* 0x000000fffa00720c */ /* 0x000fe40003f05070 */
[----:B------:R-:W-:Y:S01]  /*6450*/  LOP3.LUT R250, R3, 0xc, RZ, 0xfc, !PT ;  /* 0x0000000c03fa7812 */ /* 0x000fe200078efcff */
[----:B------:R-:W-:-:S05]  /*6460*/  VIADD R3, R2, UR12 ;  /* 0x0000000c02037c36 */ /* 0x000fca0008000000 */
[----:B------:R-:W-:Y:S01]  /*6470*/  @!PT LDS RZ, [RZ] ;  /* 0x00000000fffff984 */ /* 0x000fe20000000800 */
[----:B------:R-:W-:Y:S01]  /*6480*/  @!PT LDS RZ, [RZ] ;  /* 0x00000000fffff984 */ /* 0x000fe20000000800 */
[----:B------:R-:W-:Y:S01]  /*6490*/  @!PT LDS RZ, [RZ] ;  /* 0x00000000fffff984 */ /* 0x000fe20000000800 */
[----:B------:R1:W-:Y:S01]  /*64a0*/  LDGSTS.E [R3+0x22000], desc[UR24][R204.64], P6 ;  /* 0x22000000cc037fae */ /* 0x0003e2000b1a1018 */
[----:B------:R-:W-:-:S04]  /*64b0*/  ISETP.GE.AND P6, PT, R250, UR4, PT ;  /* 0x00000004fa007c0c */ /* 0x000fc8000bfc6270 */
[----:B------:R-:W-:Y:S02]  /*64c0*/  SEL R250, RZ, 0x4, P6 ;  /* 0x00000004fffa7807 */ /* 0x000fe40003000000 */
[----:B------:R-:W-:-:S04]  /*64d0*/  PLOP3.LUT P6, PT, PT, PT, UP1, 0x80, 0x8 ;  /* 0x000000000008781c */ /* 0x000fc80003fcf018 */
[----:B------:R-:W-:Y:S01]  /*64e0*/  SEL R250, R250, RZ, P6 ;  /* 0x000000fffafa7207 */ /* 0x000fe20003000000 */
[----:B-1----:R-:W1:Y:S03]  /*64f0*/  S2R R3, SR_TID.X ;  /* 0x0000000000037919 */ /* 0x002e660000002100 */
[----:B------:R-:W-:Y:S02]  /*6500*/  ISETP.NE.U32.AND P6, PT, R250, RZ, PT ;  /* 0x000000fffa00720c */ /* 0x000fe40003fc5070 */
[----:B-1----:R-:W-:-:S04]  /*6510*/  SHF.R.U32.HI R3, RZ, 0x6, R3 ;  /* 0x00000006ff037819 */ /* 0x002fc80000011603 */
[----:B------:R-:W-:-:S04]  /*6520*/  SGXT.U32 R3, R3, 0x1 ;  /* 0x000000010303781a */ /* 0x000fc80000000000 */
[----:B------:R-:W-:Y:S01]  /*6530*/  LOP3.LUT R250, R3, 0xe, RZ, 0xfc, !PT ;  /* 0x0000000e03fa7812 */ /* 0x000fe200078efcff */
[----:B------:R-:W-:-:S05]  /*6540*/  VIADD R3, R2, UR12 ;  /* 0x0000000c02037c36 */ /* 0x000fca0008000000 */
[----:B------:R1:W-:Y:S01]  /*6550*/  LDGSTS.E [R3+0x22008], desc[UR24][R122.64], P1 ;  /* 0x220080007a037fae */ /* 0x0003e200089a1018 */
[----:B------:R-:W-:-:S03]  /*6560*/  ISETP.GE.AND P1, PT, R250, UR4, PT ;  /* 0x00000004fa007c0c */ /* 0x000fc6000bf26270 */
[----:B------:R2:W-:Y:S01]  /*6570*/  LDGSTS.E [R37+0x22000], desc[UR24][R120.64], P5 ;  /* 0x2200000078257fae */ /* 0x0005e2000a9a1018 */
[----:B------:R-:W-:Y:S02]  /*6580*/  SEL R250, RZ, 0x4, P1 ;  /* 0x00000004fffa7807 */ /* 0x000fe40000800000 */
[----:B------:R-:W-:Y:S01]  /*6590*/  PLOP3.LUT P1, PT, PT, PT, UP1, 0x80, 0x8 ;  /* 0x000000000008781c */ /* 0x000fe20003f2f018 */
[----:B------:R3:W-:Y:S03]  /*65a0*/  LDGSTS.E [R37+0x22008], desc[UR24][R118.64], P4 ;  /* 0x2200800076257fae */ /* 0x0007e6000a1a1018 */
[----:B------:R-:W-:Y:S01]  /*65b0*/  SEL R250, R250, RZ, P1 ;  /* 0x000000fffafa7207 */ /* 0x000fe20000800000 */
[----:B-1----:R-:W1:Y:S03]  /*65c0*/  S2R R3, SR_TID.X ;  /* 0x0000000000037919 */ /* 0x002e660000002100 */
[----:B------:R-:W-:Y:S01]  /*65d0*/  ISETP.NE.U32.AND P1, PT, R250, RZ, PT ;  /* 0x000000fffa00720c */ /* 0x000fe20003f25070 */
[----:B------:R4:W-:Y:S04]  /*65e0*/  LDGSTS.E [R38+0x22000], desc[UR24][R116.64], P3 ;  /* 0x2200000074267fae */ /* 0x0009e800099a1018 */
[----:B------:R5:W-:Y:S04]  /*65f0*/  LDGSTS.E [R38+0x22008], desc[UR24][R114.64], P0 ;  /* 0x2200800072267fae */ /* 0x000be800081a1018 */
[----:B------:R1:W-:Y:S04]  /*6600*/  LDGSTS.E [R39+0x22000], desc[UR24][R112.64], P6 ;  /* 0x2200000070277fae */ /* 0x0003e8000b1a1018 */
[----:B------:R1:W-:Y:S02]  /*6610*/  LDGSTS.E [R39+0x22008], desc[UR24][R110.64], P1 ;  /* 0x220080006e277fae */ /* 0x0003e400089a1018 */
[----:B-1----:R-:W-:-:S04]  /*6620*/  SHF.R.U32.HI R3, RZ, 0x6, R3 ;  /* 0x00000006ff037819 */ /* 0x002fc80000011603 */
[----:B------:R-:W-:-:S04]  /*6630*/  SGXT.U32 R3, R3, 0x1 ;  /* 0x000000010303781a */ /* 0x000fc80000000000 */
[----:B------:R-:W-:-:S04]  /*6640*/  LOP3.LUT R250, R3, 0x10, RZ, 0xfc, !PT ;  /* 0x0000001003fa7812 */ /* 0x000fc800078efcff */
[----:B------:R-:W-:-:S04]  /*6650*/  ISETP.GE.AND P5, PT, R250, UR4, PT ;  /* 0x00000004fa007c0c */ /* 0x000fc8000bfa6270 */
[----:B------:R-:W-:Y:S02]  /*6660*/  SEL R250, RZ, 0x4, P5 ;  /* 0x00000004fffa7807 */ /* 0x000fe40002800000 */
[----:B------:R-:W-:-:S04]  /*6670*/  PLOP3.LUT P5, PT, PT, PT, UP1, 0x80, 0x8 ;  /* 0x000000000008781c */ /* 0x000fc80003faf018 */
[----:B------:R-:W-:-:S04]  /*6680*/  SEL R250, R250, RZ, P5 ;  /* 0x000000fffafa7207 */ /* 0x000fc80002800000 */
[----:B------:R-:W-:Y:S02]  /*6690*/  ISETP.NE.U32.AND P5, PT, R250, RZ, PT ;  /* 0x000000fffa00720c */ /* 0x000fe40003fa5070 */
[----:B------:R-:W-:-:S04]  /*66a0*/  LOP3.LUT R250, R3, 0x12, RZ, 0xfc, !PT ;  /* 0x0000001203fa7812 */ /* 0x000fc800078efcff */
[----:B------:R-:W-:-:S04]  /*66b0*/  ISETP.GE.AND P4, PT, R250, UR4, PT ;  /* 0x00000004fa007c0c */ /* 0x000fc8000bf86270 */
[----:B------:R-:W-:Y:S02]  /*66c0*/  SEL R250, RZ, 0x4, P4 ;  /* 0x00000004fffa7807 */ /* 0x000fe40002000000 */
[----:B------:R-:W-:Y:S01]  /*66d0*/  PLOP3.LUT P4, PT, PT, PT, UP1, 0x80, 0x8 ;  /* 0x000000000008781c */ /* 0x000fe20003f8f018 */
[----:B------:R1:W-:Y:S03]  /*66e0*/  LDGSTS.E [R40+0x22000], desc[UR24][R108.64], P5 ;  /* 0x220000006c287fae */ /* 0x0003e6000a9a1018 */
        /* <DEDUP_REMOVED lines=44> */
[----:B------:R-:W1:Y:S11]  /*69b0*/  S2R R250, SR_TID.X ;  /* 0x0000000000fa7919 */ /* 0x000e760000002100 */
[----:B------:R1:W-:Y:S04]  /*69c0*/  LDGSTS.E [R44+0x22008], desc[UR24][R94.64], P4 ;  /* 0x220080005e2c7fae */ /* 0x0003e8000a1a1018 */
[----:B------:R-:W0:Y:S01]  /*69d0*/  LDGDEPBAR ;  /* 0x00000000000079af */ /* 0x000e220000000000 */
[----:B-1----:R-:W-:-:S04]  /*69e0*/  LOP3.LUT R250, R250, 0x1f, RZ, 0xc0, !PT ;  /* 0x0000001ffafa7812 */ /* 0x002fc800078ec0ff */
[----:B------:R-:W-:Y:S01]  /*69f0*/  ISETP.GE.AND P3, PT, R250, UR4, PT ;  /* 0x00000004fa007c0c */ /* 0x000fe2000bf66270 */
[----:B------:R-:W-:-:S03]  /*6a00*/  UIADD3 UR4, UPT, UPT, UR7, -0x40, URZ ;  /* 0xffffffc007047890 */ /* 0x000fc6000fffe0ff */
[----:B------:R-:W-:Y:S02]  /*6a10*/  SEL R250, RZ, 0x4, P3 ;  /* 0x00000004fffa7807 */ /* 0x000fe40001800000 */
[----:B------:R-:W-:Y:S01]  /*6a20*/  PLOP3.LUT P3, PT, PT, PT, UP1, 0x80, 0x8 ;  /* 0x000000000008781c */ /* 0x000fe20003f6f018 */
[----:B------:R-:W-:Y:S01]  /*6a30*/  UISETP.GT.AND UP1, UPT, UR6, 0x5f, UPT ;  /* 0x0000005f0600788c */ /* 0x000fe2000bf24270 */
[----:B------:R-:W-:Y:S02]  /*6a40*/  ISETP.GE.AND P0, PT, R3, UR4, PT ;  /* 0x0000000403007c0c */ /* 0x000fe4000bf06270 */
[----:B------:R-:W-:-:S03]  /*6a50*/  SEL R250, R250, RZ, P3 ;  /* 0x000000fffafa7207 */ /* 0x000fc60001800000 */
[----:B------:R-:W-:Y:S02]  /*6a60*/  PLOP3.LUT P1, PT, PT, PT, UP1, 0x80, 0x8 ;  /* 0x000000000008781c */ /* 0x000fe40003f2f018 */
[----:B------:R-:W-:Y:S01]  /*6a70*/  ISETP.NE.U32.AND P3, PT, R250, RZ, PT ;  /* 0x000000fffa00720c */ /* 0x000fe20003f65070 */
[----:B------:R-:W-:Y:S01]  /*6a80*/  IMAD.U32 R250, RZ, RZ, UR21 ;  /* 0x00000015fffa7e24 */ /* 0x000fe2000f8e00ff */
[----:B------:R-:W-:-:S03]  /*6a90*/  PLOP3.LUT P4, PT, PT, PT, UP1, 0x80, 0x8 ;  /* 0x000000000008781c */ /* 0x000fc60003f8f018 */
[----:B------:R-:W-:-:S04]  /*6aa0*/  IMAD.WIDE R202, R250, 0x4, R202 ;  /* 0x00000004faca7825 */ /* 0x000fc800078e02ca */
[----:B------:R-:W-:-:S04]  /*6ab0*/  IMAD.U32 R250, RZ, RZ, UR20 ;  /* 0x00000014fffa7e24 */ /* 0x000fc8000f8e00ff */
[----:B------:R1:W-:Y:S01]  /*6ac0*/  LDGSTS.E [R42+0x8000], desc[UR24][R92.64], P3 ;  /* 0x080000005c2a7fae */ /* 0x0003e200099a1018 */
[----:B------:R-:W-:-:S03]  /*6ad0*/  IMAD.WIDE R204, R250, 0x4, R204 ;  /* 0x00000004facc7825 */ /* 0x000fc600078e02cc */
[----:B------:R1:W-:Y:S01]  /*6ae0*/  LDGSTS.E [R42+0x8400], desc[UR24][R88.64], P3 ;  /* 0x08400000582a7fae */ /* 0x0003e200099a1018 */
[----:B------:R-:W-:-:S03]  /*6af0*/  IMAD.WIDE R122, R250, 0x4, R122 ;  /* 0x00000004fa7a7825 */ /* 0x000fc600078e027a */
[----:B------:R1:W-:Y:S01]  /*6b00*/  LDGSTS.E [R42+0x8800], desc[UR24][R84.64], P3 ;  /* 0x08800000542a7fae */ /* 0x0003e200099a1018 */
[----:B--2---:R-:W-:-:S03]  /*6b10*/  IMAD.WIDE R120, R250, 0x4, R120 ;  /* 0x00000004fa787825 */ /* 0x004fc600078e0278 */
[----:B------:R2:W-:Y:S01]  /*6b20*/  LDGSTS.E [R42+0x8c00], desc[UR24][R80.64], P3 ;  /* 0x08c00000502a7fae */ /* 0x0005e200099a1018 */
[----:B---3--:R-:W-:-:S03]  /*6b30*/  IMAD.WIDE R118, R250, 0x4, R118 ;  /* 0x00000004fa767825 */ /* 0x008fc600078e0276 */
[----:B------:R3:W-:Y:S01]  /*6b40*/  LDGSTS.E [R42+0x9000], desc[UR24][R76.64], P3 ;  /* 0x090000004c2a7fae */ /* 0x0007e200099a1018 */
[----:B----4-:R-:W-:-:S03]  /*6b50*/  IMAD.WIDE R116, R250, 0x4, R116 ;  /* 0x00000004fa747825 */ /* 0x010fc600078e0274 */
[----:B------:R4:W-:Y:S01]  /*6b60*/  LDGSTS.E [R42+0x9400], desc[UR24][R72.64], P3 ;  /* 0x09400000482a7fae */ /* 0x0009e200099a1018 */
[----:B-----5:R-:W-:-:S03]  /*6b70*/  IMAD.WIDE R114, R250, 0x4, R114 ;  /* 0x00000004fa727825 */ /* 0x020fc600078e0272 */
[----:B------:R5:W-:Y:S01]  /*6b80*/  LDGSTS.E [R42+0x9800], desc[UR24][R68.64], P3 ;  /* 0x09800000442a7fae */ /* 0x000be200099a1018 */
[----:B------:R-:W-:-:S03]  /*6b90*/  IMAD.WIDE R112, R250, 0x4, R112 ;  /* 0x00000004fa707825 */ /* 0x000fc600078e0270 */
        /* <DEDUP_REMOVED lines=19> */
[----:B------:R-:W-:-:S03]  /*6cd0*/  IMAD.U32 R250, RZ, RZ, UR21 ;  /* 0x00000015fffa7e24 */ /* 0x000fc6000f8e00ff */
[----:B------:R2:W-:Y:S01]  /*6ce0*/  LDGSTS.E [R42+0xc400], desc[UR24][R132.64], P3 ;  /* 0x0c400000842a7fae */ /* 0x0005e200099a1018 */
[----:B-1----:R-:W-:-:S03]  /*6cf0*/  IMAD.WIDE R92, R250, 0x4, R92 ;  /* 0x00000004fa5c7825 */ /* 0x002fc600078e025c */
[----:B------:R-:W-:Y:S01]  /*6d00*/  LDGSTS.E [R42+0xc800], desc[UR24][R134.64], P3 ;  /* 0x0c800000862a7fae */ /* 0x000fe200099a1018 */
[----:B------:R-:W-:-:S03]  /*6d10*/  IMAD.WIDE R88, R250, 0x4, R88 ;  /* 0x00000004fa587825 */ /* 0x000fc600078e0258 */
[----:B------:R-:W-:Y:S01]  /*6d20*/  LDGSTS.E [R42+0xcc00], desc[UR24][R136.64], P3 ;  /* 0x0cc00000882a7fae */ /* 0x000fe200099a1018 */
[----:B------:R-:W-:-:S03]  /*6d30*/  IMAD.WIDE R84, R250, 0x4, R84 ;  /* 0x00000004fa547825 */ /* 0x000fc600078e0254 */
[----:B------:R-:W-:Y:S01]  /*6d40*/  LDGSTS.E [R42+0xd000], desc[UR24][R154.64], P3 ;  /* 0x0d0000009a2a7fae */ /* 0x000fe200099a1018 */
[----:B--2---:R-:W-:-:S03]  /*6d50*/  IMAD.WIDE R80, R250, 0x4, R80 ;  /* 0x00000004fa507825 */ /* 0x004fc600078e0250 */
[----:B------:R-:W-:Y:S01]  /*6d60*/  LDGSTS.E [R42+0xd400], desc[UR24][R158.64], P3 ;  /* 0x0d4000009e2a7fae */ /* 0x000fe200099a1018 */
[----:B---3--:R-:W-:-:S03]  /*6d70*/  IMAD.WIDE R76, R250, 0x4, R76 ;  /* 0x00000004fa4c7825 */ /* 0x008fc600078e024c */
[----:B------:R-:W-:Y:S01]  /*6d80*/  LDGSTS.E [R42+0xd800], desc[UR24][R162.64], P3 ;  /* 0x0d800000a22a7fae */ /* 0x000fe200099a1018 */
[----:B----4-:R-:W-:-:S03]  /*6d90*/  IMAD.WIDE R72, R250, 0x4, R72 ;  /* 0x00000004fa487825 */ /* 0x010fc600078e0248 */
[----:B------:R-:W-:Y:S01]  /*6da0*/  LDGSTS.E [R42+0xdc00], desc[UR24][R166.64], P3 ;  /* 0x0dc00000a62a7fae */ /* 0x000fe200099a1018 */
[----:B-----5:R-:W-:-:S03]  /*6db0*/  IMAD.WIDE R68, R250, 0x4, R68 ;  /* 0x00000004fa447825 */ /* 0x020fc600078e0244 */
[----:B------:R-:W-:Y:S01]  /*6dc0*/  LDGSTS.E [R42+0xe000], desc[UR24][R170.64], P3 ;  /* 0x0e000000aa2a7fae */ /* 0x000fe200099a1018 */
[----:B------:R-:W-:-:S03]  /*6dd0*/  IMAD.WIDE R64, R250, 0x4, R64 ;  /* 0x00000004fa407825 */ /* 0x000fc600078e0240 */
        /* <DEDUP_REMOVED lines=21> */
[----:B-1----:R-:W-:-:S03]  /*6f30*/  IMAD.WIDE R90, R250, 0x4, R90 ;  /* 0x00000004fa5a7825 */ /* 0x002fc600078e025a */
[----:B------:R1:W-:Y:S01]  /*6f40*/  LDGSTS.E [R23+0x9200], desc[UR24][R74.64], P3 ;  /* 0x092000004a177fae */ /* 0x0003e200099a1018 */
[----:B--2---:R-:W-:-:S03]  /*6f50*/  IMAD.WIDE R86, R250, 0x4, R86 ;  /* 0x00000004fa567825 */ /* 0x004fc600078e0256 */
[----:B------:R2:W-:Y:S01]  /*6f60*/  LDGSTS.E [R23+0x9600], desc[UR24][R70.64], P3 ;  /* 0x0960000046177fae */ /* 0x0005e200099a1018 */
[----:B---3--:R-:W-:-:S03]  /*6f70*/  IMAD.WIDE R82, R250, 0x4, R82 ;  /* 0x00000004fa527825 */ /* 0x008fc600078e0252 */
[----:B------:R3:W-:Y:S01]  /*6f80*/  LDGSTS.E [R23+0x9a00], desc[UR24][R66.64], P3 ;  /* 0x09a0000042177fae */ /* 0x0007e200099a1018 */
[----:B----4-:R-:W-:-:S03]  /*6f90*/  IMAD.WIDE R78, R250, 0x4, R78 ;  /* 0x00000004fa4e7825 */ /* 0x010fc600078e024e */
        /* <DEDUP_REMOVED lines=29> */
[----:B------:R-:W-:-:S03]  /*7170*/  IMAD.WIDE R134, R250, 0x4, R134 ;  /* 0x00000004fa867825 */ /* 0x000fc600078e0286 */
[----:B------:R5:W-:Y:S01]  /*7180*/  LDGSTS.E [R23+0xda00], desc[UR24][R164.64], P3 ;  /* 0x0da00000a4177fae */ /* 0x000be200099a1018 */
[----:B---3--:R-:W-:-:S03]  /*7190*/  IMAD.WIDE R150, R250, 0x4, R150 ;  /* 0x00000004fa967825 */ /* 0x008fc600078e0296 */
[----:B------:R3:W-:Y:S01]  /*71a0*/  LDGSTS.E [R23+0xde00], desc[UR24][R168.64], P3 ;  /* 0x0de00000a8177fae */ /* 0x0007e200099a1018 */
[----:B------:R-:W-:-:S03]  /*71b0*/  IMAD.WIDE R136, R250, 0x4, R136 ;  /* 0x00000004fa887825 */ /* 0x000fc600078e0288 */
[----:B------:R2:W-:Y:S01]  /*71c0*/  LDGSTS.E [R23+0xe200], desc[UR24][R174.64], P3 ;  /* 0x0e200000ae177fae */ /* 0x0005e200099a1018 */
[----:B----4-:R-:W-:-:S03]  /*71d0*/  IMAD.WIDE R152, R250, 0x4, R152 ;  /* 0x00000004fa987825 */ /* 0x010fc600078e0298 */
[----:B------:R4:W-:Y:S01]  /*71e0*/  LDGSTS.E [R23+0xe600], desc[UR24][R178.64], P3 ;  /* 0x0e600000b2177fae */ /* 0x0009e200099a1018 */
[----:B------:R-:W-:-:S03]  /*71f0*/  IMAD.WIDE R154, R250, 0x4, R154 ;  /* 0x00000004fa9a7825 */ /* 0x000fc600078e029a */
[----:B------:R3:W-:Y:S01]  /*7200*/  LDGSTS.E [R23+0xea00], desc[UR24][R182.64], P3 ;  /* 0x0ea00000b6177fae */ /* 0x0007e200099a1018 */
[----:B-1----:R-:W-:-:S03]  /*7210*/  IMAD.WIDE R156, R250, 0x4, R156 ;  /* 0x00000004fa9c7825 */ /* 0x002fc600078e029c */
[----:B------:R1:W-:Y:S01]  /*7220*/  LDGSTS.E [R23+0xee00], desc[UR24][R186.64], P3 ;  /* 0x0ee00000ba177fae */ /* 0x0003e200099a1018 */
[----:B------:R-:W-:-:S03]  /*7230*/  IMAD.WIDE R158, R250, 0x4, R158 ;  /* 0x00000004fa9e7825 */ /* 0x000fc600078e029e */
[----:B------:R1:W-:Y:S01]  /*7240*/  LDGSTS.E [R23+0xf200], desc[UR24][R190.64], P3 ;  /* 0x0f200000be177fae */ /* 0x0003e200099a1018 */
[----:B--2---:R-:W-:-:S03]  /*7250*/  IMAD.WIDE R160, R250, 0x4, R160 ;  /* 0x00000004faa07825 */ /* 0x004fc600078e02a0 */
[----:B------:R2:W-:Y:S01]  /*7260*/  LDGSTS.E [R23+0xf600], desc[UR24][R194.64], P3 ;  /* 0x0f600000c2177fae */ /* 0x0005e200099a1018 */
[----:B------:R-:W-:-:S03]  /*7270*/  IMAD.WIDE R162, R250, 0x4, R162 ;  /* 0x00000004faa27825 */ /* 0x000fc600078e02a2 */
[----:B------:R1:W-:Y:S01]  /*7280*/  LDGSTS.E [R23+0xfa00], desc[UR24][R198.64], P3 ;  /* 0x0fa00000c6177fae */ /* 0x0003e200099a1018 */
[----:B-----5:R-:W-:-:S03]  /*7290*/  IMAD.WIDE R164, R250, 0x4, R164 ;  /* 0x00000004faa47825 */ /* 0x020fc600078e02a4 */
[----:B------:R-:W-:Y:S01]  /*72a0*/  LDGSTS.E [R23+0xfe00], desc[UR24][R202.64], P3 ;  /* 0x0fe00000ca177fae */ /* 0x000fe200099a1018 */
[----:B------:R-:W-:-:S03]  /*72b0*/  IMAD.WIDE R166, R250, 0x4, R166 ;  /* 0x00000004faa67825 */ /* 0x000fc600078e02a6 */
[----:B------:R-:W0:Y:S01]  /*72c0*/  LDGDEPBAR ;  /* 0x00000000000079af */ /* 0x000e220000000000 */
[----:B---3--:R-:W-:-:S04]  /*72d0*/  IMAD.WIDE R168, R250, 0x4, R168 ;  /* 0x00000004faa87825 */ /* 0x008fc800078e02a8 */
[----:B------:R-:W-:-:S04]  /*72e0*/  IMAD.WIDE R170, R250, 0x4, R170 ;  /* 0x00000004faaa7825 */ /* 0x000fc800078e02aa */
[----:B------:R-:W-:-:S04]  /*72f0*/  IMAD.WIDE R174, R250, 0x4, R174 ;  /* 0x00000004faae7825 */ /* 0x000fc800078e02ae */
[----:B------:R-:W-:-:S04]  /*7300*/  IMAD.WIDE R176, R250, 0x4, R176 ;  /* 0x00000004fab07825 */ /* 0x000fc800078e02b0 */
[----:B----4-:R-:W-:-:S04]  /*7310*/  IMAD.WIDE R178, R250, 0x4, R178 ;  /* 0x00000004fab27825 */ /* 0x010fc800078e02b2 */
[----:B------:R-:W-:-:S04]  /*7320*/  IMAD.WIDE R180, R250, 0x4, R180 ;  /* 0x00000004fab47825 */ /* 0x000fc800078e02b4 */
[----:B------:R-:W-:-:S04]  /*7330*/  IMAD.WIDE R182, R250, 0x4, R182 ;  /* 0x00000004fab67825 */ /* 0x000fc800078e02b6 */
[----:B------:R-:W-:-:S04]  /*7340*/  IMAD.WIDE R184, R250, 0x4, R184 ;  /* 0x00000004fab87825 */ /* 0x000fc800078e02b8 */
[----:B-1----:R-:W-:-:S04]  /*7350*/  IMAD.WIDE R186, R250, 0x4, R186 ;  /* 0x00000004faba7825 */ /* 0x002fc800078e02ba */
[----:B------:R-:W-:-:S04]  /*7360*/  IMAD.WIDE R188, R250, 0x4, R188 ;  /* 0x00000004fabc7825 */ /* 0x000fc800078e02bc */
[----:B------:R-:W-:-:S04]  /*7370*/  IMAD.WIDE R190, R250, 0x4, R190 ;  /* 0x00000004fabe7825 */ /* 0x000fc800078e02be */
[----:B------:R-:W-:-:S04]  /*7380*/  IMAD.WIDE R192, R250, 0x4, R192 ;  /* 0x00000004fac07825 */ /* 0x000fc800078e02c0 */
[----:B--2---:R-:W-:-:S04]  /*7390*/  IMAD.WIDE R194, R250, 0x4, R194 ;  /* 0x00000004fac27825 */ /* 0x004fc800078e02c2 */
[----:B------:R-:W-:-:S04]  /*73a0*/  IMAD.WIDE R196, R250, 0x4, R196 ;  /* 0x00000004fac47825 */ /* 0x000fc800078e02c4 */
[----:B------:R-:W-:-:S04]  /*73b0*/  IMAD.WIDE R198, R250, 0x4, R198 ;  /* 0x00000004fac67825 */ /* 0x000fc800078e02c6 */
[----:B------:R-:W-:Y:S01]  /*73c0*/  IMAD.WIDE R200, R250, 0x4, R200 ;  /* 0x00000004fac87825 */ /* 0x000fe200078e02c8 */
[----:B------:R-:W-:-:S04]  /*73d0*/  SEL R250, RZ, 0x4, P0 ;  /* 0x00000004fffa7807 */ /* 0x000fc80000000000 */
[----:B------:R-:W-:Y:S01]  /*73e0*/  SEL R250, R250, RZ, P1 ;  /* 0x000000fffafa7207 */ /* 0x000fe20000800000 */
[----:B------:R-:W-:Y:S01]  /*73f0*/  BAR.SYNC.DEFER_BLOCKING 0x0 ;  /* 0x0000000000007b1d */ /* 0x000fe20000010000 */
        /* <DEDUP_REMOVED lines=58> */
[----:B------:R2:W-:Y:S01]  /*77a0*/  LDGSTS.E [R39+0x24008], desc[UR24][R110.64], P0 ;  /* 0x240080006e277fae */ /* 0x0005e200081a1018 */
        /* <DEDUP_REMOVED lines=47> */
[----:B------:R2:W-:Y:S01]  /*7aa0*/  LDGSTS.E [R43+0x24008], desc[UR24][R98.64], P0 ;  /* 0x24008000622b7fae */ /* 0x0005e200081a1018 */
[----:B------:R-:W-:Y:S02]  /*7ab0*/  IADD3 R204, P0, PT, R204, UR31, RZ ;  /* 0x0000001fcccc7c10 */ /* 0x000fe4000ff1e0ff */
[----:B------:R-:W-:Y:S02]  /*7ac0*/  SEL R250, R250, RZ, P5 ;  /* 0x000000fffafa7207 */ /* 0x000fe40002800000 */
[----:B------:R-:W-:Y:S02]  /*7ad0*/  IADD3.X R205, PT, PT, R205, UR32, RZ, P0, !PT ;  /* 0x00000020cdcd7c10 */ /* 0x000fe400087fe4ff */
[----:B------:R-:W-:-:S02]  /*7ae0*/  ISETP.NE.U32.AND P5, PT, R250, RZ, PT ;  /* 0x000000fffa00720c */ /* 0x000fc40003fa5070 */
[C---:B------:R-:W-:Y:S02]  /*7af0*/  LOP3.LUT R250, R3.reuse, 0x1e, RZ, 0xfc, !PT ;  /* 0x0000001e03fa7812 */ /* 0x040fe400078efcff */
[----:B------:R-:W-:Y:S02]  /*7b00*/  ISETP.GE.AND P0, PT, R3, UR15, PT ;  /* 0x0000000f03007c0c */ /* 0x000fe4000bf06270 */
        /* <DEDUP_REMOVED lines=10> */
[----:B------:R-:W-:-:S04]  /*7bb0*/  ISETP.GE.AND P1, PT, R250, UR4, PT ;  /* 0x00000004fa007c0c */ /* 0x000fc8000bf26270 */
[----:B------:R-:W-:Y:S02]  /*7bc0*/  SEL R250, RZ, 0x4, P1 ;  /* 0x00000004fffa7807 */ /* 0x000fe40000800000 */
[----:B------:R-:W-:Y:S01]  /*7bd0*/  PLOP3.LUT P1, PT, PT, PT, UP1, 0x80, 0x8 ;  /* 0x000000000008781c */ /* 0x000fe20003f2f018 */
[----:B------:R-:W-:-:S03]  /*7be0*/  UISETP.NE.U32.AND UP1, UPT, UR16, URZ, UPT ;  /* 0x000000ff1000728c */ /* 0x000fc6000bf25070 */
[----:B------:R-:W-:Y:S01]  /*7bf0*/  SEL R250, R250, RZ, P1 ;  /* 0x000000fffafa7207 */ /* 0x000fe20000800000 */
[----:B------:R-:W-:-:S03]  /*7c00*/  UISETP.LT.OR UP2, UPT, UR6, 0x20, UP1 ;  /* 0x000000200600788c */ /* 0x000fc60008f41670 */
[----:B------:R-:W-:Y:S01]  /*7c10*/  ISETP.NE.U32.AND P1, PT, R250, RZ, PT ;  /* 0x000000fffa00720c */ /* 0x000fe20003f25070 */
[----:B------:R-:W-:-:S04]  /*7c20*/  IMAD.U32 R250, RZ, RZ, UR21 ;  /* 0x00000015fffa7e24 */ /* 0x000fc8000f8e00ff */
[----:B------:R-:W-:Y:S01]  /*7c30*/  IMAD.WIDE R202, R250, 0x4, R202 ;  /* 0x00000004faca7825 */ /* 0x000fe200078e02ca */
[----:B------:R-:W-:-:S07]  /*7c40*/  SEL R250, RZ, 0x4, P0 ;  /* 0x00000004fffa7807 */ /* 0x000fce0000000000 */
[----:B------:R2:W-:Y:S04]  /*7c50*/  LDGSTS.E [R42+0x10000], desc[UR24][R92.64], P1 ;  /* 0x100000005c2a7fae */ /* 0x0005e800089a1018 */
        /* <DEDUP_REMOVED lines=62> */
[----:B------:R2:W-:Y:S01]  /*8040*/  LDGSTS.E [R23+0x17e00], desc[UR24][R202.64], P1 ;  /* 0x17e00000ca177fae */ /* 0x0005e200089a1018 */
[----:B------:R-:W-:-:S03]  /*8050*/  PLOP3.LUT P1, PT, PT, PT, UP3, 0x80, 0x8 ;  /* 0x000000000008781c */ /* 0x000fc60003f2f038 */
[----:B------:R-:W0:Y:S01]  /*8060*/  LDGDEPBAR ;  /* 0x00000000000079af */ /* 0x000e220000000000 */
[----:B------:R-:W-:-:S04]  /*8070*/  SEL R250, R250, RZ, P1 ;  /* 0x000000fffafa7207 */ /* 0x000fc80000800000 */
[----:B------:R-:W-:Y:S01]  /*8080*/  ISETP.NE.U32.AND P0, PT, R250, RZ, PT ;  /* 0x000000fffa00720c */ /* 0x000fe20003f05070 */
[----:B------:R-:W-:-:S04]  /*8090*/  DEPBAR.LE SB0, 0x4 ;  /* 0x000081000000791a */ /* 0x000fc80000000000 */
[----:B------:R-:W-:Y:S06]  /*80a0*/  BAR.SYNC.DEFER_BLOCKING 0x0 ;  /* 0x0000000000007b1d */ /* 0x000fec0000010000 */
[----:B--2---:R-:W-:Y:S05]  /*80b0*/  BRA.U UP2, `(.L_x_6) ;  /* 0x0000000102847547 */ /* 0x004fea000b800000 */
[----:B------:R-:W-:Y:S02]  /*80c0*/  UIADD3 UR4, UPT, UPT, UR12, 0x20000, URZ ;  /* 0x000200000c047890 */ /* 0x000fe4000fffe0ff */
[----:B------:R-:W-:Y:S02]  /*80d0*/  USHF.R.U32.HI UR18, URZ, 0x4, UR12 ;  /* 0x00000004ff127899 */ /* 0x000fe4000801160c */
[----:B------:R-:W-:Y:S02]  /*80e0*/  USHF.R.U32.HI UR4, URZ, 0x4, UR4 ;  /* 0x00000004ff047899 */ /* 0x000fe40008011604 */
[----:B------:R-:W-:Y:S02]  /*80f0*/  USGXT.U32 UR18, UR18, 0xe ;  /* 0x0000000e1212789a */ /* 0x000fe40008000000 */
[----:B------:R-:W-:Y:S02]  /*8100*/  USGXT.U32 UR16, UR4, 0xe ;  /* 0x0000000e0410789a */ /* 0x000fe40008000000 */
[----:B------:R-:W-:-:S02]  /*8110*/  UIADD3 UR44, UP4, UPT, UR18, 0x2, URZ ;  /* 0x00000002122c7890 */ /* 0x000fc4000ff9e0ff */
[----:B------:R-:W-:Y:S01]  /*8120*/  UIADD3 UR42, UP2, UPT, UR16, 0x2, URZ ;  /* 0x00000002102a7890 */ /* 0x000fe2000ff5e0ff */
[----:B------:R-:W-:Y:S01]  /*8130*/  UMOV UR4, URZ ;  /* 0x000000ff00047c82 */ /* 0x000fe20008000000 */
[----:B------:R-:W-:Y:S01]  /*8140*/  UMOV UR46, 0x0 ;  /* 0x00000000002e7882 */ /* 0x000fe20000000000 */
[----:B------:R-:W-:Y:S02]  /*8150*/  UIADD3.X UR45, UPT, UPT, UR4, 0x40004040, URZ, UP4, !UPT ;  /* 0x40004040042d7890 */ /* 0x000fe4000a7fe4ff */
[----:B------:R-:W-:Y:S02]  /*8160*/  UIADD3.X UR43, UPT, UPT, UR4, 0x40004040, URZ, UP2, !UPT ;  /* 0x40004040042b7890 */ /* 0x000fe400097fe4ff */
[----:B------:R-:W-:Y:S02]  /*8170*/  UIADD3.64 UR36, UPT, UPT, UR44, 0x2, URZ ;  /* 0x000000022c247897 */ /* 0x000fe4000fffe0ff */
[----:B------:R-:W-:Y:S02]  /*8180*/  UIADD3.64 UR34, UPT, UPT, UR42, 0x2, URZ ;  /* 0x000000022a227897 */ /* 0x000fe4000fffe0ff */
[----:B------:R-:W-:-:S02]  /*8190*/  UIADD3.64 UR40, UPT, UPT, UR44, 0x4, URZ ;  /* 0x000000042c287897 */ /* 0x000fc4000fffe0ff */
[----:B------:R-:W-:Y:S01]  /*81a0*/  UIADD3.64 UR38, UPT, UPT, UR42, 0x4, URZ ;  /* 0x000000042a267897 */ /* 0x000fe2000fffe0ff */
[----:B------:R-:W-:Y:S01]  /*81b0*/  UMOV UR47, 0x4400910 ;  /* 0x04400910002f7882 */ /* 0x000fe20000000000 */
[----:B------:R-:W-:Y:S01]  /*81c0*/  UMOV UR19, 0x40004040 ;  /* 0x4000404000137882 */ /* 0x000fe20000000000 */
[----:B------:R-:W-:Y:S01]  /*81d0*/  UMOV UR17, 0x40004040 ;  /* 0x4000404000117882 */ /* 0x000fe20000000000 */
[----:B------:R-:W-:Y:S01]  /*81e0*/  UMOV UR48, 0x0 ;  /* 0x0000000000307882 */ /* 0x000fe20000000000 */
[----:B------:R-:W-:Y:S01]  /*81f0*/  UMOV UR49, 0x4400910 ;  /* 0x0440091000317882 */ /* 0x000fe20000000000 */
[----:B------:R-:W-:Y:S01]  /*8200*/  UMOV UR50, 0x0 ;  /* 0x0000000000327882 */ /* 0x000fe20000000000 */
[----:B------:R-:W-:Y:S01]  /*8210*/  UMOV UR51, 0x4400910 ;  /* 0x0440091000337882 */ /* 0x000fe20000000000 */
[----:B------:R-:W-:Y:S01]  /*8220*/  UMOV UR4, UR14 ;  /* 0x0000000e00047c82 */ /* 0x000fe20008000000 */
[----:B------:R-:W-:Y:S01]  /*8230*/  UMOV UR5, URZ ;  /* 0x000000ff00057c82 */ /* 0x000fe20008000000 */
[----:B------:R1:W-:Y:S01]  /*8240*/  UTCHMMA gdesc[UR16], gdesc[UR18], tmem[UR29], tmem[UR46], idesc[UR47], !UPT ;  /* 0x00ff2e12100075ea */ /* 0x0003e2000f80001d */
[----:B------:R-:W-:Y:S01]  /*8250*/  UMOV UR52, 0x0 ;  /* 0x0000000000347882 */ /* 0x000fe20000000000 */
[----:B------:R-:W-:Y:S01]  /*8260*/  UMOV UR53, 0x4400910 ;  /* 0x0440091000357882 */ /* 0x000fe20000000000 */
[----:B------:R1:W-:Y:S01]  /*8270*/  UTCHMMA gdesc[UR42], gdesc[UR44], tmem[UR29], tmem[UR48], idesc[UR49], UPT ;  /* 0x00ff302c2a0075ea */ /* 0x0003e2000b80001d */
[----:B------:R-:W-:Y:S01]  /*8280*/  UMOV UR4, UR4 ;  /* 0x0000000400047c82 */ /* 0x000fe20008000000 */
[----:B------:R1:W-:Y:S01]  /*8290*/  UTCHMMA gdesc[UR34], gdesc[UR36], tmem[UR29], tmem[UR50], idesc[UR51], UPT ;  /* 0x00ff3224220075ea */ /* 0x0003e2000b80001d */
[----:B------:R1:W-:Y:S01]  /*82a0*/  UTCHMMA gdesc[UR38], gdesc[UR40], tmem[UR29], tmem[UR52], idesc[UR53], UPT ;  /* 0x00ff3428260075ea */ /* 0x0003e2000b80001d */
[----:B------:R1:W-:Y:S01]  /*82b0*/  UTCBAR [UR4], URZ ;  /* 0x000000ff040073e9 */ /* 0x0003e200080000ff */
[----:B------:R-:W-:Y:S01]  /*82c0*/  NOP ;  /* 0x0000000000007918 */ /* 0x000fe20000000000 */
.L_x_6:
[----:B------:R-:W-:Y:S01]  /*82d0*/  BAR.SYNC.DEFER_BLOCKING 0x0 ;  /* 0x0000000000007b1d */ /* 0x000fe20000010000 */
[----:B------:R-:W-:Y:S01]  /*82e0*/  LOP3.LUT R250, R3, 0x2, RZ, 0xfc, !PT ;  /* 0x0000000203fa7812 */ /* 0x000fe200078efcff */
[----:B------:R-:W-:Y:S01]  /*82f0*/  VIADD R3, R2, UR12 ;  /* 0x0000000c02037c36 */ /* 0x000fe20008000000 */
[----:B------:R-:W-:Y:S01]  /*8300*/  PLOP3.LUT P1, PT, PT, PT, UP3, 0x80, 0x8 ;  /* 0x000000000008781c */ /* 0x000fe20003f2f038 */
[----:B------:R-:W-:Y:S01]  /*8310*/  USHF.R.S32.HI UR5, URZ, 0x1f, UR21 ;  /* 0x0000001fff057899 */ /* 0x000fe20008011415 */
[----:B------:R-:W-:Y:S01]  /*8320*/  PLOP3.LUT P3, PT, PT, PT, UP3, 0x80, 0x8 ;  /* 0x000000000008781c */ /* 0x000fe20003f6f038 */
[----:B------:R-:W-:Y:S01]  /*8330*/  USHF.L.U32 UR33, UR21, 0x2, URZ ;  /* 0x0000000215217899 */ /* 0x000fe200080006ff */
[----:B------:R-:W-:Y:S01]  /*8340*/  PLOP3.LUT P4, PT, PT, PT, UP3, 0x80, 0x8 ;  /* 0x000000000008781c */ /* 0x000fe20003f8f038 */
[----:B-1----:R-:W-:Y:S01]  /*8350*/  USHF.L.U64.HI UR34, UR21, 0x2, UR5 ;  /* 0x0000000215227899 */ /* 0x002fe20008010205 */
[----:B------:R-:W-:Y:S01]  /*8360*/  PLOP3.LUT P5, PT, PT, PT, UP3, 0x80, 0x8 ;  /* 0x000000000008781c */ /* 0x000fe20003faf038 */
[----:B------:R-:W-:Y:S01]  /*8370*/  UISETP.GE.AND UP2, UPT, UR6, 0x20, UPT ;  /* 0x000000200600788c */ /* 0x000fe2000bf46270 */
[----:B------:R-:W-:Y:S01]  /*8380*/  UMOV UR4, URZ ;  /* 0x000000ff00047c82 */ /* 0x000fe20008000000 */
[----:B------:R-:W-:Y:S01]  /*8390*/  @!PT LDS RZ, [RZ] ;  /* 0x00000000fffff984 */ /* 0x000fe20000000800 */
[----:B------:R-:W-:Y:S01]  /*83a0*/  @!PT LDS RZ, [RZ] ;  /* 0x00000000fffff984 */ /* 0x000fe20000000800 */
[----:B------:R-:W-:Y:S01]  /*83b0*/  @!PT LDS RZ, [RZ] ;  /* 0x00000000fffff984 */ /* 0x000fe20000000800 */
[----:B------:R1:W-:Y:S01]  /*83c0*/  LDGSTS.E [R3+0x26000], desc[UR24][R204.64], P0 ;  /* 0x26000000cc037fae */ /* 0x0003e200081a1018 */
[----:B------:R-:W-:-:S04]  /*83d0*/  IADD3 R122, P0, PT, R122, UR31, RZ ;  /* 0x0000001f7a7a7c10 */ /* 0x000fc8000ff1e0ff */
[----:B------:R-:W-:Y:S02]  /*83e0*/  IADD3.X R123, PT, PT, R123, UR32, RZ, P0, !PT ;  /* 0x000000207b7b7c10 */ /* 0x000fe400087fe4ff */
[----:B------:R-:W-:Y:S01]  /*83f0*/  ISETP.GE.AND P0, PT, R250, UR15, PT ;  /* 0x0000000ffa007c0c */ /* 0x000fe2000bf06270 */
[----:B-1----:R-:W1:Y:S03]  /*8400*/  S2R R3, SR_TID.X ;  /* 0x0000000000037919 */ /* 0x002e660000002100 */
[----:B------:R-:W-:-:S04]  /*8410*/  SEL R204, RZ, 0x4, P0 ;  /* 0x00000004ffcc7807 */ /* 0x000fc80000000000 */
[----:B------:R-:W-:-:S04]  /*8420*/  SEL R204, R204, RZ, P1 ;  /* 0x000000ffcccc7207 */ /* 0x000fc80000800000 */
[----:B------:R-:W-:Y:S01]  /*8430*/  ISETP.NE.U32.AND P0, PT, R204, RZ, PT ;  /* 0x000000ffcc00720c */ /* 0x000fe20003f05070 */
[----:B------:R-:W-:-:S12]  /*8440*/  VIADD R204, R2, UR12 ;  /* 0x0000000c02cc7c36 */ /* 0x000fd80008000000 */
[----:B------:R2:W-:Y:S01]  /*8450*/  LDGSTS.E [R204+0x26008], desc[UR24][R122.64], P0 ;  /* 0x260080007acc7fae */ /* 0x0005e200081a1018 */
[----:B-1----:R-:W-:-:S04]  /*8460*/  SHF.R.U32.HI R3, RZ, 0x6, R3 ;  /* 0x00000006ff037819 */ /* 0x002fc80000011603 */
[----:B------:R-:W-:-:S04]  /*8470*/  SGXT.U32 R3, R3, 0x1 ;  /* 0x000000010303781a */ /* 0x000fc80000000000 */
[C---:B------:R-:W-:Y:S02]  /*8480*/  LOP3.LUT R205, R3.reuse, 0x4, RZ, 0xfc, !PT ;  /* 0x0000000403cd7812 */ /* 0x040fe400078efcff */
[----:B------:R-:W-:Y:S02]  /*8490*/  LOP3.LUT R250, R3, 0x6, RZ, 0xfc, !PT ;  /* 0x0000000603fa7812 */ /* 0x000fe400078efcff */
[----:B------:R-:W-:Y:S02]  /*84a0*/  ISETP.GE.AND P0, PT, R205, UR15, PT ;  /* 0x0000000fcd007c0c */ /* 0x000fe4000bf06270 */
[----:B------:R-:W-:Y:S02]  /*84b0*/  ISETP.GE.AND P1, PT, R250, UR15, PT ;  /* 0x0000000ffa007c0c */ /* 0x000fe4000bf26270 */
[----:B--2---:R-:W-:Y:S02]  /*84c0*/  SEL R123, RZ, 0x4, P0 ;  /* 0x00000004ff7b7807 */ /* 0x004fe40000000000 */
[----:B------:R-:W-:-:S02]  /*84d0*/  SEL R122, RZ, 0x4, P1 ;  /* 0x00000004ff7a7807 */ /* 0x000fc40000800000 */
[----:B------:R-:W-:Y:S02]  /*84e0*/  SEL R123, R123, RZ, P3 ;  /* 0x000000ff7b7b7207 */ /* 0x000fe40001800000 */
[----:B------:R-:W-:Y:S02]  /*84f0*/  SEL R122, R122, RZ, P4 ;  /* 0x000000ff7a7a7207 */ /* 0x000fe40002000000 */
[----:B------:R-:W-:Y:S02]  /*8500*/  ISETP.NE.U32.AND P0, PT, R123, RZ, PT ;  /* 0x000000ff7b00720c */ /* 0x000fe40003f05070 */
[----:B------:R-:W-:Y:S02]  /*8510*/  IADD3 R120, P3, PT, R120, UR31, RZ ;  /* 0x0000001f78787c10 */ /* 0x000fe4000ff7e0ff */
[----:B------:R-:W-:Y:S02]  /*8520*/  ISETP.NE.U32.AND P1, PT, R122, RZ, PT ;  /* 0x000000ff7a00720c */ /* 0x000fe40003f25070 */
[----:B------:R-:W-:-:S02]  /*8530*/  IADD3.X R121, PT, PT, R121, UR32, RZ, P3, !PT ;  /* 0x0000002079797c10 */ /* 0x000fc40009ffe4ff */
[----:B------:R-:W-:Y:S02]  /*8540*/  IADD3 R118, P3, PT, R118, UR31, RZ ;  /* 0x0000001f76767c10 */ /* 0x000fe4000ff7e0ff */
[----:B------:R-:W-:Y:S02]  /*8550*/  LOP3.LUT R205, R3, 0x8, RZ, 0xfc, !PT ;  /* 0x0000000803cd7812 */ /* 0x000fe400078efcff */
[----:B------:R-:W-:Y:S01]  /*8560*/  IADD3.X R119, PT, PT, R119, UR32, RZ, P3, !PT ;  /* 0x0000002077777c10 */ /* 0x000fe20009ffe4ff */
[----:B------:R-:W-:Y:S01]  /*8570*/  LDGSTS.E [R37+0x26000], desc[UR24][R120.64], P0 ;  /* 0x2600000078257fae */ /* 0x000fe200081a1018 */
[----:B------:R-:W-:Y:S02]  /*8580*/  LOP3.LUT R250, R3, 0xa, RZ, 0xfc, !PT ;  /* 0x0000000a03fa7812 */ /* 0x000fe400078efcff */
[----:B------:R-:W-:Y:S01]  /*8590*/  ISETP.GE.AND P0, PT, R205, UR15, PT ;  /* 0x0000000fcd007c0c */ /* 0x000fe2000bf06270 */
[----:B------:R1:W-:Y:S01]  /*85a0*/  LDGSTS.E [R37+0x26008], desc[UR24][R118.64], P1 ;  /* 0x2600800076257fae */ /* 0x0003e200089a1018 */
[----:B------:R-:W-:-:S02]  /*85b0*/  ISETP.GE.AND P1, PT, R250, UR15, PT ;  /* 0x0000000ffa007c0c */ /* 0x000fc4000bf26270 */
[----:B------:R-:W-:Y:S02]  /*85c0*/  PLOP3.LUT P3, PT, PT, PT, UP3, 0x80, 0x8 ;  /* 0x000000000008781c */ /* 0x000fe40003f6f038 */
[----:B------:R-:W-:Y:S02]  /*85d0*/  PLOP3.LUT P4, PT, PT, PT, UP3, 0x80, 0x8 ;  /* 0x000000000008781c */ /* 0x000fe40003f8f038 */
[C---:B------:R-:W-:Y:S02]  /*85e0*/  LOP3.LUT R205, R3.reuse, 0xc, RZ, 0xfc, !PT ;  /* 0x0000000c03cd7812 */ /* 0x040fe400078efcff */
[C---:B------:R-:W-:Y:S02]  /*85f0*/  LOP3.LUT R250, R3.reuse, 0xe, RZ, 0xfc, !PT ;  /* 0x0000000e03fa7812 */ /* 0x040fe400078efcff */
[----:B------:R-:W-:Y:S02]  /*8600*/  LOP3.LUT R204, R3, 0x1a, RZ, 0xfc, !PT ;  /* 0x0000001a03cc7812 */ /* 0x000fe400078efcff */
[----:B-1----:R-:W-:-:S02]  /*8610*/  SEL R118, RZ, 0x4, P0 ;  /* 0x00000004ff767807 */ /* 0x002fc40000000000 */
[----:B------:R-:W-:Y:S02]  /*8620*/  SEL R37, RZ, 0x4, P1 ;  /* 0x00000004ff257807 */ /* 0x000fe40000800000 */
[----:B------:R-:W-:Y:S02]  /*8630*/  SEL R118, R118, RZ, P3 ;  /* 0x000000ff76767207 */ /* 0x000fe40001800000 */
[----:B------:R-:W-:Y:S02]  /*8640*/  SEL R37, R37, RZ, P4 ;  /* 0x000000ff25257207 */ /* 0x000fe40002000000 */
[----:B------:R-:W-:Y:S02]  /*8650*/  ISETP.NE.U32.AND P0, PT, R118, RZ, PT ;  /* 0x000000ff7600720c */ /* 0x000fe40003f05070 */
[----:B------:R-:W-:Y:S02]  /*8660*/  IADD3 R116, P3, PT, R116, UR31, RZ ;  /* 0x0000001f74747c10 */ /* 0x000fe4000ff7e0ff */
[----:B------:R-:W-:-:S02]  /*8670*/  ISETP.NE.U32.AND P1, PT, R37, RZ, PT ;  /* 0x000000ff2500720c */ /* 0x000fc40003f25070 */
[----:B------:R-:W-:Y:S02]  /*8680*/  IADD3.X R117, PT, PT, R117, UR32, RZ, P3, !PT ;  /* 0x0000002075757c10 */ /* 0x000fe40009ffe4ff */
[----:B------:R-:W-:Y:S02]  /*8690*/  IADD3 R114, P3, PT, R114, UR31, RZ ;  /* 0x0000001f72727c10 */ /* 0x000fe4000ff7e0ff */
[----:B------:R-:W-:Y:S02]  /*86a0*/  PLOP3.LUT P4, PT, PT, PT, UP3, 0x80, 0x8 ;  /* 0x000000000008781c */ /* 0x000fe40003f8f038 */
[----:B------:R-:W-:Y:S01]  /*86b0*/  IADD3.X R115, PT, PT, R115, UR32, RZ, P3, !PT ;  /* 0x0000002073737c10 */ /* 0x000fe20009ffe4ff */
[----:B------:R-:W-:Y:S01]  /*86c0*/  LDGSTS.E [R38+0x26000], desc[UR24][R116.64], P0 ;  /* 0x2600000074267fae */ /* 0x000fe200081a1018 */
[----:B------:R-:W-:Y:S02]  /*86d0*/  ISETP.GE.AND P0, PT, R205, UR15, PT ;  /* 0x0000000fcd007c0c */ /* 0x000fe4000bf06270 */
[----:B------:R-:W-:Y:S01]  /*86e0*/  PLOP3.LUT P3, PT, PT, PT, UP3, 0x80, 0x8 ;  /* 0x000000000008781c */ /* 0x000fe20003f6f038 */
[----:B------:R1:W-:Y:S01]  /*86f0*/  LDGSTS.E [R38+0x26008], desc[UR24][R114.64], P1 ;  /* 0x2600800072267fae */ /* 0x0003e200089a1018 */
[----:B------:R-:W-:-:S02]  /*8700*/  ISETP.GE.AND P1, PT, R250, UR15, PT ;  /* 0x0000000ffa007c0c */ /* 0x000fc4000bf26270 */
[C---:B------:R-:W-:Y:S02]  /*8710*/  LOP3.LUT R250, R3.reuse, 0x10, RZ, 0xfc, !PT ;  /* 0x0000001003fa7812 */ /* 0x040fe400078efcff */
[----:B------:R-:W-:Y:S02]  /*8720*/  SEL R37, RZ, 0x4, P1 ;  /* 0x00000004ff257807 */ /* 0x000fe40000800000 */
[----:B------:R-:W-:Y:S02]  /*8730*/  LOP3.LUT R205, R3, 0x12, RZ, 0xfc, !PT ;  /* 0x0000001203cd7812 */ /* 0x000fe400078efcff */
[----:B------:R-:W-:Y:S02]  /*8740*/  SEL R37, R37, RZ, P4 ;  /* 0x000000ff25257207 */ /* 0x000fe40002000000 */
[----:B------:R-:W-:Y:S02]  /*8750*/  PLOP3.LUT P4, PT, PT, PT, UP3, 0x80, 0x8 ;  /* 0x000000000008781c */ /* 0x000fe40003f8f038 */
[----:B-1----:R-:W-:-:S02]  /*8760*/  SEL R38, RZ, 0x4, P0 ;  /* 0x00000004ff267807 */ /* 0x002fc40000000000 */
[----:B------:R-:W-:Y:S02]  /*8770*/  ISETP.NE.U32.AND P1, PT, R37, RZ, PT ;  /* 0x000000ff2500720c */ /* 0x000fe40003f25070 */
[----:B------:R-:W-:Y:S02]  /*8780*/  SEL R38, R38, RZ, P3 ;  /* 0x000000ff26267207 */ /* 0x000fe40001800000 */
[----:B------:R-:W-:Y:S02]  /*8790*/  IADD3 R112, P3, PT, R112, UR31, RZ ;  /* 0x0000001f70707c10 */ /* 0x000fe4000ff7e0ff */
[----:B------:R-:W-:Y:S02]  /*87a0*/  ISETP.NE.U32.AND P0, PT, R38, RZ, PT ;  /* 0x000000ff2600720c */ /* 0x000fe40003f05070 */
[----:B------:R-:W-:Y:S02]  /*87b0*/  IADD3.X R113, PT, PT, R113, UR32, RZ, P3, !PT ;  /* 0x0000002071717c10 */ /* 0x000fe40009ffe4ff */
[----:B------:R-:W-:-:S04]  /*87c0*/  IADD3 R110, P3, PT, R110, UR31, RZ ;  /* 0x0000001f6e6e7c10 */ /* 0x000fc8000ff7e0ff */
[----:B------:R-:W-:-:S05]  /*87d0*/  IADD3.X R111, PT, PT, R111, UR32, RZ, P3, !PT ;  /* 0x000000206f6f7c10 */ /* 0x000fca0009ffe4ff */
[----:B------:R-:W-:Y:S01]  /*87e0*/  LDGSTS.E [R39+0x26000], desc[UR24][R112.64], P0 ;  /* 0x2600000070277fae */ /* 0x000fe200081a1018 */
[----:B------:R-:W-:Y:S02]  /*87f0*/  ISETP.GE.AND P0, PT, R250, UR15, PT ;  /* 0x0000000ffa007c0c */ /* 0x000fe4000bf06270 */
[----:B------:R-:W-:Y:S01]  /*8800*/  LOP3.LUT R250, R3, 0x14, RZ, 0xfc, !PT ;  /* 0x0000001403fa7812 */ /* 0x000fe200078efcff */
[----:B------:R1:W-:Y:S01]  /*8810*/  LDGSTS.E [R39+0x26008], desc[UR24][R110.64], P1 ;  /* 0x260080006e277fae */ /* 0x0003e200089a1018 */
[----:B------:R-:W-:Y:S02]  /*8820*/  PLOP3.LUT P1, PT, PT, PT, UP3, 0x80, 0x8 ;  /* 0x000000000008781c */ /* 0x000fe40003f2f038 */
[----:B------:R-:W-:Y:S02]  /*8830*/  SEL R37, RZ, 0x4, P0 ;  /* 0x00000004ff257807 */ /* 0x000fe40000000000 */
[----:B------:R-:W-:Y:S02]  /*8840*/  ISETP.GE.AND P0, PT, R205, UR15, PT ;  /* 0x0000000fcd007c0c */ /* 0x000fe4000bf06270 */
[----:B------:R-:W-:-:S02]  /*8850*/  SEL R37, R37, RZ, P1 ;  /* 0x000000ff25257207 */ /* 0x000fc40000800000 */
[----:B------:R-:W-:Y:S02]  /*8860*/  ISETP.GE.AND P3, PT, R250, UR15, PT ;  /* 0x0000000ffa007c0c */ /* 0x000fe4000bf66270 */
[----:B------:R-:W-:Y:S02]  /*8870*/  SEL R38, RZ, 0x4, P0 ;  /* 0x00000004ff267807 */ /* 0x000fe40000000000 */
[----:B------:R-:W-:Y:S02]  /*8880*/  LOP3.LUT R250, R3, 0x16, RZ, 0xfc, !PT ;  /* 0x0000001603fa7812 */ /* 0x000fe400078efcff */
[----:B------:R-:W-:Y:S02]  /*8890*/  ISETP.NE.U32.AND P1, PT, R37, RZ, PT ;  /* 0x000000ff2500720c */ /* 0x000fe40003f25070 */
[----:B------:R-:W-:Y:S02]  /*88a0*/  SEL R37, RZ, 0x4, P3 ;  /* 0x00000004ff257807 */ /* 0x000fe40001800000 */
[----:B------:R-:W-:-:S02]  /*88b0*/  SEL R38, R38, RZ, P4 ;  /* 0x000000ff26267207 */ /* 0x000fc40002000000 */
[----:B------:R-:W-:Y:S02]  /*88c0*/  LOP3.LUT R205, R3, 0x18, RZ, 0xfc, !PT ;  /* 0x0000001803cd7812 */ /* 0x000fe400078efcff */
[----:B------:R-:W-:Y:S02]  /*88d0*/  ISETP.GE.AND P6, PT, R250, UR15, PT ;  /* 0x0000000ffa007c0c */ /* 0x000fe4000bfc6270 */
[----:B------:R-:W-:Y:S01]  /*88e0*/  SEL R37, R37, RZ, P5 ;  /* 0x000000ff25257207 */ /* 0x000fe20002800000 */
[----:B------:R-:W2:Y:S01]  /*88f0*/  S2R R250, SR_TID.X ;  /* 0x0000000000fa7919 */ /* 0x000ea20000002100 */
[----:B------:R-:W-:Y:S02]  /*8900*/  ISETP.NE.U32.AND P3, PT, R38, RZ, PT ;  /* 0x000000ff2600720c */ /* 0x000fe40003f65070 */
[----:B------:R-:W-:Y:S02]  /*8910*/  ISETP.GE.AND P4, PT, R205, UR15, PT ;  /* 0x0000000fcd007c0c */ /* 0x000fe4000bf86270 */
[----:B------:R-:W-:-:S02]  /*8920*/  PLOP3.LUT P0, PT, PT, PT, UP3, 0x80, 0x8 ;  /* 0x000000000008781c */ /* 0x000fc40003f0f038 */
[----:B------:R-:W-:Y:S02]  /*8930*/  SEL R38, RZ, 0x4, P6 ;  /* 0x00000004ff267807 */ /* 0x000fe40003000000 */
[----:B------:R-:W-:Y:S02]  /*8940*/  ISETP.NE.U32.AND P5, PT, R37, RZ, PT ;  /* 0x000000ff2500720c */ /* 0x000fe40003fa5070 */
[----:B------:R-:W-:Y:S02]  /*8950*/  PLOP3.LUT P6, PT, PT, PT, UP3, 0x80, 0x8 ;  /* 0x000000000008781c */ /* 0x000fe40003fcf038 */
[----:B------:R-:W-:Y:S02]  /*8960*/  SEL R37, RZ, 0x4, P4 ;  /* 0x00000004ff257807 */ /* 0x000fe40002000000 */
[----:B------:R-:W-:Y:S02]  /*8970*/  SEL R38, R38, RZ, P0 ;  /* 0x000000ff26267207 */ /* 0x000fe40000000000 */
[----:B------:R-:W-:-:S02]  /*8980*/  SEL R37, R37, RZ, P6 ;  /* 0x000000ff25257207 */ /* 0x000fc40003000000 */
[----:B------:R-:W-:Y:S02]  /*8990*/  ISETP.NE.U32.AND P4, PT, R38, RZ, PT ;  /* 0x000000ff2600720c */ /* 0x000fe40003f85070 */
[----:B------:R-:W-:Y:S02]  /*89a0*/  IADD3 R38, P6, PT, R108, UR31, RZ ;  /* 0x0000001f6c267c10 */ /* 0x000fe4000ffde0ff */
[----:B------:R-:W-:Y:S02]  /*89b0*/  ISETP.NE.U32.AND P0, PT, R37, RZ, PT ;  /* 0x000000ff2500720c */ /* 0x000fe40003f05070 */
[----:B-1----:R-:W-:Y:S02]  /*89c0*/  IADD3.X R39, PT, PT, R109, UR32, RZ, P6, !PT ;  /* 0x000000206d277c10 */ /* 0x002fe4000b7fe4ff */
[----:B------:R-:W-:-:S03]  /*89d0*/  IADD3 R106, P6, PT, R106, UR31, RZ ;  /* 0x0000001f6a6a7c10 */ /* 0x000fc6000ffde0ff */
[----:B------:R1:W-:Y:S01]  /*89e0*/  LDGSTS.E [R40+0x26000], desc[UR24][R38.64], P1 ;  /* 0x2600000026287fae */ /* 0x0003e200089a1018 */
[----:B------:R-:W-:Y:S02]  /*89f0*/  IADD3.X R107, PT, PT, R107, UR32, RZ, P6, !PT ;  /* 0x000000206b6b7c10 */ /* 0x000fe4000b7fe4ff */
[----:B------:R-:W-:Y:S02]  /*8a00*/  IADD3 R104, P6, PT, R104, UR31, RZ ;  /* 0x0000001f68687c10 */ /* 0x000fe4000ffde0ff */
[----:B--2---:R-:W-:Y:S01]  /*8a10*/  LOP3.LUT R250, R250, 0x1f, RZ, 0xc0, !PT ;  /* 0x0000001ffafa7812 */ /* 0x004fe200078ec0ff */
[----:B------:R2:W-:Y:S01]  /*8a20*/  LDGSTS.E [R40+0x26008], desc[UR24][R106.64], P3 ;  /* 0x260080006a287fae */ /* 0x0005e200099a1018 */
[----:B------:R-:W-:Y:S02]  /*8a30*/  IADD3.X R105, PT, PT, R105, UR32, RZ, P6, !PT ;  /* 0x0000002069697c10 */ /* 0x000fe4000b7fe4ff */
[----:B------:R-:W-:Y:S02]  /*8a40*/  IADD3 R102, P6, PT, R102, UR31, RZ ;  /* 0x0000001f66667c10 */ /* 0x000fe4000ffde0ff */
[----:B-1----:R-:W-:Y:S01]  /*8a50*/  IADD3 R38, P1, PT, R152, UR33, RZ ;  /* 0x0000002198267c10 */ /* 0x002fe2000ff3e0ff */
[----:B------:R1:W-:Y:S01]  /*8a60*/  LDGSTS.E [R41+0x26000], desc[UR24][R104.64], P5 ;  /* 0x2600000068297fae */ /* 0x0003e2000a9a1018 */
[----:B------:R-:W-:-:S02]  /*8a70*/  IADD3.X R103, PT, PT, R103, UR32, RZ, P6, !PT ;  /* 0x0000002067677c10 */ /* 0x000fc4000b7fe4ff */
[----:B------:R-:W-:Y:S02]  /*8a80*/  IADD3 R100, P6, PT, R100, UR31, RZ ;  /* 0x0000001f64647c10 */ /* 0x000fe4000ffde0ff */
[----:B--2---:R-:W-:Y:S01]  /*8a90*/  IADD3 R106, P3, PT, R156, UR33, RZ ;  /* 0x000000219c6a7c10 */ /* 0x004fe2000ff7e0ff */
[----:B------:R2:W-:Y:S01]  /*8aa0*/  LDGSTS.E [R41+0x26008], desc[UR24][R102.64], P4 ;  /* 0x2600800066297fae */ /* 0x0005e2000a1a1018 */
[----:B------:R-:W-:Y:S02]  /*8ab0*/  IADD3.X R101, PT, PT, R101, UR32, RZ, P6, !PT ;  /* 0x0000002065657c10 */ /* 0x000fe4000b7fe4ff */
[----:B------:R-:W-:Y:S02]  /*8ac0*/  IADD3 R98, P6, PT, R98, UR31, RZ ;  /* 0x0000001f62627c10 */ /* 0x000fe4000ffde0ff */
[----:B------:R-:W-:Y:S01]  /*8ad0*/  IADD3.X R107, PT, PT, R157, UR34, RZ, P3, !PT ;  /* 0x000000229d6b7c10 */ /* 0x000fe20009ffe4ff */
[----:B------:R3:W-:Y:S01]  /*8ae0*/  LDGSTS.E [R43+0x26000], desc[UR24][R100.64], P0 ;  /* 0x26000000642b7fae */ /* 0x0007e200081a1018 */
[----:B------:R-:W-:-:S02]  /*8af0*/  IADD3.X R99, PT, PT, R99, UR32, RZ, P6, !PT ;  /* 0x0000002063637c10 */ /* 0x000fc4000b7fe4ff */
[----:B------:R-:W-:Y:S02]  /*8b00*/  IADD3 R96, P6, PT, R96, UR31, RZ ;  /* 0x0000001f60607c10 */ /* 0x000fe4000ffde0ff */
[----:B------:R-:W-:Y:S02]  /*8b10*/  IADD3.X R39, PT, PT, R153, UR34, RZ, P1, !PT ;  /* 0x0000002299277c10 */ /* 0x000fe40008ffe4ff */
[----:B------:R-:W-:Y:S02]  /*8b20*/  IADD3.X R97, PT, PT, R97, UR32, RZ, P6, !PT ;  /* 0x0000002061617c10 */ /* 0x000fe4000b7fe4ff */
[----:B------:R-:W-:Y:S02]  /*8b30*/  IADD3 R94, P6, PT, R94, UR31, RZ ;  /* 0x0000001f5e5e7c10 */ /* 0x000fe4000ffde0ff */
[----:B------:R-:W-:Y:S02]  /*8b40*/  IADD3 R152, P3, PT, R160, UR33, RZ ;  /* 0x00000021a0987c10 */ /* 0x000fe4000ff7e0ff */
[----:B------:R-:W-:-:S02]  /*8b50*/  IADD3.X R95, PT, PT, R95, UR32, RZ, P6, !PT ;  /* 0x000000205f5f7c10 */ /* 0x000fc4000b7fe4ff */
[----:B------:R-:W-:Y:S02]  /*8b60*/  IADD3 R92, P6, PT, R92, UR33, RZ ;  /* 0x000000215c5c7c10 */ /* 0x000fe4000ffde0ff */
[----:B------:R-:W-:Y:S02]  /*8b70*/  IADD3.X R153, PT, PT, R161, UR34, RZ, P3, !PT ;  /* 0x00000022a1997c10 */ /* 0x000fe40009ffe4ff */
[----:B------:R-:W-:Y:S02]  /*8b80*/  IADD3.X R93, PT, PT, R93, UR34, RZ, P6, !PT ;  /* 0x000000225d5d7c10 */ /* 0x000fe4000b7fe4ff */
[----:B------:R-:W-:Y:S02]  /*8b90*/  IADD3 R88, P6, PT, R88, UR33, RZ ;  /* 0x0000002158587c10 */ /* 0x000fe4000ffde0ff */
[----:B------:R-:W-:Y:S02]  /*8ba0*/  PLOP3.LUT P3, PT, PT, PT, UP3, 0x80, 0x8 ;  /* 0x000000000008781c */ /* 0x000fe40003f6f038 */
[----:B------:R-:W-:-:S02]  /*8bb0*/  IADD3.X R89, PT, PT, R89, UR34, RZ, P6, !PT ;  /* 0x0000002259597c10 */ /* 0x000fc4000b7fe4ff */
[----:B------:R-:W-:Y:S02]  /*8bc0*/  IADD3 R84, P6, PT, R84, UR33, RZ ;  /* 0x0000002154547c10 */ /* 0x000fe4000ffde0ff */
[----:B------:R-:W-:Y:S02]  /*8bd0*/  ISETP.GE.AND P4, PT, R250, UR15, PT ;  /* 0x0000000ffa007c0c */ /* 0x000fe4000bf86270 */
[----:B------:R-:W-:Y:S02]  /*8be0*/  IADD3.X R85, PT, PT, R85, UR34, RZ, P6, !PT ;  /* 0x0000002255557c10 */ /* 0x000fe4000b7fe4ff */
[----:B------:R-:W-:-:S04]  /*8bf0*/  IADD3 R80, P6, PT, R80, UR33, RZ ;  /* 0x0000002150507c10 */ /* 0x000fc8000ffde0ff */
        /* <DEDUP_REMOVED lines=17> */
[----:B------:R-:W-:Y:S02]  /*8d10*/  IADD3 R108, P6, PT, R206, UR33, RZ ;  /* 0x00000021ce6c7c10 */ /* 0x000fe4000ffde0ff */
[----:B------:R-:W-:Y:S02]  /*8d20*/  LOP3.LUT R206, R3, 0x1e, RZ, 0xfc, !PT ;  /* 0x0000001e03ce7812 */ /* 0x000fe400078efcff */
[----:B------:R-:W-:Y:S02]  /*8d30*/  IADD3.X R109, PT, PT, R207, UR34, RZ, P6, !PT ;  /* 0x00000022cf6d7c10 */ /* 0x000fe4000b7fe4ff */
[----:B------:R-:W-:Y:S02]  /*8d40*/  IADD3 R110, P6, PT, R124, UR33, RZ ;  /* 0x000000217c6e7c10 */ /* 0x000fe4000ffde0ff */
[----:B------:R-:W-:-:S02]  /*8d50*/  LOP3.LUT R207, R3, 0x1c, RZ, 0xfc, !PT ;  /* 0x0000001c03cf7812 */ /* 0x000fc400078efcff */
[----:B------:R-:W-:Y:S02]  /*8d60*/  IADD3.X R111, PT, PT, R125, UR34, RZ, P6, !PT ;  /* 0x000000227d6f7c10 */ /* 0x000fe4000b7fe4ff */
[----:B------:R-:W-:Y:S02]  /*8d70*/  IADD3 R112, P6, PT, R126, UR33, RZ ;  /* 0x000000217e707c10 */ /* 0x000fe4000ffde0ff */
[----:B------:R-:W-:Y:S02]  /*8d80*/  ISETP.GE.AND P1, PT, R207, UR15, PT ;  /* 0x0000000fcf007c0c */ /* 0x000fe4000bf26270 */
[----:B------:R-:W-:Y:S02]  /*8d90*/  IADD3.X R113, PT, PT, R127, UR34, RZ, P6, !PT ;  /* 0x000000227f717c10 */ /* 0x000fe4000b7fe4ff */
[----:B------:R-:W-:Y:S02]  /*8da0*/  IADD3 R114, P6, PT, R128, UR33, RZ ;  /* 0x0000002180727c10 */ /* 0x000fe4000ffde0ff */
[----:B------:R-:W-:-:S02]  /*8db0*/  SEL R37, RZ, 0x4, P1 ;  /* 0x00000004ff257807 */ /* 0x000fc40000800000 */
[----:B------:R-:W-:Y:S02]  /*8dc0*/  IADD3.X R115, PT, PT, R129, UR34, RZ, P6, !PT ;  /* 0x0000002281737c10 */ /* 0x000fe4000b7fe4ff */
[----:B------:R-:W-:Y:S02]  /*8dd0*/  IADD3 R116, P6, PT, R130, UR33, RZ ;  /* 0x0000002182747c10 */ /* 0x000fe4000ffde0ff */
[----:B------:R-:W-:Y:S02]  /*8de0*/  IADD3 R156, P1, PT, R164, UR33, RZ ;  /* 0x00000021a49c7c10 */ /* 0x000fe4000ff3e0ff */
[----:B------:R-:W-:Y:S02]  /*8df0*/  IADD3.X R117, PT, PT, R131, UR34, RZ, P6, !PT ;  /* 0x0000002283757c10 */ /* 0x000fe4000b7fe4ff */
[----:B------:R-:W-:Y:S02]  /*8e00*/  IADD3 R118, P6, PT, R132, UR33, RZ ;  /* 0x0000002184767c10 */ /* 0x000fe4000ffde0ff */
[----:B------:R-:W-:-:S02]  /*8e10*/  SEL R37, R37, RZ, P3 ;  /* 0x000000ff25257207 */ /* 0x000fc40001800000 */
[----:B------:R-:W-:Y:S02]  /*8e20*/  IADD3.X R119, PT, PT, R133, UR34, RZ, P6, !PT ;  /* 0x0000002285777c10 */ /* 0x000fe4000b7fe4ff */
[----:B------:R-:W-:Y:S02]  /*8e30*/  IADD3 R120, P6, PT, R134, UR33, RZ ;  /* 0x0000002186787c10 */ /* 0x000fe4000ffde0ff */
[----:B------:R-:W-:Y:S02]  /*8e40*/  IADD3.X R157, PT, PT, R165, UR34, RZ, P1, !PT ;  /* 0x00000022a59d7c10 */ /* 0x000fe40008ffe4ff */
[----:B------:R-:W-:Y:S02]  /*8e50*/  IADD3.X R121, PT, PT, R135, UR34, RZ, P6, !PT ;  /* 0x0000002287797c10 */ /* 0x000fe4000b7fe4ff */
[----:B------:R-:W-:Y:S02]  /*8e60*/  IADD3 R122, P6, PT, R136, UR33, RZ ;  /* 0x00000021887a7c10 */ /* 0x000fe4000ffde0ff */
[----:B------:R-:W-:-:S02]  /*8e70*/  IADD3 R160, P1, PT, R168, UR33, RZ ;  /* 0x00000021a8a07c10 */ /* 0x000fc4000ff3e0ff */
[----:B------:R-:W-:Y:S02]  /*8e80*/  IADD3.X R123, PT, PT, R137, UR34, RZ, P6, !PT ;  /* 0x00000022897b7c10 */ /* 0x000fe4000b7fe4ff */
[----:B------:R-:W-:Y:S02]  /*8e90*/  IADD3 R124, P6, PT, R154, UR33, RZ ;  /* 0x000000219a7c7c10 */ /* 0x000fe4000ffde0ff */
[----:B------:R-:W-:Y:S02]  /*8ea0*/  IADD3.X R161, PT, PT, R169, UR34, RZ, P1, !PT ;  /* 0x00000022a9a17c10 */ /* 0x000fe40008ffe4ff */
[----:B------:R-:W-:Y:S02]  /*8eb0*/  IADD3.X R125, PT, PT, R155, UR34, RZ, P6, !PT ;  /* 0x000000229b7d7c10 */ /* 0x000fe4000b7fe4ff */
[----:B------:R-:W-:Y:S02]  /*8ec0*/  IADD3 R126, P6, PT, R158, UR33, RZ ;  /* 0x000000219e7e7c10 */ /* 0x000fe4000ffde0ff */
[----:B------:R-:W-:-:S02]  /*8ed0*/  ISETP.NE.U32.AND P1, PT, R37, RZ, PT ;  /* 0x000000ff2500720c */ /* 0x000fc40003f25070 */
[----:B------:R-:W-:Y:S02]  /*8ee0*/  IADD3.X R127, PT, PT, R159, UR34, RZ, P6, !PT ;  /* 0x000000229f7f7c10 */ /* 0x000fe4000b7fe4ff */
[----:B------:R-:W-:Y:S02]  /*8ef0*/  IADD3 R128, P6, PT, R162, UR33, RZ ;  /* 0x00000021a2807c10 */ /* 0x000fe4000ffde0ff */
[----:B------:R-:W-:Y:S02]  /*8f00*/  SEL R37, RZ, 0x4, P4 ;  /* 0x00000004ff257807 */ /* 0x000fe40002000000 */
[----:B------:R-:W-:Y:S02]  /*8f10*/  IADD3.X R129, PT, PT, R163, UR34, RZ, P6, !PT ;  /* 0x00000022a3817c10 */ /* 0x000fe4000b7fe4ff */
[----:B------:R-:W-:Y:S02]  /*8f20*/  IADD3 R130, P6, PT, R166, UR33, RZ ;  /* 0x00000021a6827c10 */ /* 0x000fe4000ffde0ff */
[----:B-1----:R-:W-:-:S02]  /*8f30*/  IADD3 R104, P4, PT, R186, UR33, RZ ;  /* 0x00000021ba687c10 */ /* 0x002fc4000ff9e0ff */
[----:B------:R-:W-:Y:S02]  /*8f40*/  IADD3.X R131, PT, PT, R167, UR34, RZ, P6, !PT ;  /* 0x00000022a7837c10 */ /* 0x000fe4000b7fe4ff */
[----:B------:R-:W-:Y:S02]  /*8f50*/  IADD3 R132, P6, PT, R170, UR33, RZ ;  /* 0x00000021aa847c10 */ /* 0x000fe4000ffde0ff */
[----:B------:R-:W-:Y:S02]  /*8f60*/  IADD3.X R105, PT, PT, R187, UR34, RZ, P4, !PT ;  /* 0x00000022bb697c10 */ /* 0x000fe4000a7fe4ff */
[----:B------:R-:W-:Y:S02]  /*8f70*/  IADD3.X R133, PT, PT, R171, UR34, RZ, P6, !PT ;  /* 0x00000022ab857c10 */ /* 0x000fe4000b7fe4ff */
[----:B------:R-:W-:Y:S02]  /*8f80*/  IADD3 R134, P6, PT, R176, UR33, RZ ;  /* 0x00000021b0867c10 */ /* 0x000fe4000ffde0ff */
[----:B------:R-:W-:-:S02]  /*8f90*/  PLOP3.LUT P4, PT, PT, PT, UP3, 0x80, 0x8 ;  /* 0x000000000008781c */ /* 0x000fc40003f8f038 */
[----:B------:R-:W-:Y:S02]  /*8fa0*/  IADD3.X R135, PT, PT, R177, UR34, RZ, P6, !PT ;  /* 0x00000022b1877c10 */ /* 0x000fe4000b7fe4ff */
[----:B------:R-:W-:Y:S02]  /*8fb0*/  IADD3 R136, P6, PT, R180, UR33, RZ ;  /* 0x00000021b4887c10 */ /* 0x000fe4000ffde0ff */
[----:B------:R-:W-:Y:S02]  /*8fc0*/  SEL R37, R37, RZ, P4 ;  /* 0x000000ff25257207 */ /* 0x000fe40002000000 */
        /* <DEDUP_REMOVED lines=49> */
[----:B------:R-:W-:-:S04]  /*92e0*/  ISETP.GE.AND P6, PT, R204, UR15, PT ;  /* 0x0000000fcc007c0c */ /* 0x000fc8000bfc6270 */
[----:B------:R-:W-:Y:S02]  /*92f0*/  SEL R40, RZ, 0x4, P6 ;  /* 0x00000004ff287807 */ /* 0x000fe40003000000 */
[----:B------:R-:W-:-:S04]  /*9300*/  PLOP3.LUT P6, PT, PT, PT, UP3, 0x80, 0x8 ;  /* 0x000000000008781c */ /* 0x000fc80003fcf038 */
[----:B------:R-:W-:Y:S02]  /*9310*/  SEL R40, R40, RZ, P6 ;  /* 0x000000ff28287207 */ /* 0x000fe40003000000 */
[----:B------:R-:W-:Y:S02]  /*9320*/  IADD3 R164, P6, PT, R174, UR33, RZ ;  /* 0x00000021aea47c10 */ /* 0x000fe4000ffde0ff */
[----:B------:R-:W-:Y:S02]  /*9330*/  ISETP.NE.U32.AND P3, PT, R40, RZ, PT ;  /* 0x000000ff2800720c */ /* 0x000fe40003f65070 */
[----:B------:R-:W-:Y:S02]  /*9340*/  IADD3 R40, P5, PT, R178, UR33, RZ ;  /* 0x00000021b2287c10 */ /* 0x000fe4000ffbe0ff */
[----:B------:R-:W-:Y:S02]  /*9350*/  IADD3.X R165, PT, PT, R175, UR34, RZ, P6, !PT ;  /* 0x00000022afa57c10 */ /* 0x000fe4000b7fe4ff */
[----:B--2---:R-:W-:-:S02]  /*9360*/  IADD3.X R41, PT, PT, R179, UR34, RZ, P5, !PT ;  /* 0x00000022b3297c10 */ /* 0x004fc4000affe4ff */
[----:B------:R-:W-:Y:S02]  /*9370*/  IADD3 R102, P6, PT, R182, UR33, RZ ;  /* 0x00000021b6667c10 */ /* 0x000fe4000ffde0ff */
[----:B------:R-:W-:Y:S02]  /*9380*/  ISETP.GE.AND P5, PT, R206, UR15, PT ;  /* 0x0000000fce007c0c */ /* 0x000fe4000bfa6270 */
[----:B------:R-:W-:Y:S01]  /*9390*/  IADD3.X R103, PT, PT, R183, UR34, RZ, P6, !PT ;  /* 0x00000022b7677c10 */ /* 0x000fe2000b7fe4ff */
[----:B------:R3:W-:Y:S01]  /*93a0*/  LDGSTS.E [R43+0x26008], desc[UR24][R98.64], P3 ;  /* 0x26008000622b7fae */ /* 0x0007e200099a1018 */
[----:B------:R-:W-:Y:S02]  /*93b0*/  SEL R175, RZ, 0x4, P5 ;  /* 0x00000004ffaf7807 */ /* 0x000fe40002800000 */
[----:B------:R-:W-:Y:S01]  /*93c0*/  IADD3 R168, P6, PT, R190, UR33, RZ ;  /* 0x00000021bea87c10 */ /* 0x000fe2000ffde0ff */
[----:B------:R3:W-:Y:S01]  /*93d0*/  LDGSTS.E [R44+0x26000], desc[UR24][R96.64], P1 ;  /* 0x26000000602c7fae */ /* 0x0007e200089a1018 */
[----:B------:R-:W-:Y:S01]  /*93e0*/  PLOP3.LUT P5, PT, PT, PT, UP3, 0x80, 0x8 ;  /* 0x000000000008781c */ /* 0x000fe20003faf038 */
[----:B------:R-:W-:Y:S01]  /*93f0*/  UISETP.GE.AND UP3, UPT, UR6, 0x40, UPT ;  /* 0x000000400600788c */ /* 0x000fe2000bf66270 */
[----:B------:R-:W-:-:S02]  /*9400*/  IADD3.X R169, PT, PT, R191, UR34, RZ, P6, !PT ;  /* 0x00000022bfa97c10 */ /* 0x000fc4000b7fe4ff */
[----:B------:R-:W-:Y:S02]  /*9410*/  SEL R175, R175, RZ, P5 ;  /* 0x000000ffafaf7207 */ /* 0x000fe40002800000 */
[----:B------:R-:W-:Y:S02]  /*9420*/  IADD3 R176, P6, PT, R198, UR33, RZ ;  /* 0x00000021c6b07c10 */ /* 0x000fe4000ffde0ff */
[----:B------:R-:W-:Y:S02]  /*9430*/  ISETP.NE.U32.AND P4, PT, R175, RZ, PT ;  /* 0x000000ffaf00720c */ /* 0x000fe40003f85070 */
[----:B------:R-:W-:Y:S02]  /*9440*/  IADD3.X R177, PT, PT, R199, UR34, RZ, P6, !PT ;  /* 0x00000022c7b17c10 */ /* 0x000fe4000b7fe4ff */
[----:B------:R-:W-:Y:S02]  /*9450*/  ISETP.NE.U32.AND P6, PT, R37, RZ, PT ;  /* 0x000000ff2500720c */ /* 0x000fe40003fc5070 */
[----:B------:R-:W-:-:S04]  /*9460*/  IADD3 R174, P5, PT, R194, UR33, RZ ;  /* 0x00000021c2ae7c10 */ /* 0x000fc8000ffbe0ff */
[----:B------:R-:W-:Y:S02]  /*9470*/  IADD3.X R175, PT, PT, R195, UR34, RZ, P5, !PT ;  /* 0x00000022c3af7c10 */ /* 0x000fe4000affe4ff */
[----:B------:R-:W-:Y:S01]  /*9480*/  IADD3 R178, P5, PT, R202, UR33, RZ ;  /* 0x00000021cab27c10 */ /* 0x000fe2000ffbe0ff */
[----:B------:R3:W-:Y:S03]  /*9490*/  LDGSTS.E [R44+0x26008], desc[UR24][R94.64], P4 ;  /* 0x260080005e2c7fae */ /* 0x0007e6000a1a1018 */
[----:B------:R-:W-:Y:S01]  /*94a0*/  IADD3.X R179, PT, PT, R203, UR34, RZ, P5, !PT ;  /* 0x00000022cbb37c10 */ /* 0x000fe2000affe4ff */
[----:B------:R-:W0:Y:S04]  /*94b0*/  LDGDEPBAR ;  /* 0x00000000000079af */ /* 0x000e280000000000 */
        /* <DEDUP_REMOVED lines=64> */
[----:B------:R-:W0:Y:S01]  /*98c0*/  LDGDEPBAR ;  /* 0x00000000000079af */ /* 0x000e220000000000 */
[----:B------:R-:W-:Y:S05]  /*98d0*/  BRA.U !UP3, `(.L_x_7) ;  /* 0x000000310b407547 */ /* 0x000fea000b800000 */
[----:B------:R-:W2:Y:S01]  /*98e0*/  LDL.LU R250, [R1+0x4] ;  /* 0x0000040001fa7983 */ /* 0x000ea20000300800 */
[----:B---3--:R-:W-:Y:S01]  /*98f0*/  SHF.R.S32.HI R90, RZ, 0x1f, R36 ;  /* 0x0000001fff5a7819 */ /* 0x008fe20000011424 */
[----:B------:R-:W-:Y:S01]  /*9900*/  USHF.R.S32.HI UR4, URZ, 0x1f, UR6 ;  /* 0x0000001fff047899 */ /* 0x000fe20008011406 */
[----:B------:R-:W-:Y:S01]  /*9910*/  IADD3 R171, P1, PT, R36, R5, RZ ;  /* 0x0000000524ab7210 */ /* 0x000fe20007f3e0ff */
[----:B------:R-:W-:Y:S01]  /*9920*/  IMAD R116, R206, UR26, RZ ;  /* 0x0000001ace747c24 */ /* 0x000fe2000f8e02ff */
[C---:B------:R-:W-:Y:S01]  /*9930*/  IADD3 R169, P3, PT, R36.reuse, R14, RZ ;  /* 0x0000000e24a97210 */ /* 0x040fe20007f7e0ff */
[----:B------:R-:W-:Y:S01]  /*9940*/  ULEA.HI UR4, UR4, UR6, URZ, 0x5 ;  /* 0x0000000604047291 */ /* 0x000fe2000f8f28ff */
[C---:B------:R-:W-:Y:S01]  /*9950*/  IADD3 R167, P4, PT, R36.reuse, R6, RZ ;  /* 0x0000000624a77210 */ /* 0x040fe20007f9e0ff */
[----:B------:R-:W-:Y:S01]  /*9960*/  IMAD R118, R207, UR26, RZ ;  /* 0x0000001acf767c24 */ /* 0x000fe2000f8e02ff */
[----:B------:R-:W-:Y:S01]  /*9970*/  IADD3 R165, P5, PT, R36, R15, RZ ;  /* 0x0000000f24a57210 */ /* 0x000fe20007fbe0ff */
[----:B------:R-:W-:Y:S01]  /*9980*/  IMAD R120, R204, UR26, RZ ;  /* 0x0000001acc787c24 */ /* 0x000fe2000f8e02ff */
[-C--:B------:R-:W-:Y:S01]  /*9990*/  LEA.HI.X.SX32 R126, R5, R90.reuse, 0x1, P1 ;  /* 0x0000005a057e7211 */ /* 0x080fe200008f0eff */
[----:B------:R-:W-:Y:S01]  /*99a0*/  IMAD R130, R205, UR26, RZ ;  /* 0x0000001acd827c24 */ /* 0x000fe2000f8e02ff */
[-C--:B------:R-:W-:Y:S01]  /*99b0*/  LEA.HI.X.SX32 R170, R14, R90.reuse, 0x1, P3 ;  /* 0x0000005a0eaa7211 */ /* 0x080fe200018f0eff */
[----:B------:R-:W-:Y:S01]  /*99c0*/  ULEA UR10, UP3, UR21, UR10, 0x4 ;  /* 0x0000000a150a7291 */ /* 0x000fe2000f8620ff */
[----:B------:R-:W-:Y:S01]  /*99d0*/  LEA.HI.X.SX32 R168, R6, R90, 0x1, P4 ;  /* 0x0000005a06a87211 */ /* 0x000fe200020f0eff */
[----:B------:R-:W-:Y:S01]  /*99e0*/  USHF.R.S32.HI UR4, URZ, 0x5, UR4 ;  /* 0x00000005ff047899 */ /* 0x000fe20008011404 */
[C---:B------:R-:W-:Y:S01]  /*99f0*/  IADD3 R163, P6, PT, R36.reuse, R7, RZ ;  /* 0x0000000724a37210 */ /* 0x040fe20007fde0ff */
[----:B------:R-:W-:Y:S01]  /*9a00*/  ULEA.HI.X UR11, UR21, UR11, UR5, 0x4, UP3 ;  /* 0x0000000b150b7291 */ /* 0x000fe200098f2405 */
[C---:B------:R-:W-:Y:S01]  /*9a10*/  IADD3 R161, P0, PT, R36.reuse, R16, RZ ;  /* 0x0000001024a17210 */ /* 0x040fe20007f1e0ff */
[----:B------:R-:W-:Y:S01]  /*9a20*/  UISETP.LT.AND UP3, UPT, UR4, 0x2, UPT ;  /* 0x000000020400788c */ /* 0x000fe2000bf61270 */
[C---:B------:R-:W-:Y:S01]  /*9a30*/  IADD3 R159, P1, PT, R36.reuse, R8, RZ ;  /* 0x00000008249f7210 */ /* 0x040fe20007f3e0ff */
[----:B------:R-:W-:Y:S01]  /*9a40*/  ULEA UR15, UP4, UR20, UR8, 0x4 ;  /* 0x00000008140f7291 */ /* 0x000fe2000f8820ff */
[C---:B------:R-:W-:Y:S01]  /*9a50*/  IADD3 R157, P3, PT, R36.reuse, R17, RZ ;  /* 0x00000011249d7210 */ /* 0x040fe20007f7e0ff */
[----:B------:R-:W-:Y:S01]  /*9a60*/  USEL UR6, UR4, 0x2, !UP3 ;  /* 0x0000000204067887 */ /* 0x000fe2000d800000 */
[C---:B------:R-:W-:Y:S01]  /*9a70*/  IADD3 R155, P4, PT, R36.reuse, R9, RZ ;  /* 0x00000009249b7210 */ /* 0x040fe20007f9e0ff */
[----:B------:R-:W-:Y:S01]  /*9a80*/  IMAD.MOV.U32 R122, RZ, RZ, RZ ;  /* 0x000000ffff7a7224 */ /* 0x000fe200078e00ff */
[----:B------:R-:W-:Y:S01]  /*9a90*/  LEA.HI.X.SX32 R166, R15, R90, 0x1, P5 ;  /* 0x0000005a0fa67211 */ /* 0x000fe200028f0eff */
[----:B------:R-:W-:Y:S01]  /*9aa0*/  ULEA.HI.X UR20, UR20, UR9, UR22, 0x4, UP4 ;  /* 0x0000000914147291 */ /* 0x000fe2000a0f2416 */
[----:B------:R-:W-:Y:S01]  /*9ab0*/  IADD3 R153, P5, PT, R36, R18, RZ ;  /* 0x0000001224997210 */ /* 0x000fe20007fbe0ff */
[----:B------:R-:W-:Y:S01]  /*9ac0*/  UIADD3 UR23, UPT, UPT, UR7, -0x80, URZ ;  /* 0xffffff8007177890 */ /* 0x000fe2000fffe0ff */
[-C--:B------:R-:W-:Y:S01]  /*9ad0*/  LEA.HI.X.SX32 R164, R7, R90.reuse, 0x1, P6 ;  /* 0x0000005a07a47211 */ /* 0x080fe200030f0eff */
[----:B------:R-:W-:Y:S01]  /*9ae0*/  UIADD3 UR22, UPT, UPT, UR6, -0x1, URZ ;  /* 0xffffffff06167890 */ /* 0x000fe2000fffe0ff */
[-C--:B------:R-:W-:Y:S01]  /*9af0*/  LEA.HI.X.SX32 R162, R16, R90.reuse, 0x1, P0 ;  /* 0x0000005a10a27211 */ /* 0x080fe200000f0eff */
[----:B------:R-:W-:Y:S01]  /*9b00*/  UMOV UR26, UR14 ;  /* 0x0000000e001a7c82 */ /* 0x000fe20008000000 */
[-C--:B------:R-:W-:Y:S01]  /*9b10*/  LEA.HI.X.SX32 R160, R8, R90.reuse, 0x1, P1 ;  /* 0x0000005a08a07211 */ /* 0x080fe200008f0eff */
[----:B------:R-:W-:Y:S01]  /*9b20*/  UMOV UR27, 0x1 ;  /* 0x00000001001b7882 */ /* 0x000fe20000000000 */
[-C--:B------:R-:W-:Y:S01]  /*9b30*/  LEA.HI.X.SX32 R158, R17, R90.reuse, 0x1, P3 ;  /* 0x0000005a119e7211 */ /* 0x080fe200018f0eff */
[----:B------:R-:W-:Y:S01]  /*9b40*/  UMOV UR28, 0x3 ;  /* 0x00000003001c7882 */ /* 0x000fe20000000000 */
[----:B------:R-:W-:Y:S01]  /*9b50*/  LEA.HI.X.SX32 R156, R9, R90, 0x1, P4 ;  /* 0x0000005a099c7211 */ /* 0x000fe200020f0eff */
[----:B------:R-:W-:Y:S01]  /*9b60*/  UMOV UR5, URZ ;  /* 0x000000ff00057c82 */ /* 0x000fe20008000000 */
[C---:B------:R-:W-:Y:S01]  /*9b70*/  IADD3 R151, P6, PT, R36.reuse, R10, RZ ;  /* 0x0000000a24977210 */ /* 0x040fe20007fde0ff */
[----:B------:R-:W-:Y:S01]  /*9b80*/  UIADD3 UR21, UPT, UPT, UR4, -0x4, URZ ;  /* 0xfffffffc04157890 */ /* 0x000fe2000fffe0ff */
[C---:B------:R-:W-:Y:S01]  /*9b90*/  IADD3 R149, P0, PT, R36.reuse, R19, RZ ;  /* 0x0000001324957210 */ /* 0x040fe20007f1e0ff */
[----:B------:R-:W-:Y:S01]  /*9ba0*/  UMOV UR6, URZ ;  /* 0x000000ff00067c82 */ /* 0x000fe20008000000 */
[C---:B------:R-:W-:Y:S01]  /*9bb0*/  IADD3 R147, P1, PT, R36.reuse, R11, RZ ;  /* 0x0000000b24937210 */ /* 0x040fe20007f3e0ff */
[----:B------:R-:W-:Y:S01]  /*9bc0*/  UMOV UR7, URZ ;  /* 0x000000ff00077c82 */ /* 0x000fe20008000000 */
[----:B------:R-:W-:-:S02]  /*9bd0*/  IADD3 R145, P3, PT, R36, R20, RZ ;  /* 0x0000001424917210 */ /* 0x000fc40007f7e0ff */
[----:B------:R-:W-:Y:S02]  /*9be0*/  IADD3 R143, P4, PT, R36, R12, RZ ;  /* 0x0000000c248f7210 */ /* 0x000fe40007f9e0ff */
[-C--:B------:R-:W-:Y:S02]  /*9bf0*/  LEA.HI.X.SX32 R154, R18, R90.reuse, 0x1, P5 ;  /* 0x0000005a129a7211 */ /* 0x080fe400028f0eff */
[----:B------:R-:W-:Y:S02]  /*9c00*/  IADD3 R141, P5, PT, R36, R21, RZ ;  /* 0x00000015248d7210 */ /* 0x000fe40007fbe0ff */
[-C--:B------:R-:W-:Y:S02]  /*9c10*/  LEA.HI.X.SX32 R152, R10, R90.reuse, 0x1, P6 ;  /* 0x0000005a0a987211 */ /* 0x080fe400030f0eff */
[-C--:B------:R-:W-:Y:S02]  /*9c20*/  LEA.HI.X.SX32 R150, R19, R90.reuse, 0x1, P0 ;  /* 0x0000005a13967211 */ /* 0x080fe400000f0eff */
[----:B------:R-:W-:-:S02]  /*9c30*/  LEA.HI.X.SX32 R148, R11, R90, 0x1, P1 ;  /* 0x0000005a0b947211 */ /* 0x000fc400008f0eff */
[-C--:B------:R-:W-:Y:S02]  /*9c40*/  LEA.HI.X.SX32 R146, R20, R90.reuse, 0x1, P3 ;  /* 0x0000005a14927211 */ /* 0x080fe400018f0eff */
[----:B------:R-:W-:Y:S02]  /*9c50*/  LEA.HI.X.SX32 R144, R12, R90, 0x1, P4 ;  /* 0x0000005a0c907211 */ /* 0x000fe400020f0eff */
[C---:B------:R-:W-:Y:S02]  /*9c60*/  IADD3 R139, P6, PT, R36.reuse, R13, RZ ;  /* 0x0000000d248b7210 */ /* 0x040fe40007fde0ff */
[C---:B------:R-:W-:Y:S02]  /*9c70*/  IADD3 R137, P0, PT, R36.reuse, R22, RZ ;  /* 0x0000001624897210 */ /* 0x040fe40007f1e0ff */
[C---:B------:R-:W-:Y:S02]  /*9c80*/  IADD3 R135, P1, PT, R36.reuse, R45, RZ ;  /* 0x0000002d24877210 */ /* 0x040fe40007f3e0ff */
[----:B------:R-:W-:-:S02]  /*9c90*/  IADD3 R133, P3, PT, R36, R172, RZ ;  /* 0x000000ac24857210 */ /* 0x000fc40007f7e0ff */
[C---:B------:R-:W-:Y:S02]  /*9ca0*/  IADD3 R131, P4, PT, R36.reuse, R208, RZ ;  /* 0x000000d024837210 */ /* 0x040fe40007f9e0ff */
        /* <DEDUP_REMOVED lines=84> */
[----:B------:R-:W-:Y:S02]  /*a1f0*/  LEA.HI.X.SX32 R78, R245, R90, 0x1, P5 ;  /* 0x0000005af54e7211 */ /* 0x000fe400028f0eff */
[----:B------:R-:W-:Y:S02]  /*a200*/  IADD3 R91, P5, PT, R36, R252, RZ ;  /* 0x000000fc245b7210 */ /* 0x000fe40007fbe0ff */
[-C--:B------:R-:W-:Y:S02]  /*a210*/  LEA.HI.X.SX32 R80, R246, R90.reuse, 0x1, P6 ;  /* 0x0000005af6507211 */ /* 0x080fe400030f0eff */
[-C--:B------:R-:W-:Y:S02]  /*a220*/  LEA.HI.X.SX32 R82, R247, R90.reuse, 0x1, P0 ;  /* 0x0000005af7527211 */ /* 0x080fe400000f0eff */
[----:B------:R-:W-:-:S02]  /*a230*/  LEA.HI.X.SX32 R84, R248, R90, 0x1, P1 ;  /* 0x0000005af8547211 */ /* 0x000fc400008f0eff */
[-C--:B------:R-:W-:Y:S02]  /*a240*/  LEA.HI.X.SX32 R86, R249, R90.reuse, 0x1, P3 ;  /* 0x0000005af9567211 */ /* 0x080fe400018f0eff */
[-C--:B------:R-:W-:Y:S02]  /*a250*/  LEA.HI.X.SX32 R88, R251, R90.reuse, 0x1, P4 ;  /* 0x0000005afb587211 */ /* 0x080fe400020f0eff */
[----:B------:R-:W-:Y:S02]  /*a260*/  LEA.HI.X.SX32 R90, R252, R90, 0x1, P5 ;  /* 0x0000005afc5a7211 */ /* 0x000fe400028f0eff */
[----:B------:R-:W-:Y:S02]  /*a270*/  SHF.R.S32.HI R127, RZ, 0x1f, R35 ;  /* 0x0000001fff7f7819 */ /* 0x000fe40000011423 */
[C---:B------:R-:W-:Y:S02]  /*a280*/  IADD3 R93, P3, PT, R35.reuse, R34, RZ ;  /* 0x00000022235d7210 */ /* 0x040fe40007f7e0ff */
[----:B------:R-:W-:-:S02]  /*a290*/  IADD3 R95, P4, PT, R35, R33, RZ ;  /* 0x00000021235f7210 */ /* 0x000fc40007f9e0ff */
[C---:B------:R-:W-:Y:S02]  /*a2a0*/  IADD3 R97, P5, PT, R35.reuse, R32, RZ ;  /* 0x0000002023617210 */ /* 0x040fe40007fbe0ff */
[----:B------:R-:W-:Y:S02]  /*a2b0*/  IADD3 R99, P6, PT, R35, R31, RZ ;  /* 0x0000001f23637210 */ /* 0x000fe40007fde0ff */
[-C--:B------:R-:W-:Y:S02]  /*a2c0*/  LEA.HI.X.SX32 R92, R34, R127.reuse, 0x1, P3 ;  /* 0x0000007f225c7211 */ /* 0x080fe400018f0eff */
[-C--:B------:R-:W-:Y:S01]  /*a2d0*/  LEA.HI.X.SX32 R94, R33, R127.reuse, 0x1, P4 ;  /* 0x0000007f215e7211 */ /* 0x080fe200020f0eff */
[----:B------:R-:W-:Y:S01]  /*a2e0*/  IMAD.SHL.U32 R33, R40, 0x4, RZ ;  /* 0x0000000428217824 */ /* 0x000fe200078e00ff */
[-C--:B------:R-:W-:Y:S02]  /*a2f0*/  LEA.HI.X.SX32 R96, R32, R127.reuse, 0x1, P5 ;  /* 0x0000007f20607211 */ /* 0x080fe400028f0eff */
[----:B------:R-:W-:Y:S01]  /*a300*/  LEA.HI.X.SX32 R98, R31, R127, 0x1, P6 ;  /* 0x0000007f1f627211 */ /* 0x000fe200030f0eff */
[----:B------:R-:W-:Y:S01]  /*a310*/  IMAD.SHL.U32 R31, R42, 0x4, RZ ;  /* 0x000000042a1f7824 */ /* 0x000fe200078e00ff */
[----:B------:R-:W-:-:S02]  /*a320*/  IADD3 R101, P0, PT, R35, R30, RZ ;  /* 0x0000001e23657210 */ /* 0x000fc40007f1e0ff */
[C---:B------:R-:W-:Y:S02]  /*a330*/  IADD3 R103, P1, PT, R35.reuse, R29, RZ ;  /* 0x0000001d23677210 */ /* 0x040fe40007f3e0ff */
[C---:B------:R-:W-:Y:S02]  /*a340*/  IADD3 R105, P3, PT, R35.reuse, R28, RZ ;  /* 0x0000001c23697210 */ /* 0x040fe40007f7e0ff */
[C---:B------:R-:W-:Y:S02]  /*a350*/  IADD3 R107, P4, PT, R35.reuse, R27, RZ ;  /* 0x0000001b236b7210 */ /* 0x040fe40007f9e0ff */
[C---:B------:R-:W-:Y:S02]  /*a360*/  IADD3 R109, P5, PT, R35.reuse, R26, RZ ;  /* 0x0000001a236d7210 */ /* 0x040fe40007fbe0ff */
[----:B------:R-:W-:Y:S02]  /*a370*/  IADD3 R111, P6, PT, R35, R25, RZ ;  /* 0x00000019236f7210 */ /* 0x000fe40007fde0ff */
[----:B------:R-:W-:-:S02]  /*a380*/  LEA.HI.X.SX32 R100, R30, R127, 0x1, P0 ;  /* 0x0000007f1e647211 */ /* 0x000fc400000f0eff */
[-C--:B------:R-:W-:Y:S01]  /*a390*/  LEA.HI.X.SX32 R102, R29, R127.reuse, 0x1, P1 ;  /* 0x0000007f1d667211 */ /* 0x080fe200008f0eff */
[----:B------:R-:W-:Y:S01]  /*a3a0*/  IMAD.SHL.U32 R29, R123, 0x4, RZ ;  /* 0x000000047b1d7824 */ /* 0x000fe200078e00ff */
[-C--:B------:R-:W-:Y:S02]  /*a3b0*/  LEA.HI.X.SX32 R104, R28, R127.reuse, 0x1, P3 ;  /* 0x0000007f1c687211 */ /* 0x080fe400018f0eff */
[-C--:B------:R-:W-:Y:S01]  /*a3c0*/  LEA.HI.X.SX32 R106, R27, R127.reuse, 0x1, P4 ;  /* 0x0000007f1b6a7211 */ /* 0x080fe200020f0eff */
[----:B------:R-:W-:Y:S01]  /*a3d0*/  IMAD.SHL.U32 R27, R124, 0x4, RZ ;  /* 0x000000047c1b7824 */ /* 0x000fe200078e00ff */
[-C--:B------:R-:W-:Y:S02]  /*a3e0*/  LEA.HI.X.SX32 R108, R26, R127.reuse, 0x1, P5 ;  /* 0x0000007f1a6c7211 */ /* 0x080fe400028f0eff */
[----:B------:R-:W-:Y:S01]  /*a3f0*/  LEA.HI.X.SX32 R110, R25, R127, 0x1, P6 ;  /* 0x0000007f196e7211 */ /* 0x000fe200030f0eff */
[----:B------:R-:W-:Y:S01]  /*a400*/  IMAD.SHL.U32 R25, R125, 0x4, RZ ;  /* 0x000000047d197824 */ /* 0x000fe200078e00ff */
[----:B------:R-:W-:-:S02]  /*a410*/  IADD3 R113, P0, PT, R35, R24, RZ ;  /* 0x0000001823717210 */ /* 0x000fc40007f1e0ff */
[C---:B--2---:R-:W-:Y:S02]  /*a420*/  IADD3 R115, P1, PT, R35.reuse, R250, RZ ;  /* 0x000000fa23737210 */ /* 0x044fe40007f3e0ff */
[C---:B------:R-:W-:Y:S02]  /*a430*/  IADD3 R117, P3, PT, R35.reuse, R116, RZ ;  /* 0x0000007423757210 */ /* 0x040fe40007f7e0ff */
[C---:B------:R-:W-:Y:S02]  /*a440*/  IADD3 R119, P4, PT, R35.reuse, R118, RZ ;  /* 0x0000007623777210 */ /* 0x040fe40007f9e0ff */
[C---:B------:R-:W-:Y:S02]  /*a450*/  IADD3 R121, P5, PT, R35.reuse, R120, RZ ;  /* 0x0000007823797210 */ /* 0x040fe40007fbe0ff */
[----:B------:R-:W-:Y:S01]  /*a460*/  IADD3 R5, P6, PT, R35, R130, RZ ;  /* 0x0000008223057210 */ /* 0x000fe20007fde0ff */
[----:B------:R-:W-:Y:S01]  /*a470*/  IMAD.SHL.U32 R35, R38, 0x4, RZ ;  /* 0x0000000426237824 */ /* 0x000fe200078e00ff */
[----:B------:R-:W-:-:S02]  /*a480*/  LEA.HI.X.SX32 R112, R24, R127, 0x1, P0 ;  /* 0x0000007f18707211 */ /* 0x000fc400000f0eff */
[-C--:B------:R-:W-:Y:S02]  /*a490*/  LEA.HI.X.SX32 R114, R250, R127.reuse, 0x1, P1 ;  /* 0x0000007ffa727211 */ /* 0x080fe400008f0eff */
[-C--:B------:R-:W-:Y:S02]  /*a4a0*/  LEA.HI.X.SX32 R116, R116, R127.reuse, 0x1, P3 ;  /* 0x0000007f74747211 */ /* 0x080fe400018f0eff */
[-C--:B------:R-:W-:Y:S02]  /*a4b0*/  LEA.HI.X.SX32 R118, R118, R127.reuse, 0x1, P4 ;  /* 0x0000007f76767211 */ /* 0x080fe400020f0eff */
[-C--:B------:R-:W-:Y:S02]  /*a4c0*/  LEA.HI.X.SX32 R120, R120, R127.reuse, 0x1, P5 ;  /* 0x0000007f78787211 */ /* 0x080fe400028f0eff */
[----:B------:R-:W-:Y:S02]  /*a4d0*/  LEA.HI.X.SX32 R130, R130, R127, 0x1, P6 ;  /* 0x0000007f82827211 */ /* 0x000fe400030f0eff */
[----:B------:R-:W-:-:S02]  /*a4e0*/  SHF.L.U64.HI R30, R42, 0x2, R221 ;  /* 0x000000022a1e7819 */ /* 0x000fc400000102dd */
[----:B------:R-:W-:Y:S02]  /*a4f0*/  SHF.L.U64.HI R32, R40, 0x2, R222 ;  /* 0x0000000228207819 */ /* 0x000fe400000102de */
[----:B------:R-:W-:Y:S02]  /*a500*/  SHF.L.U64.HI R34, R38, 0x2, R223 ;  /* 0x0000000226227819 */ /* 0x000fe400000102df */
[C---:B------:R-:W-:Y:S01]  /*a510*/  SHF.L.U64.HI R172, R171.reuse, 0x2, R126 ;  /* 0x00000002abac7819 */ /* 0x040fe2000001027e */
[----:B------:R-:W-:Y:S01]  /*a520*/  IMAD.SHL.U32 R171, R171, 0x4, RZ ;  /* 0x00000004abab7824 */ /* 0x000fe200078e00ff */
        /* <DEDUP_REMOVED lines=146> */
[----:B------:R-:W-:-:S02]  /*ae50*/  SHF.L.U64.HI R24, R125, 0x2, R218 ;  /* 0x000000027d187819 */ /* 0x000fc400000102da */
[----:B------:R-:W-:Y:S02]  /*ae60*/  SHF.L.U64.HI R26, R124, 0x2, R219 ;  /* 0x000000027c1a7819 */ /* 0x000fe400000102db */
[----:B------:R-:W-:-:S07]  /*ae70*/  SHF.L.U64.HI R28, R123, 0x2, R220 ;  /* 0x000000027b1c7819 */ /* 0x000fce00000102dc */
.L_x_10:
[----:B------:R-:W-:-:S04]  /*ae80*/  DEPBAR.LE SB0, 0x4 ;  /* 0x000081000000791a */ /* 0x000fc80000000000 */
[----:B------:R-:W-:Y:S01]  /*ae90*/  UIADD3 UR5, UPT, UPT, UR5, 0x1, URZ ;  /* 0x0000000105057890 */ /* 0x000fe2000fffe0ff */
[----:B------:R-:W-:Y:S01]  /*aea0*/  IMAD.U32 R122, R122, -0x80000000, RZ ;  /* 0x800000007a7a7824 */ /* 0x000fe200078e00ff */
[----:B------:R-:W-:Y:S02]  /*aeb0*/  ULEA UR14, UR27, UR12, 0x3 ;  /* 0x0000000c1b0e7291 */ /* 0x000fe4000f8e18ff */
[----:B------:R-:W-:Y:S02]  /*aec0*/  UISETP.GT.AND UP3, UPT, UR5, 0x3, UPT ;  /* 0x000000030500788c */ /* 0x000fe4000bf64270 */
[----:B------:R-:W-:Y:S02]  /*aed0*/  UIADD3 UR14, UPT, UPT, UR14, 0x28000, URZ ;  /* 0x000280000e0e7890 */ /* 0x000fe4000fffe0ff */
[----:B------:R-:W-:Y:S01]  /*aee0*/  USEL UR5, UR5, URZ, !UP3 ;  /* 0x000000ff05057287 */ /* 0x000fe2000d800000 */
[----:B------:R-:W-:Y:S06]  /*aef0*/  BAR.SYNC.DEFER_BLOCKING 0x0 ;  /* 0x0000000000007b1d */ /* 0x000fec0000010000 */
[----:B-1----:R-:W-:Y:S05]  /*af00*/  BRA.U UP1, `(.L_x_8) ;  /* 0x0000000101a07547 */ /* 0x002fea000b800000 */
[----:B------:R-:W-:Y:S02]  /*af10*/  ULEA UR8, UR5, UR12, 0xd ;  /* 0x0000000c05087291 */ /* 0x000fe4000f8e68ff */
[----:B------:R-:W-:Y:S02]  /*af20*/  ULEA UR4, UR5, UR12, 0xf ;  /* 0x0000000c05047291 */ /* 0x000fe4000f8e78ff */
[----:B------:R-:W-:Y:S02]  /*af30*/  UIADD3 UR8, UPT, UPT, UR8, 0x20000, URZ ;  /* 0x0002000008087890 */ /* 0x000fe4000fffe0ff */
[----:B------:R-:W-:Y:S02]  /*af40*/  USHF.R.U32.HI UR4, URZ, 0x4, UR4 ;  /* 0x00000004ff047899 */ /* 0x000fe40008011604 */
[----:B------:R-:W-:Y:S02]  /*af50*/  USHF.R.U32.HI UR8, URZ, 0x4, UR8 ;  /* 0x00000004ff087899 */ /* 0x000fe40008011608 */
[----:B------:R-:W-:-:S02]  /*af60*/  USGXT.U32 UR16, UR4, 0xe ;  /* 0x0000000e0410789a */ /* 0x000fc40008000000 */
[----:B------:R-:W-:Y:S02]  /*af70*/  USGXT.U32 UR18, UR8, 0xe ;  /* 0x0000000e0812789a */ /* 0x000fe40008000000 */
[----:B------:R-:W-:Y:S01]  /*af80*/  UIADD3 UR40, UP4, UPT, UR16, 0x2, URZ ;  /* 0x0000000210287890 */ /* 0x000fe2000ff9e0ff */
[----:B------:R-:W-:Y:S01]  /*af90*/  UMOV UR8, URZ ;  /* 0x000000ff00087c82 */ /* 0x000fe20008000000 */
[----:B------:R-:W-:Y:S01]  /*afa0*/  UIADD3 UR38, UP3, UPT, UR18, 0x2, URZ ;  /* 0x0000000212267890 */ /* 0x000fe2000ff7e0ff */
[----:B------:R-:W-:Y:S01]  /*afb0*/  UMOV UR4, URZ ;  /* 0x000000ff00047c82 */ /* 0x000fe20008000000 */
[----:B------:R-:W-:Y:S02]  /*afc0*/  UIADD3.X UR41, UPT, UPT, UR8, 0x40004040, URZ, UP4, !UPT ;  /* 0x4000404008297890 */ /* 0x000fe4000a7fe4ff */
[----:B------:R-:W-:Y:S01]  /*afd0*/  UIADD3 UR48, UP5, UPT, UR40, 0x2, URZ ;  /* 0x0000000228307890 */ /* 0x000fe2000ffbe0ff */
[----:B------:R-:W-:Y:S01]  /*afe0*/  UMOV UR8, UR14 ;  /* 0x0000000e00087c82 */ /* 0x000fe20008000000 */
[----:B------:R-:W-:Y:S01]  /*aff0*/  UMOV UR9, URZ ;  /* 0x000000ff00097c82 */ /* 0x000fe20008000000 */
[----:B------:R-:W-:-:S02]  /*b000*/  UIADD3.X UR39, UPT, UPT, UR4, 0x40004040, URZ, UP3, !UPT ;  /* 0x4000404004277890 */ /* 0x000fc40009ffe4ff */
[----:B------:R-:W-:Y:S01]  /*b010*/  UIADD3.X UR49, UPT, UPT, UR41, URZ, URZ, UP5, !UPT ;  /* 0x000000ff29317290 */ /* 0x000fe2000affe4ff */
[----:B------:R-:W-:Y:S01]  /*b020*/  UMOV UR4, UR8 ;  /* 0x0000000800047c82 */ /* 0x000fe20008000000 */
[----:B------:R-:W-:Y:S02]  /*b030*/  UIADD3 UR8, UP3, UPT, UR38, 0x2, URZ ;  /* 0x0000000226087890 */ /* 0x000fe4000ff7e0ff */
[----:B------:R-:W-:Y:S02]  /*b040*/  UIADD3 UR52, UP4, UPT, UR40, 0x4, URZ ;  /* 0x0000000428347890 */ /* 0x000fe4000ff9e0ff */
[----:B------:R-:W-:Y:S02]  /*b050*/  UIADD3 UR50, UP5, UPT, UR38, 0x4, URZ ;  /* 0x0000000426327890 */ /* 0x000fe4000ffbe0ff */
[----:B------:R-:W-:Y:S02]  /*b060*/  UIADD3.X UR9, UPT, UPT, UR39, URZ, URZ, UP3, !UPT ;  /* 0x000000ff27097290 */ /* 0x000fe40009ffe4ff */
[----:B------:R-:W-:-:S02]  /*b070*/  UIADD3.X UR53, UPT, UPT, UR41, URZ, URZ, UP4, !UPT ;  /* 0x000000ff29357290 */ /* 0x000fc4000a7fe4ff */
[----:B------:R-:W-:Y:S01]  /*b080*/  UIADD3.X UR51, UPT, UPT, UR39, URZ, URZ, UP5, !UPT ;  /* 0x000000ff27337290 */ /* 0x000fe2000affe4ff */
[----:B------:R-:W-:Y:S01]  /*b090*/  UMOV UR36, 0x0 ;  /* 0x0000000000247882 */ /* 0x000fe20000000000 */
[----:B------:R-:W-:Y:S01]  /*b0a0*/  UMOV UR37, 0x4400910 ;  /* 0x0440091000257882 */ /* 0x000fe20000000000 */
[----:B------:R-:W-:Y:S01]  /*b0b0*/  UMOV UR17, 0x40004040 ;  /* 0x4000404000117882 */ /* 0x000fe20000000000 */
[----:B------:R-:W-:Y:S01]  /*b0c0*/  UMOV UR19, 0x40004040 ;  /* 0x4000404000137882 */ /* 0x000fe20000000000 */
[----:B------:R-:W-:Y:S01]  /*b0d0*/  UMOV UR42, 0x0 ;  /* 0x00000000002a7882 */ /* 0x000fe20000000000 */
[----:B------:R-:W-:Y:S01]  /*b0e0*/  UMOV UR43, 0x4400910 ;  /* 0x04400910002b7882 */ /* 0x000fe20000000000 */
[----:B------:R-:W-:Y:S01]  /*b0f0*/  UMOV UR46, 0x0 ;  /* 0x00000000002e7882 */ /* 0x000fe20000000000 */
[----:B------:R-:W-:Y:S01]  /*b100*/  UMOV UR47, 0x4400910 ;  /* 0x04400910002f7882 */ /* 0x000fe20000000000 */
[----:B------:R1:W-:Y:S01]  /*b110*/  UTCHMMA gdesc[UR18], gdesc[UR16], tmem[UR29], tmem[UR36], idesc[UR37], UPT ;  /* 0x00ff2410120075ea */ /* 0x0003e2000b80001d */
[----:B------:R-:W-:Y:S01]  /*b120*/  UMOV UR44, 0x0 ;  /* 0x00000000002c7882 */ /* 0x000fe20000000000 */
[----:B------:R-:W-:Y:S01]  /*b130*/  UMOV UR45, 0x4400910 ;  /* 0x04400910002d7882 */ /* 0x000fe20000000000 */
[----:B------:R1:W-:Y:S01]  /*b140*/  UTCHMMA gdesc[UR38], gdesc[UR40], tmem[UR29], tmem[UR42], idesc[UR43], UPT ;  /* 0x00ff2a28260075ea */ /* 0x0003e2000b80001d */
[----:B------:R1:W-:Y:S01]  /*b150*/  UTCHMMA gdesc[UR8], gdesc[UR48], tmem[UR29], tmem[UR46], idesc[UR47], UPT ;  /* 0x00ff2e30080075ea */ /* 0x0003e2000b80001d */
[----:B------:R1:W-:Y:S01]  /*b160*/  UTCHMMA gdesc[UR50], gdesc[UR52], tmem[UR29], tmem[UR44], idesc[UR45], UPT ;  /* 0x00ff2c34320075ea */ /* 0x0003e2000b80001d */
[----:B------:R1:W-:Y:S01]  /*b170*/  UTCBAR [UR4], URZ ;  /* 0x000000ff040073e9 */ /* 0x0003e200080000ff */
[----:B------:R-:W-:Y:S01]  /*b180*/  NOP ;  /* 0x0000000000007918 */ /* 0x000fe20000000000 */
.L_x_8:
[----:B------:R-:W2:Y:S01]  /*b190*/  SYNCS.PHASECHK.TRANS64.TRYWAIT P0, [UR26], R122 ;  /* 0x0000007aff0075a7 */ /* 0x000ea2000800111a */
[----:B------:R-:W-:Y:S01]  /*b1a0*/  UISETP.GE.AND UP4, UPT, UR7, UR21, UPT ;  /* 0x000000150700728c */ /* 0x000fe2000bf86270 */
[----:B-1----:R-:W-:Y:S01]  /*b1b0*/  UMOV UR4, UR6 ;  /* 0x0000000600047c82 */ /* 0x002fe20008000000 */
[----:B--2---:R-:W-:Y:S09]  /*b1c0*/  @!P0 BRA `(.L_x_9) ;  /* 0x0000006000688947 */ /* 0x004ff20003800000 */
.L_x_16:
[C---:B------:R-:W-:Y:S01]  /*b1d0*/  ISETP.GE.AND P0, PT, R3.reuse, UR23, PT ;  /* 0x0000001703007c0c */ /* 0x040fe2000bf06270 */
[----:B------:R-:W-:Y:S01]  /*b1e0*/  BAR.SYNC.DEFER_BLOCKING 0x0 ;  /* 0x0000000000007b1d */ /* 0x000fe20000010000 */
[----:B------:R-:W-:Y:S01]  /*b1f0*/  UIADD3 UR28, UPT, UPT, UR28, 0x1, URZ ;  /* 0x000000011c1c7890 */ /* 0x000fe2000fffe0ff */
[----:B------:R-:W-:Y:S01]  /*b200*/  PLOP3.LUT P1, PT, PT, PT, UP4, 0x40, 0x4 ;  /* 0x000000000004781c */ /* 0x000fe20003f2e848 */
[----:B------:R-:W-:Y:S01]  /*b210*/  UIADD3 UR27, UPT, UPT, UR27, 0x1, URZ ;  /* 0x000000011b1b7890 */ /* 0x000fe2000fffe0ff */
[----:B------:R-:W-:Y:S01]  /*b220*/  SEL R122, RZ, 0x4, P0 ;  /* 0x00000004ff7a7807 */ /* 0x000fe20000000000 */
[----:B------:R-:W-:Y:S01]  /*b230*/  UISETP.GT.AND UP3, UPT, UR28, 0x3, UPT ;  /* 0x000000031c00788c */ /* 0x000fe2000bf64270 */
[----:B------:R-:W-:Y:S01]  /*b240*/  LOP3.LUT R123, R3, 0x2, RZ, 0xfc, !PT ;  /* 0x00000002037b7812 */ /* 0x000fe200078efcff */
[----:B------:R-:W-:Y:S01]  /*b250*/  UIADD3 UR7, UPT, UPT, UR7, 0x1, URZ ;  /* 0x0000000107077890 */ /* 0x000fe2000fffe0ff */
[----:B------:R-:W-:Y:S01]  /*b260*/  SEL R122, R122, RZ, P1 ;  /* 0x000000ff7a7a7207 */ /* 0x000fe20000800000 */
[----:B------:R-:W-:Y:S01]  /*b270*/  USEL UR28, UR28, URZ, !UP3 ;  /* 0x000000ff1c1c7287 */ /* 0x000fe2000d800000 */
[----:B------:R-:W-:Y:S01]  /*b280*/  ISETP.GE.AND P1, PT, R123, UR23, PT ;  /* 0x000000177b007c0c */ /* 0x000fe2000bf26270 */
[----:B------:R-:W-:Y:S01]  /*b290*/  UISETP.GT.AND UP3, UPT, UR27, 0x1, UPT ;  /* 0x000000011b00788c */ /* 0x000fe2000bf64270 */
[----:B------:R-:W-:Y:S01]  /*b2a0*/  LOP3.LUT R123, R3, 0x4, RZ, 0xfc, !PT ;  /* 0x00000004037b7812 */ /* 0x000fe200078efcff */
[----:B------:R-:W-:Y:S01]  /*b2b0*/  ULEA UR6, UR28, UR12, 0xd ;  /* 0x0000000c1c067291 */ /* 0x000fe2000f8e68ff */
[----:B------:R-:W-:Y:S01]  /*b2c0*/  ISETP.NE.U32.AND P0, PT, R122, RZ, PT ;  /* 0x000000ff7a00720c */ /* 0x000fe20003f05070 */
[----:B------:R-:W-:Y:S01]  /*b2d0*/  USEL UR27, UR27, URZ, !UP3 ;  /* 0x000000ff1b1b7287 */ /* 0x000fe2000d800000 */
[----:B------:R-:W-:Y:S01]  /*b2e0*/  ISETP.GE.AND P3, PT, R123, UR23, PT ;  /* 0x000000177b007c0c */ /* 0x000fe2000bf66270 */
[----:B------:R-:W-:Y:S01]  /*b2f0*/  UMOV UR26, UR14 ;  /* 0x0000000e001a7c82 */ /* 0x000fe20008000000 */
[----:B------:R-:W-:Y:S01]  /*b300*/  PLOP3.LUT P4, PT, PT, PT, UP4, 0x40, 0x4 ;  /* 0x000000000004781c */ /* 0x000fe20003f8e848 */
[----:B------:R-:W-:Y:S01]  /*b310*/  VIADD R129, R2, UR6 ;  /* 0x0000000602817c36 */ /* 0x000fe20008000000 */
[----:B------:R-:W-:-:S02]  /*b320*/  SEL R123, RZ, 0x4, P1 ;  /* 0x00000004ff7b7807 */ /* 0x000fc40000800000 */
[----:B------:R-:W-:Y:S02]  /*b330*/  IADD3 R122, P1, PT, R115, UR15, RZ ;  /* 0x0000000f737a7c10 */ /* 0x000fe4000ff3e0ff */
[----:B------:R-:W-:Y:S02]  /*b340*/  SEL R124, R123, RZ, P4 ;  /* 0x000000ff7b7c7207 */ /* 0x000fe40002000000 */
[----:B------:R-:W-:Y:S02]  /*b350*/  IADD3.X R123, PT, PT, R114, UR20, RZ, P1, !PT ;  /* 0x00000014727b7c10 */ /* 0x000fe40008ffe4ff */
[----:B------:R-:W-:Y:S02]  /*b360*/  LOP3.LUT R127, R3, 0x6, RZ, 0xfc, !PT ;  /* 0x00000006037f7812 */ /* 0x000fe400078efcff */
[----:B------:R-:W-:Y:S01]  /*b370*/  PLOP3.LUT P5, PT, PT, PT, UP4, 0x40, 0x4 ;  /* 0x000000000004781c */ /* 0x000fe20003fae848 */
[----:B------:R-:W-:Y:S01]  /*b380*/  @!PT LDS RZ, [RZ] ;  /* 0x00000000fffff984 */ /* 0x000fe20000000800 */
[----:B------:R-:W-:Y:S01]  /*b390*/  @!PT LDS RZ, [RZ] ;  /* 0x00000000fffff984 */ /* 0x000fe20000000800 */
[----:B------:R-:W-:Y:S01]  /*b3a0*/  @!PT LDS RZ, [RZ] ;  /* 0x00000000fffff984 */ /* 0x000fe20000000800 */
[----:B------:R1:W-:Y:S01]  /*b3b0*/  LDGSTS.E [R129+0x20000], desc[UR24][R122.64], P0 ;  /* 0x200000007a817fae */ /* 0x0003e200081a1018 */
[----:B------:R-:W-:-:S02]  /*b3c0*/  SEL R125, RZ, 0x4, P3 ;  /* 0x00000004ff7d7807 */ /* 0x000fc40001800000 */
[----:B------:R-:W-:Y:S02]  /*b3d0*/  LOP3.LUT R126, R3, 0x8, RZ, 0xfc, !PT ;  /* 0x00000008037e7812 */ /* 0x000fe400078efcff */
[----:B------:R-:W-:Y:S02]  /*b3e0*/  ISETP.GE.AND P0, PT, R127, UR23, PT ;  /* 0x000000177f007c0c */ /* 0x000fe4000bf06270 */
[----:B------:R-:W-:Y:S02]  /*b3f0*/  SEL R125, R125, RZ, P5 ;  /* 0x000000ff7d7d7207 */ /* 0x000fe40002800000 */
[----:B------:R-:W-:Y:S02]  /*b400*/  ISETP.GE.AND P6, PT, R126, UR23, PT ;  /* 0x000000177e007c0c */ /* 0x000fe4000bfc6270 */
[----:B------:R-:W-:Y:S02]  /*b410*/  LOP3.LUT R126, R3, 0xa, RZ, 0xfc, !PT ;  /* 0x0000000a037e7812 */ /* 0x000fe400078efcff */
[----:B-1----:R-:W-:-:S02]  /*b420*/  IADD3 R122, P5, PT, R113, UR15, RZ ;  /* 0x0000000f717a7c10 */ /* 0x002fc4000ffbe0ff */
[----:B------:R-:W-:Y:S02]  /*b430*/  ISETP.NE.U32.AND P3, PT, R124, RZ, PT ;  /* 0x000000ff7c00720c */ /* 0x000fe40003f65070 */
[----:B------:R-:W-:Y:S02]  /*b440*/  PLOP3.LUT P1, PT, PT, PT, UP4, 0x40, 0x4 ;  /* 0x000000000004781c */ /* 0x000fe40003f2e848 */
[----:B------:R-:W-:Y:S02]  /*b450*/  SEL R124, RZ, 0x4, P0 ;  /* 0x00000004ff7c7807 */ /* 0x000fe40000000000 */
[----:B------:R-:W-:Y:S02]  /*b460*/  IADD3.X R123, PT, PT, R112, UR20, RZ, P5, !PT ;  /* 0x00000014707b7c10 */ /* 0x000fe4000affe4ff */
[----:B------:R-:W-:Y:S02]  /*b470*/  ISETP.GE.AND P0, PT, R126, UR23, PT ;  /* 0x000000177e007c0c */ /* 0x000fe4000bf06270 */
[----:B------:R-:W-:-:S02]  /*b480*/  ISETP.NE.U32.AND P4, PT, R125, RZ, PT ;  /* 0x000000ff7d00720c */ /* 0x000fc40003f85070 */
[----:B------:R-:W-:Y:S01]  /*b490*/  PLOP3.LUT P5, PT, PT, PT, UP4, 0x40, 0x4 ;  /* 0x000000000004781c */ /* 0x000fe20003fae848 */
[----:B------:R1:W-:Y:S01]  /*b4a0*/  LDGSTS.E [R129+0x20008], desc[UR24][R122.64], P3 ;  /* 0x200080007a817fae */ /* 0x0003e200099a1018 */
[----:B------:R-:W-:Y:S02]  /*b4b0*/  SEL R126, RZ, 0x4, P6 ;  /* 0x00000004ff7e7807 */ /* 0x000fe40003000000 */
[----:B------:R-:W-:Y:S02]  /*b4c0*/  SEL R125, R124, RZ, P1 ;  /* 0x000000ff7c7d7207 */ /* 0x000fe40000800000 */
[----:B------:R-:W-:Y:S02]  /*b4d0*/  SEL R127, R126, RZ, P5 ;  /* 0x000000ff7e7f7207 */ /* 0x000fe40002800000 */
[----:B------:R-:W-:Y:S02]  /*b4e0*/  ISETP.NE.U32.AND P5, PT, R125, RZ, PT ;  /* 0x000000ff7d00720c */ /* 0x000fe40003fa5070 */
[----:B------:R-:W-:-:S02]  /*b4f0*/  SEL R128, RZ, 0x4, P0 ;  /* 0x00000004ff807807 */ /* 0x000fc40000000000 */
[----:B------:R-:W-:Y:S02]  /*b500*/  LOP3.LUT R174, R2, 0x10, RZ, 0x3c, !PT ;  /* 0x0000001002ae7812 */ /* 0x000fe400078e3cff */
[----:B------:R-:W-:Y:S02]  /*b510*/  IADD3 R124, P0, PT, R111, UR15, RZ ;  /* 0x0000000f6f7c7c10 */ /* 0x000fe4000ff1e0ff */
[----:B------:R-:W-:Y:S01]  /*b520*/  IADD3 R126, P6, PT, R109, UR15, RZ ;  /* 0x0000000f6d7e7c10 */ /* 0x000fe2000ffde0ff */
[----:B------:R-:W-:Y:S01]  /*b530*/  VIADD R175, R174, UR6 ;  /* 0x00000006aeaf7c36 */ /* 0x000fe20008000000 */
[----:B------:R-:W-:Y:S02]  /*b540*/  IADD3.X R125, PT, PT, R110, UR20, RZ, P0, !PT ;  /* 0x000000146e7d7c10 */ /* 0x000fe400087fe4ff */
[----:B------:R-:W-:Y:S02]  /*b550*/  PLOP3.LUT P1, PT, PT, PT, UP4, 0x40, 0x4 ;  /* 0x000000000004781c */ /* 0x000fe40003f2e848 */
[----:B------:R-:W-:Y:S01]  /*b560*/  ISETP.NE.U32.AND P0, PT, R127, RZ, PT ;  /* 0x000000ff7f00720c */ /* 0x000fe20003f05070 */
[----:B------:R2:W-:Y:S01]  /*b570*/  LDGSTS.E [R175+0x20000], desc[UR24][R124.64], P4 ;  /* 0x200000007caf7fae */ /* 0x0005e2000a1a1018 */
[----:B------:R-:W-:-:S02]  /*b580*/  IADD3.X R127, PT, PT, R108, UR20, RZ, P6, !PT ;  /* 0x000000146c7f7c10 */ /* 0x000fc4000b7fe4ff */
[C---:B------:R-:W-:Y:S02]  /*b590*/  LOP3.LUT R176, R3.reuse, 0xc, RZ, 0xfc, !PT ;  /* 0x0000000c03b07812 */ /* 0x040fe400078efcff */
[----:B------:R-:W-:Y:S01]  /*b5a0*/  LOP3.LUT R174, R3, 0xe, RZ, 0xfc, !PT ;  /* 0x0000000e03ae7812 */ /* 0x000fe200078efcff */
[----:B------:R3:W-:Y:S01]  /*b5b0*/  LDGSTS.E [R175+0x20008], desc[UR24][R126.64], P5 ;  /* 0x200080007eaf7fae */ /* 0x0007e2000a9a1018 */
[----:B------:R-:W-:Y:S02]  /*b5c0*/  SEL R128, R128, RZ, P1 ;  /* 0x000000ff80807207 */ /* 0x000fe40000800000 */
[----:B------:R-:W-:Y:S02]  /*b5d0*/  ISETP.GE.AND P4, PT, R176, UR23, PT ;  /* 0x00000017b0007c0c */ /* 0x000fe4000bf86270 */
[----:B-1----:R-:W-:Y:S02]  /*b5e0*/  IADD3 R122, P5, PT, R107, UR15, RZ ;  /* 0x0000000f6b7a7c10 */ /* 0x002fe4000ffbe0ff */
[----:B------:R-:W-:-:S02]  /*b5f0*/  ISETP.GE.AND P6, PT, R174, UR23, PT ;  /* 0x00000017ae007c0c */ /* 0x000fc4000bfc6270 */
[----:B------:R-:W-:Y:S02]  /*b600*/  ISETP.NE.U32.AND P1, PT, R128, RZ, PT ;  /* 0x000000ff8000720c */ /* 0x000fe40003f25070 */
[----:B------:R-:W-:Y:S02]  /*b610*/  LOP3.LUT R174, R3, 0x10, RZ, 0xfc, !PT ;  /* 0x0000001003ae7812 */ /* 0x000fe400078efcff */
[----:B------:R-:W-:Y:S02]  /*b620*/  PLOP3.LUT P3, PT, PT, PT, UP4, 0x40, 0x4 ;  /* 0x000000000004781c */ /* 0x000fe40003f6e848 */
[----:B------:R-:W-:Y:S02]  /*b630*/  SEL R128, RZ, 0x4, P4 ;  /* 0x00000004ff807807 */ /* 0x000fe40002000000 */
[----:B------:R-:W-:Y:S02]  /*b640*/  IADD3.X R123, PT, PT, R106, UR20, RZ, P5, !PT ;  /* 0x000000146a7b7c10 */ /* 0x000fe4000affe4ff */
[----:B------:R-:W-:-:S02]  /*b650*/  PLOP3.LUT P4, PT, PT, PT, UP4, 0x40, 0x4 ;  /* 0x000000000004781c */ /* 0x000fc40003f8e848 */
[----:B------:R-:W-:Y:S02]  /*b660*/  ISETP.GE.AND P5, PT, R174, UR23, PT ;  /* 0x00000017ae007c0c */ /* 0x000fe4000bfa6270 */
[----:B------:R-:W-:Y:S02]  /*b670*/  SEL R129, RZ, 0x4, P6 ;  /* 0x00000004ff817807 */ /* 0x000fe40003000000 */
[----:B------:R-:W-:Y:S02]  /*b680*/  SEL R128, R128, RZ, P3 ;  /* 0x000000ff80807207 */ /* 0x000fe40001800000 */
[----:B------:R-:W-:Y:S02]  /*b690*/  PLOP3.LUT P3, PT, PT, PT, UP4, 0x40, 0x4 ;  /* 0x000000000004781c */ /* 0x000fe40003f6e848 */
[----:B--2---:R-:W-:Y:S02]  /*b6a0*/  SEL R125, RZ, 0x4, P5 ;  /* 0x00000004ff7d7807 */ /* 0x004fe40002800000 */
[----:B------:R-:W-:-:S02]  /*b6b0*/  SEL R129, R129, RZ, P4 ;  /* 0x000000ff81817207 */ /* 0x000fc40002000000 */
[----:B------:R-:W-:Y:S02]  /*b6c0*/  ISETP.NE.U32.AND P4, PT, R128, RZ, PT ;  /* 0x000000ff8000720c */ /* 0x000fe40003f85070 */
[C---:B------:R-:W-:Y:S02]  /*b6d0*/  LOP3.LUT R176, R2.reuse, 0x20, RZ, 0x3c, !PT ;  /* 0x0000002002b07812 */ /* 0x040fe400078e3cff */
[----:B------:R-:W-:Y:S02]  /*b6e0*/  IADD3 R124, P6, PT, R105, UR15, RZ ;  /* 0x0000000f697c7c10 */ /* 0x000fe4000ffde0ff */
[----:B---3--:R-:W-:Y:S02]  /*b6f0*/  SEL R127, R125, RZ, P3 ;  /* 0x000000ff7d7f7207 */ /* 0x008fe40001800000 */
[----:B------:R-:W-:Y:S02]  /*b700*/  LOP3.LUT R174, R2, 0x30, RZ, 0x3c, !PT ;  /* 0x0000003002ae7812 */ /* 0x000fe400078e3cff */
[----:B------:R-:W-:-:S02]  /*b710*/  IADD3 R126, P5, PT, R103, UR15, RZ ;  /* 0x0000000f677e7c10 */ /* 0x000fc4000ffbe0ff */
[----:B------:R-:W-:Y:S01]  /*b720*/  ISETP.NE.U32.AND P3, PT, R129, RZ, PT ;  /* 0x000000ff8100720c */ /* 0x000fe20003f65070 */
[----:B------:R-:W-:Y:S01]  /*b730*/  VIADD R129, R176, UR6 ;  /* 0x00000006b0817c36 */ /* 0x000fe20008000000 */
[----:B------:R-:W-:Y:S01]  /*b740*/  IADD3.X R125, PT, PT, R104, UR20, RZ, P6, !PT ;  /* 0x00000014687d7c10 */ /* 0x000fe2000b7fe4ff */
[----:B------:R-:W-:Y:S01]  /*b750*/  VIADD R175, R174, UR6 ;  /* 0x00000006aeaf7c36 */ /* 0x000fe20008000000 */
[----:B------:R-:W-:Y:S02]  /*b760*/  ISETP.NE.U32.AND P6, PT, R127, RZ, PT ;  /* 0x000000ff7f00720c */ /* 0x000fe40003fc5070 */
[----:B------:R-:W-:Y:S01]  /*b770*/  IADD3.X R127, PT, PT, R102, UR20, RZ, P5, !PT ;  /* 0x00000014667f7c10 */ /* 0x000fe2000affe4ff */
[----:B------:R1:W-:Y:S01]  /*b780*/  LDGSTS.E [R129+0x20000], desc[UR24][R122.64], P0 ;  /* 0x200000007a817fae */ /* 0x0003e200081a1018 */
[C---:B------:R-:W-:Y:S02]  /*b790*/  LOP3.LUT R176, R3.reuse, 0x12, RZ, 0xfc, !PT ;  /* 0x0000001203b07812 */ /* 0x040fe400078efcff */
[----:B------:R-:W-:Y:S01]  /*b7a0*/  LOP3.LUT R174, R3, 0x14, RZ, 0xfc, !PT ;  /* 0x0000001403ae7812 */ /* 0x000fe200078efcff */
[----:B------:R2:W-:Y:S01]  /*b7b0*/  LDGSTS.E [R129+0x20008], desc[UR24][R124.64], P1 ;  /* 0x200080007c817fae */ /* 0x0005e200089a1018 */
[----:B------:R-:W-:-:S02]  /*b7c0*/  ISETP.GE.AND P0, PT, R176, UR23, PT ;  /* 0x00000017b0007c0c */ /* 0x000fc4000bf06270 */
[----:B------:R-:W-:Y:S01]  /*b7d0*/  ISETP.GE.AND P5, PT, R174, UR23, PT ;  /* 0x00000017ae007c0c */ /* 0x000fe2000bfa6270 */
[----:B------:R3:W-:Y:S01]  /*b7e0*/  LDGSTS.E [R175+0x20000], desc[UR24][R126.64], P4 ;  /* 0x200000007eaf7fae */ /* 0x0007e2000a1a1018 */
[----:B------:R-:W-:Y:S02]  /*b7f0*/  LOP3.LUT R174, R3, 0x16, RZ, 0xfc, !PT ;  /* 0x0000001603ae7812 */ /* 0x000fe400078efcff */
[----:B------:R-:W-:Y:S02]  /*b800*/  PLOP3.LUT P1, PT, PT, PT, UP4, 0x40, 0x4 ;  /* 0x000000000004781c */ /* 0x000fe40003f2e848 */
[----:B-1----:R-:W-:Y:S02]  /*b810*/  IADD3 R122, P4, PT, R101, UR15, RZ ;  /* 0x0000000f657a7c10 */ /* 0x002fe4000ff9e0ff */
[----:B------:R-:W-:Y:S02]  /*b820*/  SEL R128, RZ, 0x4, P0 ;  /* 0x00000004ff807807 */ /* 0x000fe40000000000 */
[----:B------:R-:W-:-:S02]  /*b830*/  IADD3.X R123, PT, PT, R100, UR20, RZ, P4, !PT ;  /* 0x00000014647b7c10 */ /* 0x000fc4000a7fe4ff */
[----:B------:R-:W-:Y:S02]  /*b840*/  ISETP.GE.AND P4, PT, R174, UR23, PT ;  /* 0x00000017ae007c0c */ /* 0x000fe4000bf86270 */
[----:B------:R-:W-:Y:S01]  /*b850*/  SEL R128, R128, RZ, P1 ;  /* 0x000000ff80807207 */ /* 0x000fe20000800000 */
[----:B------:R-:W-:Y:S01]  /*b860*/  LDGSTS.E [R175+0x20008], desc[UR24][R122.64], P3 ;  /* 0x200080007aaf7fae */ /* 0x000fe200099a1018 */
[----:B------:R-:W-:Y:S02]  /*b870*/  PLOP3.LUT P1, PT, PT, PT, UP4, 0x40, 0x4 ;  /* 0x000000000004781c */ /* 0x000fe40003f2e848 */
[----:B--2---:R-:W-:Y:S02]  /*b880*/  SEL R125, RZ, 0x4, P4 ;  /* 0x00000004ff7d7807 */ /* 0x004fe40002000000 */
[----:B------:R-:W-:Y:S02]  /*b890*/  LOP3.LUT R176, R2, 0x40, RZ, 0x3c, !PT ;  /* 0x0000004002b07812 */ /* 0x000fe400078e3cff */
[----:B------:R-:W-:-:S02]  /*b8a0*/  PLOP3.LUT P0, PT, PT, PT, UP4, 0x40, 0x4 ;  /* 0x000000000004781c */ /* 0x000fc40003f0e848 */
[----:B------:R-:W-:Y:S01]  /*b8b0*/  SEL R174, RZ, 0x4, P5 ;  /* 0x00000004ffae7807 */ /* 0x000fe20002800000 */
[----:B------:R-:W-:Y:S01]  /*b8c0*/  VIADD R129, R176, UR6 ;  /* 0x00000006b0817c36 */ /* 0x000fe20008000000 */
[----:B------:R-:W-:Y:S02]  /*b8d0*/  IADD3 R124, P4, PT, R99, UR15, RZ ;  /* 0x0000000f637c7c10 */ /* 0x000fe4000ff9e0ff */
[----:B---3--:R-:W-:Y:S02]  /*b8e0*/  SEL R127, R125, RZ, P1 ;  /* 0x000000ff7d7f7207 */ /* 0x008fe40000800000 */
[----:B------:R-:W-:Y:S02]  /*b8f0*/  IADD3 R126, P1, PT, R97, UR15, RZ ;  /* 0x0000000f617e7c10 */ /* 0x000fe4000ff3e0ff */
[----:B------:R-:W-:Y:S02]  /*b900*/  SEL R174, R174, RZ, P0 ;  /* 0x000000ffaeae7207 */ /* 0x000fe40000000000 */
[----:B------:R-:W-:-:S02]  /*b910*/  LOP3.LUT R176, R3, 0x18, RZ, 0xfc, !PT ;  /* 0x0000001803b07812 */ /* 0x000fc400078efcff */
[----:B------:R-:W-:Y:S02]  /*b920*/  ISETP.NE.U32.AND P0, PT, R128, RZ, PT ;  /* 0x000000ff8000720c */ /* 0x000fe40003f05070 */
[----:B------:R-:W-:Y:S02]  /*b930*/  IADD3.X R125, PT, PT, R98, UR20, RZ, P4, !PT ;  /* 0x00000014627d7c10 */ /* 0x000fe4000a7fe4ff */
[----:B------:R-:W-:Y:S02]  /*b940*/  ISETP.NE.U32.AND P4, PT, R127, RZ, PT ;  /* 0x000000ff7f00720c */ /* 0x000fe40003f85070 */
[----:B------:R-:W-:Y:S01]  /*b950*/  IADD3.X R127, PT, PT, R96, UR20, RZ, P1, !PT ;  /* 0x00000014607f7c10 */ /* 0x000fe20008ffe4ff */
[----:B------:R-:W-:Y:S01]  /*b960*/  LDGSTS.E [R129+0x20000], desc[UR24][R124.64], P6 ;  /* 0x200000007c817fae */ /* 0x000fe2000b1a1018 */
[----:B------:R-:W-:Y:S02]  /*b970*/  ISETP.GE.AND P1, PT, R176, UR23, PT ;  /* 0x00000017b0007c0c */ /* 0x000fe4000bf26270 */
[----:B------:R-:W-:-:S02]  /*b980*/  LOP3.LUT R176, R3, 0x1c, RZ, 0xfc, !PT ;  /* 0x0000001c03b07812 */ /* 0x000fc400078efcff */
[----:B------:R-:W-:Y:S01]  /*b990*/  LOP3.LUT R177, R3, 0x1a, RZ, 0xfc, !PT ;  /* 0x0000001a03b17812 */ /* 0x000fe200078efcff */
[----:B------:R1:W-:Y:S01]  /*b9a0*/  LDGSTS.E [R129+0x20008], desc[UR24][R126.64], P0 ;  /* 0x200080007e817fae */ /* 0x0003e200081a1018 */
[----:B------:R-:W-:Y:S02]  /*b9b0*/  ISETP.GE.AND P6, PT, R176, UR23, PT ;  /* 0x00000017b0007c0c */ /* 0x000fe4000bfc6270 */
[----:B------:R-:W-:Y:S02]  /*b9c0*/  LOP3.LUT R176, R2, 0x50, RZ, 0x3c, !PT ;  /* 0x0000005002b07812 */ /* 0x000fe400078e3cff */
[----:B------:R-:W-:Y:S02]  /*b9d0*/  PLOP3.LUT P0, PT, PT, PT, UP4, 0x40, 0x4 ;  /* 0x000000000004781c */ /* 0x000fe40003f0e848 */
[----:B------:R-:W-:Y:S02]  /*b9e0*/  SEL R128, RZ, 0x4, P1 ;  /* 0x00000004ff807807 */ /* 0x000fe40000800000 */
[----:B------:R-:W-:-:S02]  /*b9f0*/  ISETP.GE.AND P3, PT, R177, UR23, PT ;  /* 0x00000017b1007c0c */ /* 0x000fc4000bf66270 */
[----:B------:R-:W-:Y:S01]  /*ba00*/  ISETP.NE.U32.AND P5, PT, R174, RZ, PT ;  /* 0x000000ffae00720c */ /* 0x000fe20003fa5070 */
[----:B-1----:R-:W-:Y:S01]  /*ba10*/  VIADD R129, R176, UR6 ;  /* 0x00000006b0817c36 */ /* 0x002fe20008000000 */
[----:B------:R-:W-:Y:S01]  /*ba20*/  SEL R128, R128, RZ, P0 ;  /* 0x000000ff80807207 */ /* 0x000fe20000000000 */
[----:B------:R-:W1:Y:S01]  /*ba30*/  S2R R176, SR_TID.X ;  /* 0x0000000000b07919 */ /* 0x000e620000002100 */
[----:B------:R-:W-:Y:S02]  /*ba40*/  PLOP3.LUT P0, PT, PT, PT, UP4, 0x40, 0x4 ;  /* 0x000000000004781c */ /* 0x000fe40003f0e848 */
[----:B------:R-:W-:Y:S02]  /*ba50*/  SEL R123, RZ, 0x4, P6 ;  /* 0x00000004ff7b7807 */ /* 0x000fe40003000000 */
[----:B------:R-:W-:Y:S02]  /*ba60*/  SEL R174, RZ, 0x4, P3 ;  /* 0x00000004ffae7807 */ /* 0x000fe40001800000 */
[----:B------:R-:W-:-:S02]  /*ba70*/  IADD3 R124, P3, PT, R95, UR15, RZ ;  /* 0x0000000f5f7c7c10 */ /* 0x000fc4000ff7e0ff */
[----:B------:R-:W-:Y:S02]  /*ba80*/  SEL R123, R123, RZ, P0 ;  /* 0x000000ff7b7b7207 */ /* 0x000fe40000000000 */
[----:B------:R-:W-:Y:S02]  /*ba90*/  IADD3 R122, P6, PT, R93, UR15, RZ ;  /* 0x0000000f5d7a7c10 */ /* 0x000fe4000ffde0ff */
[----:B------:R-:W-:Y:S02]  /*baa0*/  IADD3.X R125, PT, PT, R94, UR20, RZ, P3, !PT ;  /* 0x000000145e7d7c10 */ /* 0x000fe40009ffe4ff */
[----:B------:R-:W-:Y:S02]  /*bab0*/  LOP3.LUT R177, R3, 0x1e, RZ, 0xfc, !PT ;  /* 0x0000001e03b17812 */ /* 0x000fe400078efcff */
[----:B------:R-:W-:Y:S01]  /*bac0*/  PLOP3.LUT P1, PT, PT, PT, UP4, 0x40, 0x4 ;  /* 0x000000000004781c */ /* 0x000fe20003f2e848 */
[----:B------:R-:W-:Y:S01]  /*bad0*/  LDGSTS.E [R129+0x20000], desc[UR24][R124.64], P5 ;  /* 0x200000007c817fae */ /* 0x000fe2000a9a1018 */
[----:B------:R-:W-:-:S02]  /*bae0*/  ISETP.NE.U32.AND P3, PT, R123, RZ, PT ;  /* 0x000000ff7b00720c */ /* 0x000fc40003f65070 */
[----:B------:R-:W-:Y:S02]  /*baf0*/  IADD3.X R123, PT, PT, R92, UR20, RZ, P6, !PT ;  /* 0x000000145c7b7c10 */ /* 0x000fe4000b7fe4ff */
[----:B------:R-:W-:Y:S02]  /*bb00*/  ISETP.GE.AND P6, PT, R177, UR23, PT ;  /* 0x00000017b1007c0c */ /* 0x000fe4000bfc6270 */
[----:B------:R-:W-:Y:S01]  /*bb10*/  SEL R174, R174, RZ, P1 ;  /* 0x000000ffaeae7207 */ /* 0x000fe20000800000 */
[----:B------:R2:W-:Y:S01]  /*bb20*/  LDGSTS.E [R129+0x20008], desc[UR24][R122.64], P4 ;  /* 0x200080007a817fae */ /* 0x0005e2000a1a1018 */
[----:B------:R-:W-:Y:S02]  /*bb30*/  ISETP.NE.U32.AND P1, PT, R128, RZ, PT ;  /* 0x000000ff8000720c */ /* 0x000fe40003f25070 */
[----:B------:R-:W-:Y:S02]  /*bb40*/  IADD3 R126, P5, PT, R5, UR15, RZ ;  /* 0x0000000f057e7c10 */ /* 0x000fe4000ffbe0ff */
[----:B------:R-:W-:-:S02]  /*bb50*/  PLOP3.LUT P4, PT, PT, PT, UP4, 0x40, 0x4 ;  /* 0x000000000004781c */ /* 0x000fc40003f8e848 */
[----:B-1----:R-:W-:Y:S02]  /*bb60*/  LOP3.LUT R176, R176, 0x1f, RZ, 0xc0, !PT ;  /* 0x0000001fb0b07812 */ /* 0x002fe400078ec0ff */
[----:B------:R-:W-:Y:S02]  /*bb70*/  SEL R128, RZ, 0x4, P6 ;  /* 0x00000004ff807807 */ /* 0x000fe40003000000 */
[----:B------:R-:W-:Y:S01]  /*bb80*/  ISETP.GE.AND P6, PT, R176, UR23, PT ;  /* 0x00000017b0007c0c */ /* 0x000fe2000bfc6270 */
[----:B------:R-:W-:Y:S01]  /*bb90*/  UIADD3 UR23, UPT, UPT, UR23, -0x20, URZ ;  /* 0xffffffe017177890 */ /* 0x000fe2000fffe0ff */
[----:B------:R-:W-:Y:S02]  /*bba0*/  LOP3.LUT R175, R2, 0x60, RZ, 0x3c, !PT ;  /* 0x0000006002af7812 */ /* 0x000fe400078e3cff */
[----:B------:R-:W-:Y:S02]  /*bbb0*/  IADD3.X R127, PT, PT, R130, UR20, RZ, P5, !PT ;  /* 0x00000014827f7c10 */ /* 0x000fe4000affe4ff */
[----:B------:R-:W-:Y:S01]  /*bbc0*/  ISETP.NE.U32.AND P0, PT, R174, RZ, PT ;  /* 0x000000ffae00720c */ /* 0x000fe20003f05070 */
[----:B------:R-:W-:Y:S01]  /*bbd0*/  VIADD R175, R175, UR6 ;  /* 0x00000006afaf7c36 */ /* 0x000fe20008000000 */
[----:B--2---:R-:W-:-:S02]  /*bbe0*/  IADD3 R122, P5, PT, R121, UR15, RZ ;  /* 0x0000000f797a7c10 */ /* 0x004fc4000ffbe0ff */
[----:B------:R-:W-:Y:S02]  /*bbf0*/  SEL R128, R128, RZ, P4 ;  /* 0x000000ff80807207 */ /* 0x000fe40002000000 */
[----:B------:R-:W-:Y:S01]  /*bc00*/  PLOP3.LUT P4, PT, PT, PT, UP4, 0x40, 0x4 ;  /* 0x000000000004781c */ /* 0x000fe20003f8e848 */
[----:B------:R1:W-:Y:S01]  /*bc10*/  LDGSTS.E [R175+0x20000], desc[UR24][R126.64], P1 ;  /* 0x200000007eaf7fae */ /* 0x0003e200089a1018 */
[----:B------:R-:W-:Y:S02]  /*bc20*/  SEL R124, RZ, 0x4, P6 ;  /* 0x00000004ff7c7807 */ /* 0x000fe40003000000 */
[----:B------:R-:W-:Y:S02]  /*bc30*/  IADD3.X R123, PT, PT, R120, UR20, RZ, P5, !PT ;  /* 0x00000014787b7c10 */ /* 0x000fe4000affe4ff */
[----:B------:R-:W-:Y:S02]  /*bc40*/  ISETP.NE.U32.AND P5, PT, R128, RZ, PT ;  /* 0x000000ff8000720c */ /* 0x000fe40003fa5070 */
[----:B------:R-:W-:Y:S01]  /*bc50*/  SEL R125, R124, RZ, P4 ;  /* 0x000000ff7c7d7207 */ /* 0x000fe20002000000 */
[----:B------:R2:W-:Y:S01]  /*bc60*/  LDGSTS.E [R175+0x20008], desc[UR24][R122.64], P0 ;  /* 0x200080007aaf7fae */ /* 0x0005e200081a1018 */
[----:B------:R-:W-:-:S02]  /*bc70*/  LOP3.LUT R176, R2, 0x70, RZ, 0x3c, !PT ;  /* 0x0000007002b07812 */ /* 0x000fc400078e3cff */
[----:B------:R-:W-:Y:S02]  /*bc80*/  IADD3 R124, P4, PT, R119, UR15, RZ ;  /* 0x0000000f777c7c10 */ /* 0x000fe4000ff9e0ff */
[----:B-1----:R-:W-:Y:S01]  /*bc90*/  IADD3 R126, P6, PT, R117, UR15, RZ ;  /* 0x0000000f757e7c10 */ /* 0x002fe2000ffde0ff */
[----:B------:R-:W-:Y:S01]  /*bca0*/  VIADD R129, R176, UR6 ;  /* 0x00000006b0817c36 */ /* 0x000fe20008000000 */
[----:B------:R-:W-:Y:S01]  /*bcb0*/  ISETP.NE.U32.AND P1, PT, R125, RZ, PT ;  /* 0x000000ff7d00720c */ /* 0x000fe20003f25070 */
[----:B------:R-:W-:Y:S01]  /*bcc0*/  ULEA UR6, UR28, UR12, 0xf ;  /* 0x0000000c1c067291 */ /* 0x000fe2000f8e78ff */
[----:B------:R-:W-:Y:S01]  /*bcd0*/  IADD3.X R125, PT, PT, R118, UR20, RZ, P4, !PT ;  /* 0x00000014767d7c10 */ /* 0x000fe2000a7fe4ff */
[----:B------:R-:W-:Y:S01]  /*bce0*/  UIADD3 UR15, UP5, UPT, UR15, UR31, URZ ;  /* 0x0000001f0f0f7290 */ /* 0x000fe2000ffbe0ff */
[----:B------:R-:W-:Y:S02]  /*bcf0*/  IADD3.X R127, PT, PT, R116, UR20, RZ, P6, !PT ;  /* 0x00000014747f7c10 */ /* 0x000fe4000b7fe4ff */
[----:B--2---:R-:W-:Y:S01]  /*bd00*/  IADD3 R122, P0, PT, R91, UR10, RZ ;  /* 0x0000000a5b7a7c10 */ /* 0x004fe2000ff1e0ff */
[----:B------:R1:W-:Y:S01]  /*bd10*/  LDGSTS.E [R129+0x20000], desc[UR24][R124.64], P3 ;  /* 0x200000007c817fae */ /* 0x0003e200099a1018 */
[----:B------:R-:W-:Y:S01]  /*bd20*/  VIADD R128, R4, UR6 ;  /* 0x0000000604807c36 */ /* 0x000fe20008000000 */
[----:B------:R-:W-:Y:S01]  /*bd30*/  UIADD3.X UR20, UPT, UPT, UR20, UR32, URZ, UP5, !UPT ;  /* 0x0000002014147290 */ /* 0x000fe2000affe4ff */
[----:B------:R-:W-:Y:S01]  /*bd40*/  IADD3.X R123, PT, PT, R90, UR11, RZ, P0, !PT ;  /* 0x0000000b5a7b7c10 */ /* 0x000fe200087fe4ff */
[----:B------:R2:W-:Y:S01]  /*bd50*/  LDGSTS.E [R129+0x20008], desc[UR24][R126.64], P5 ;  /* 0x200080007e817fae */ /* 0x0005e2000a9a1018 */
[----:B------:R-:W-:Y:S01]  /*bd60*/  VIADD R174, R173, UR6 ;  /* 0x00000006adae7c36 */ /* 0x000fe20008000000 */
[----:B------:R-:W-:-:S02]  /*bd70*/  USEL UR6, URZ, 0x1, !UP3 ;  /* 0x00000001ff067887 */ /* 0x000fc4000d800000 */
[----:B------:R-:W0:Y:S01]  /*bd80*/  LDGDEPBAR ;  /* 0x00000000000079af */ /* 0x000e220000000000 */
[----:B------:R-:W-:Y:S02]  /*bd90*/  UISETP.NE.U32.AND UP3, UPT, UR22, UR7, UPT ;  /* 0x000000071600728c */ /* 0x000fe4000bf65070 */
[----:B------:R-:W-:Y:S01]  /*bda0*/  ULOP3.LUT UR6, UR4, UR6, URZ, 0x3c, !UPT ;  /* 0x0000000604067292 */ /* 0x000fe2000f8e3cff */
[----:B-1----:R-:W-:Y:S01]  /*bdb0*/  IADD3 R124, P3, PT, R87, UR10, RZ ;  /* 0x0000000a577c7c10 */ /* 0x002fe2000ff7e0ff */
[----:B------:R1:W-:Y:S01]  /*bdc0*/  LDGSTS.E [R128], desc[UR24][R122.64], P1 ;  /* 0x000000007a807fae */ /* 0x0003e200089a1018 */
[----:B--2---:R-:W-:Y:S02]  /*bdd0*/  IADD3 R126, P0, PT, R83, UR10, RZ ;  /* 0x0000000a537e7c10 */ /* 0x004fe4000ff1e0ff */
[----:B------:R-:W-:Y:S02]  /*bde0*/  IADD3.X R125, PT, PT, R86, UR11, RZ, P3, !PT ;  /* 0x0000000b567d7c10 */ /* 0x000fe40009ffe4ff */
[----:B------:R-:W-:-:S03]  /*bdf0*/  IADD3.X R127, PT, PT, R82, UR11, RZ, P0, !PT ;  /* 0x0000000b527f7c10 */ /* 0x000fc600087fe4ff */
[----:B------:R2:W-:Y:S01]  /*be00*/  LDGSTS.E [R128+0x400], desc[UR24][R124.64], P1 ;  /* 0x004000007c807fae */ /* 0x0005e200089a1018 */
[----:B-1----:R-:W-:-:S03]  /*be10*/  IADD3 R122, P3, PT, R79, UR10, RZ ;  /* 0x0000000a4f7a7c10 */ /* 0x002fc6000ff7e0ff */
[----:B------:R1:W-:Y:S01]  /*be20*/  LDGSTS.E [R128+0x800], desc[UR24][R126.64], P1 ;  /* 0x008000007e807fae */ /* 0x0003e200089a1018 */
[----:B------:R-:W-:-:S05]  /*be30*/  IADD3.X R123, PT, PT, R78, UR11, RZ, P3, !PT ;  /* 0x0000000b4e7b7c10 */ /* 0x000fca0009ffe4ff */
[----:B------:R3:W-:Y:S01]  /*be40*/  LDGSTS.E [R128+0xc00], desc[UR24][R122.64], P1 ;  /* 0x00c000007a807fae */ /* 0x0007e200089a1018 */
[----:B--2---:R-:W-:Y:S02]  /*be50*/  IADD3 R124, P0, PT, R75, UR10, RZ ;  /* 0x0000000a4b7c7c10 */ /* 0x004fe4000ff1e0ff */
[----:B-1----:R-:W-:Y:S02]  /*be60*/  IADD3 R126, P3, PT, R71, UR10, RZ ;  /* 0x0000000a477e7c10 */ /* 0x002fe4000ff7e0ff */
[----:B------:R-:W-:Y:S02]  /*be70*/  IADD3.X R125, PT, PT, R74, UR11, RZ, P0, !PT ;  /* 0x0000000b4a7d7c10 */ /* 0x000fe400087fe4ff */
[----:B------:R-:W-:Y:S02]  /*be80*/  IADD3.X R127, PT, PT, R70, UR11, RZ, P3, !PT ;  /* 0x0000000b467f7c10 */ /* 0x000fe40009ffe4ff */
[----:B---3--:R-:W-:Y:S01]  /*be90*/  IADD3 R122, P0, PT, R67, UR10, RZ ;  /* 0x0000000a437a7c10 */ /* 0x008fe2000ff1e0ff */
[----:B------:R1:W-:Y:S03]  /*bea0*/  LDGSTS.E [R128+0x1000], desc[UR24][R124.64], P1 ;  /* 0x010000007c807fae */ /* 0x0003e600089a1018 */
[----:B------:R-:W-:Y:S01]  /*beb0*/  IADD3.X R123, PT, PT, R66, UR11, RZ, P0, !PT ;  /* 0x0000000b427b7c10 */ /* 0x000fe200087fe4ff */
[----:B------:R2:W-:Y:S04]  /*bec0*/  LDGSTS.E [R128+0x1400], desc[UR24][R126.64], P1 ;  /* 0x014000007e807fae */ /* 0x0005e800089a1018 */
[----:B------:R3:W-:Y:S01]  /*bed0*/  LDGSTS.E [R128+0x1800], desc[UR24][R122.64], P1 ;  /* 0x018000007a807fae */ /* 0x0007e200089a1018 */
[----:B-1----:R-:W-:-:S02]  /*bee0*/  IADD3 R124, P3, PT, R63, UR10, RZ ;  /* 0x0000000a3f7c7c10 */ /* 0x002fc4000ff7e0ff */
[----:B--2---:R-:W-:Y:S02]  /*bef0*/  IADD3 R126, P0, PT, R59, UR10, RZ ;  /* 0x0000000a3b7e7c10 */ /* 0x004fe4000ff1e0ff */
        /* <DEDUP_REMOVED lines=80> */
[----:B------:R-:W-:Y:S02]  /*c400*/  IADD3 R128, P4, PT, R171, UR10, RZ ;  /* 0x0000000aab807c10 */ /* 0x000fe4000ff9e0ff */
[----:B--2---:R-:W-:Y:S02]  /*c410*/  IADD3 R126, P3, PT, R77, UR10, RZ ;  /* 0x0000000a4d7e7c10 */ /* 0x004fe4000ff7e0ff */
[----:B------:R-:W-:Y:S02]  /*c420*/  IADD3.X R125, PT, PT, R80, UR11, RZ, P0, !PT ;  /* 0x0000000b507d7c10 */ /* 0x000fe400087fe4ff */
[----:B------:R-:W-:Y:S02]  /*c430*/  IADD3.X R127, PT, PT, R76, UR11, RZ, P3, !PT ;  /* 0x0000000b4c7f7c10 */ /* 0x000fe40009ffe4ff */
[----:B---3--:R-:W-:Y:S01]  /*c440*/  IADD3 R122, P0, PT, R73, UR10, RZ ;  /* 0x0000000a497a7c10 */ /* 0x008fe2000ff1e0ff */
[----:B------:R1:W-:Y:S01]  /*c450*/  LDGSTS.E [R174+0xa00], desc[UR24][R124.64], P1 ;  /* 0x00a000007cae7fae */ /* 0x0003e200089a1018 */
[----:B------:R-:W-:-:S02]  /*c460*/  IADD3.X R129, PT, PT, R172, UR11, RZ, P4, !PT ;  /* 0x0000000bac817c10 */ /* 0x000fc4000a7fe4ff */
[----:B------:R-:W-:Y:S01]  /*c470*/  IADD3.X R123, PT, PT, R72, UR11, RZ, P0, !PT ;  /* 0x0000000b487b7c10 */ /* 0x000fe200087fe4ff */
[----:B------:R2:W-:Y:S04]  /*c480*/  LDGSTS.E [R174+0xe00], desc[UR24][R126.64], P1 ;  /* 0x00e000007eae7fae */ /* 0x0005e800089a1018 */
[----:B------:R3:W-:Y:S01]  /*c490*/  LDGSTS.E [R174+0x1200], desc[UR24][R122.64], P1 ;  /* 0x012000007aae7fae */ /* 0x0007e200089a1018 */
[----:B-1----:R-:W-:Y:S02]  /*c4a0*/  IADD3 R124, P3, PT, R69, UR10, RZ ;  /* 0x0000000a457c7c10 */ /* 0x002fe4000ff7e0ff */
[----:B--2---:R-:W-:Y:S02]  /*c4b0*/  IADD3 R126, P0, PT, R65, UR10, RZ ;  /* 0x0000000a417e7c10 */ /* 0x004fe4000ff1e0ff */
[----:B------:R-:W-:-:S02]  /*c4c0*/  IADD3.X R125, PT, PT, R68, UR11, RZ, P3, !PT ;  /* 0x0000000b447d7c10 */ /* 0x000fc40009ffe4ff */
        /* <DEDUP_REMOVED lines=70> */
[----:B--2---:R-:W-:Y:S01]  /*c930*/  IADD3 R126, P0, PT, R167, UR10, RZ ;  /* 0x0000000aa77e7c10 */ /* 0x004fe2000ff1e0ff */
[----:B------:R-:W-:Y:S01]  /*c940*/  UIADD3 UR10, UP4, UPT, UR10, UR33, URZ ;  /* 0x000000210a0a7290 */ /* 0x000fe2000ff9e0ff */
[----:B------:R-:W-:Y:S02]  /*c950*/  IADD3.X R125, PT, PT, R164, UR11, RZ, P3, !PT ;  /* 0x0000000ba47d7c10 */ /* 0x000fe40009ffe4ff */
[----:B------:R-:W-:Y:S01]  /*c960*/  IADD3.X R127, PT, PT, R168, UR11, RZ, P0, !PT ;  /* 0x0000000ba87f7c10 */ /* 0x000fe200087fe4ff */
[----:B---3--:R-:W-:Y:S01]  /*c970*/  IMAD.U32 R122, RZ, RZ, UR4 ;  /* 0x00000004ff7a7e24 */ /* 0x008fe2000f8e00ff */
[----:B------:R-:W-:Y:S01]  /*c980*/  UIADD3.X UR11, UPT, UPT, UR11, UR34, URZ, UP4, !UPT ;  /* 0x000000220b0b7290 */ /* 0x000fe2000a7fe4ff */
[----:B------:R1:W-:Y:S04]  /*c990*/  LDGSTS.E [R174+0x7600], desc[UR24][R124.64], P1 ;  /* 0x076000007cae7fae */ /* 0x0003e800089a1018 */
[----:B------:R1:W-:Y:S04]  /*c9a0*/  LDGSTS.E [R174+0x7a00], desc[UR24][R126.64], P1 ;  /* 0x07a000007eae7fae */ /* 0x0003e800089a1018 */
[----:B------:R1:W-:Y:S04]  /*c9b0*/  LDGSTS.E [R174+0x7e00], desc[UR24][R128.64], P1 ;  /* 0x07e0000080ae7fae */ /* 0x0003e800089a1018 */
[----:B------:R-:W0:Y:S01]  /*c9c0*/  LDGDEPBAR ;  /* 0x00000000000079af */ /* 0x000e220000000000 */
[----:B------:R-:W-:Y:S05]  /*c9d0*/  BRA.U UP3, `(.L_x_10) ;  /* 0xffffffe503287547 */ /* 0x000fea000b83ffff */
.L_x_7:
[----:B---3--:R-:W2:Y:S01]  /*c9e0*/  LDL.LU R123, [R1] ;  /* 0x00000000017b7983 */ /* 0x008ea20000300800 */
[----:B------:R-:W2:Y:S01]  /*c9f0*/  LDCU.128 UR8, c[0x0][0x390] ;  /* 0x00007200ff0877ac */ /* 0x000ea20008000c00 */
[----:B------:R-:W3:Y:S01]  /*ca00*/  LDC R133, c[0x0][0x3b8] ;  /* 0x0000ee00ff857b82 */ /* 0x000ee20000000800 */
[C---:B------:R-:W-:Y:S01]  /*ca10*/  LOP3.LUT R132, R0.reuse, R3, RZ, 0xfc, !PT ;  /* 0x0000000300847212 */ /* 0x040fe200078efcff */
[----:B-1----:R-:W1:Y:S01]  /*ca20*/  S2R R124, SR_TID.X ;  /* 0x00000000007c7919 */ /* 0x002e620000002100 */
[----:B------:R-:W4:Y:S01]  /*ca30*/  LDCU UR6, c[0x0][0x39c] ;  /* 0x00007380ff0677ac */ /* 0x000f220008000800 */
[--C-:B------:R-:W-:Y:S01]  /*ca40*/  LOP3.LUT R10, R0, 0x2, R3.reuse, 0xfe, !PT ;  /* 0x00000002000a7812 */ /* 0x100fe200078efe03 */
[----:B------:R-:W-:Y:S01]  /*ca50*/  IMAD.U32 R159, RZ, RZ, UR30 ;  /* 0x0000001eff9f7e24 */ /* 0x000fe2000f8e00ff */
[----:B------:R-:W-:Y:S01]  /*ca60*/  LOP3.LUT R2, R132, 0xfe, RZ, 0xfc, !PT ;  /* 0x000000fe84027812 */ /* 0x000fe200078efcff */
[----:B------:R-:W5:Y:S01]  /*ca70*/  LDCU UR5, c[0x0][0x3b4] ;  /* 0x00007680ff0577ac */ /* 0x000f620008000800 */
[----:B------:R-:W-:-:S02]  /*ca80*/  LOP3.LUT R8, R0, 0x4, R3, 0xfe, !PT ;  /* 0x0000000400087812 */ /* 0x000fc400078efe03 */
[C-C-:B------:R-:W-:Y:S02]  /*ca90*/  LOP3.LUT R192, R0.reuse, 0x1e, R3.reuse, 0xfe, !PT ;  /* 0x0000001e00c07812 */ /* 0x140fe400078efe03 */
[C-C-:B------:R-:W-:Y:S02]  /*caa0*/  LOP3.LUT R191, R0.reuse, 0x1c, R3.reuse, 0xfe, !PT ;  /* 0x0000001c00bf7812 */ /* 0x140fe400078efe03 */
[C-C-:B------:R-:W-:Y:S02]  /*cab0*/  LOP3.LUT R190, R0.reuse, 0x1a, R3.reuse, 0xfe, !PT ;  /* 0x0000001a00be7812 */ /* 0x140fe400078efe03 */
[C-C-:B------:R-:W-:Y:S02]  /*cac0*/  LOP3.LUT R189, R0.reuse, 0x18, R3.reuse, 0xfe, !PT ;  /* 0x0000001800bd7812 */ /* 0x140fe400078efe03 */
[C-C-:B------:R-:W-:Y:S02]  /*cad0*/  LOP3.LUT R188, R0.reuse, 0x16, R3.reuse, 0xfe, !PT ;  /* 0x0000001600bc7812 */ /* 0x140fe400078efe03 */
[----:B------:R-:W-:-:S02]  /*cae0*/  LOP3.LUT R139, R0, 0x14, R3, 0xfe, !PT ;  /* 0x00000014008b7812 */ /* 0x000fc400078efe03 */
[C-C-:B------:R-:W-:Y:S02]  /*caf0*/  LOP3.LUT R137, R0.reuse, 0x12, R3.reuse, 0xfe, !PT ;  /* 0x0000001200897812 */ /* 0x140fe400078efe03 */
[--C-:B------:R-:W-:Y:S01]  /*cb00*/  LOP3.LUT R138, R0, 0x10, R3.reuse, 0xfe, !PT ;  /* 0x00000010008a7812 */ /* 0x100fe200078efe03 */
[-C--:B---3--:R-:W-:Y:S01]  /*cb10*/  IMAD R141, R8, R133.reuse, RZ ;  /* 0x00000085088d7224 */ /* 0x088fe200078e02ff */
[C-C-:B------:R-:W-:Y:S02]  /*cb20*/  LOP3.LUT R134, R0.reuse, 0xe, R3.reuse, 0xfe, !PT ;  /* 0x0000000e00867812 */ /* 0x140fe400078efe03 */
[C-C-:B------:R-:W-:Y:S02]  /*cb30*/  LOP3.LUT R136, R0.reuse, 0xc, R3.reuse, 0xfe, !PT ;  /* 0x0000000c00887812 */ /* 0x140fe400078efe03 */
[C-C-:B------:R-:W-:Y:S02]  /*cb40*/  LOP3.LUT R135, R0.reuse, 0xa, R3.reuse, 0xfe, !PT ;  /* 0x0000000a00877812 */ /* 0x140fe400078efe03 */
[--C-:B------:R-:W-:Y:S01]  /*cb50*/  LOP3.LUT R156, R0, 0x8, R3.reuse, 0xfe, !PT ;  /* 0x00000008009c7812 */ /* 0x100fe200078efe03 */
[----:B-1----:R-:W-:Y:S01]  /*cb60*/  IMAD.SHL.U32 R125, R124, 0x10, RZ ;  /* 0x000000107c7d7824 */ /* 0x002fe200078e00ff */
[----:B------:R-:W-:Y:S01]  /*cb70*/  LOP3.LUT R0, R0, 0x6, R3, 0xfe, !PT ;  /* 0x0000000600007812 */ /* 0x000fe200078efe03 */
[----:B------:R-:W-:-:S03]  /*cb80*/  IMAD R3, R10, R133, RZ ;  /* 0x000000850a037224 */ /* 0x000fc600078e02ff */
[----:B------:R-:W-:Y:S02]  /*cb90*/  LOP3.LUT R5, R125, 0xf0, RZ, 0xc0, !PT ;  /* 0x000000f07d057812 */ /* 0x000fe400078ec0ff */
[C---:B--2---:R-:W-:Y:S01]  /*cba0*/  ISETP.GE.AND P0, PT, R123.reuse, UR10, PT ;  /* 0x0000000a7b007c0c */ /* 0x044fe2000bf06270 */
[----:B-----5:R-:W-:-:S03]  /*cbb0*/  IMAD R4, R123, UR5, RZ ;  /* 0x000000057b047c24 */ /* 0x020fc6000f8e02ff */
[----:B----4-:R-:W-:Y:S01]  /*cbc0*/  ISETP.LT.AND P1, PT, R2, UR6, !P0 ;  /* 0x0000000602007c0c */ /* 0x010fe2000c721270 */
[----:B------:R-:W-:Y:S01]  /*cbd0*/  IMAD.SHL.U32 R2, R124, 0x80, RZ ;  /* 0x000000807c027824 */ /* 0x000fe200078e00ff */
[----:B------:R-:W-:Y:S02]  /*cbe0*/  ISETP.LT.AND P4, PT, R10, UR11, !P0 ;  /* 0x0000000b0a007c0c */ /* 0x000fe4000c781270 */
[----:B------:R-:W-:Y:S02]  /*cbf0*/  ISETP.LT.AND P3, PT, R8, UR11, !P0 ;  /* 0x0000000b08007c0c */ /* 0x000fe4000c761270 */
[----:B------:R-:W-:Y:S02]  /*cc00*/  LOP3.LUT R6, R2, 0x800, RZ, 0xc0, !PT ;  /* 0x0000080002067812 */ /* 0x000fe400078ec0ff */
[----:B------:R-:W-:Y:S02]  /*cc10*/  LEA R2, P5, R4, UR8, 0x2 ;  /* 0x0000000804027c11 */ /* 0x000fe4000f8a10ff */
[----:B------:R-:W-:Y:S01]  /*cc20*/  IADD3 R148, PT, PT, R5, UR12, R6 ;  /* 0x0000000c05947c10 */ /* 0x000fe2000fffe006 */
[----:B------:R-:W-:Y:S10]  /*cc30*/  BRA.U !UP2, `(.L_x_11) ;  /* 0x000000010a107547 */ /* 0x000ff4000b800000 */
[----:B------:R-:W-:-:S06]  /*cc40*/  USHF.L.U32 UR4, UR4, 0x1f, URZ ;  /* 0x0000001f04047899 */ /* 0x000fcc00080006ff */
[----:B------:R-:W-:-:S04]  /*cc50*/  IMAD.U32 R5, RZ, RZ, UR4 ;  /* 0x00000004ff057e24 */ /* 0x000fc8000f8e00ff */
[----:B------:R-:W1:Y:S02]  /*cc60*/  SYNCS.PHASECHK.TRANS64.TRYWAIT P6, [UR14], R5 ;  /* 0x00000005ff0075a7 */ /* 0x000e6400080c110e */
[----:B-1----:R-:W-:Y:S05]  /*cc70*/  @!P6 BRA `(.L_x_12) ;  /* 0x0000004400c8e947 */ /* 0x002fea0003800000 */
.L_x_11:
[----:B------:R-:W-:-:S04]  /*cc80*/  DEPBAR.LE SB0, 0x0 ;  /* 0x000080000000791a */ /* 0x000fc80000000000 */
[----:B------:R-:W-:Y:S01]  /*cc90*/  BAR.SYNC.DEFER_BLOCKING 0x0 ;  /* 0x0000000000007b1d */ /* 0x000fe20000010000 */
[C---:B------:R-:W-:Y:S01]  /*cca0*/  ISETP.LT.AND P6, PT, R0.reuse, UR11, !P0 ;  /* 0x0000000b00007c0c */ /* 0x040fe2000c7c1270 */
[-C--:B------:R-:W-:Y:S01]  /*ccb0*/  IMAD R143, R0, R133.reuse, RZ ;  /* 0x00000085008f7224 */ /* 0x080fe200078e02ff */
[----:B------:R-:W-:Y:S01]  /*ccc0*/  LEA.HI.X.SX32 R0, R4, UR9, 0x2, P5 ;  /* 0x0000000904007c11 */ /* 0x000fe2000a8f16ff */
[-C--:B------:R-:W-:Y:S02]  /*ccd0*/  IMAD R180, R132, R133.reuse, RZ ;  /* 0x0000008584b47224 */ /* 0x080fe400078e02ff */
[-C--:B------:R-:W-:Y:S01]  /*cce0*/  IMAD R149, R156, R133.reuse, RZ ;  /* 0x000000859c957224 */ /* 0x080fe200078e02ff */
[----:B------:R-:W1:Y:S01]  /*ccf0*/  LDCU UR4, c[0x0][0x39c] ;  /* 0x00007380ff0477ac */ /* 0x000e620008000800 */
[-C--:B------:R-:W-:Y:S01]  /*cd00*/  IMAD R151, R135, R133.reuse, RZ ;  /* 0x0000008587977224 */ /* 0x080fe200078e02ff */
[----:B------:R-:W-:Y:S01]  /*cd10*/  LEA R144, P5, R180, R2, 0x2 ;  /* 0x00000002b4907211 */ /* 0x000fe200078a10ff */
[----:B------:R-:W2:Y:S01]  /*cd20*/  S2R R160, SR_TID.X ;  /* 0x0000000000a07919 */ /* 0x000ea20000002100 */
[-C--:B------:R-:W-:Y:S01]  /*cd30*/  IMAD R157, R136, R133.reuse, RZ ;  /* 0x00000085889d7224 */ /* 0x080fe200078e02ff */
[----:B------:R-:W3:Y:S01]  /*cd40*/  LDCU UR5, c[0x0][0x39c] ;  /* 0x00007380ff0577ac */ /* 0x000ee20008000800 */
[----:B------:R-:W-:Y:S01]  /*cd50*/  LEA.HI.X.SX32 R145, R180, R0, 0x2, P5 ;  /* 0x00000000b4917211 */ /* 0x000fe200028f16ff */
[-C--:B------:R-:W-:Y:S01]  /*cd60*/  IMAD R161, R134, R133.reuse, RZ ;  /* 0x0000008586a17224 */ /* 0x080fe200078e02ff */
[----:B------:R-:W-:Y:S01]  /*cd70*/  LEA R140, P5, R141, R2, 0x2 ;  /* 0x000000028d8c7211 */ /* 0x000fe200078a10ff */
[-C--:B------:R-:W-:Y:S01]  /*cd80*/  IMAD R163, R138, R133.reuse, RZ ;  /* 0x000000858aa37224 */ /* 0x080fe200078e02ff */
[----:B------:R-:W4:Y:S01]  /*cd90*/  LDCU UR6, c[0x0][0x39c] ;  /* 0x00007380ff0677ac */ /* 0x000f220008000800 */
[-C--:B------:R-:W-:Y:S01]  /*cda0*/  IMAD R177, R189, R133.reuse, RZ ;  /* 0x00000085bdb17224 */ /* 0x080fe200078e02ff */
[----:B------:R-:W-:Y:S01]  /*cdb0*/  LEA.HI.X.SX32 R141, R141, R0, 0x2, P5 ;  /* 0x000000008d8d7211 */ /* 0x000fe200028f16ff */
[----:B------:R-:W-:Y:S01]  /*cdc0*/  IMAD R181, R191, R133, RZ ;  /* 0x00000085bfb57224 */ /* 0x000fe200078e02ff */
[----:B------:R-:W-:Y:S01]  /*cdd0*/  LEA R154, P5, R149, R2, 0x2 ;  /* 0x00000002959a7211 */ /* 0x000fe200078a10ff */
[----:B------:R-:W-:Y:S01]  /*cde0*/  IMAD R185, R133, 0x20, R180 ;  /* 0x0000002085b97824 */ /* 0x000fe200078e02b4 */
[----:B------:R-:W5:Y:S01]  /*cdf0*/  LDCU UR7, c[0x0][0x39c] ;  /* 0x00007380ff0777ac */ /* 0x000f620008000800 */
[----:B------:R-:W1:Y:S02]  /*ce00*/  @!P2 SYNCS.CCTL.IV [UR12+0x28000] ;  /* 0x02800000ff00a9b1 */ /* 0x000e64000800000c */
[----:B-1----:R-:W-:Y:S01]  /*ce10*/  BAR.SYNC.DEFER_BLOCKING 0x0 ;  /* 0x0000000000007b1d */ /* 0x002fe20000010000 */
[----:B------:R-:W-:-:S02]  /*ce20*/  LEA.HI.X.SX32 R155, R149, R0, 0x2, P5 ;  /* 0x00000000959b7211 */ /* 0x000fc400028f16ff */
[----:B------:R-:W-:-:S03]  /*ce30*/  LEA R150, P5, R157, R2, 0x2 ;  /* 0x000000029d967211 */ /* 0x000fc600078a10ff */
[----:B------:R-:W1:Y:S01]  /*ce40*/  LDCU UR8, c[0x0][0x39c] ;  /* 0x00007380ff0877ac */ /* 0x000e620008000800 */
[----:B------:R-:W-:Y:S01]  /*ce50*/  LDTM.16dp32bit_t0_t15.x128 R4, tmem[UR13] ;  /* 0x0000000d000479ee */ /* 0x000fe20008b80000 */
[----:B------:R-:W1:Y:S01]  /*ce60*/  LDTM.16dp32bit_t16_t31.x128 R4, tmem[UR13+0x80] ;  /* 0x0000800d000479ee */ /* 0x000e620008ba0000 */
[----:B--2---:R-:W-:-:S04]  /*ce70*/  LOP3.LUT R160, R160, 0x7f, RZ, 0xc0, !PT ;  /* 0x0000007fa0a07812 */ /* 0x004fc800078ec0ff */
[----:B------:R-:W-:Y:S01]  /*ce80*/  LEA R193, R160, UR12, 0x4 ;  /* 0x0000000ca0c17c11 */ /* 0x000fe2000f8e20ff */
[----:B------:R-:W2:Y:S01]  /*ce90*/  @!P2 SYNCS.CCTL.IV [UR12+0x28008] ;  /* 0x02800800ff00a9b1 */ /* 0x000ea2000800000c */
[----:B------:R-:W-:Y:S01]  /*cea0*/  LEA R146, P2, R3, R2, 0x2 ;  /* 0x0000000203927211 */ /* 0x000fe200078410ff */
[----:B------:R-:W-:-:S03]  /*ceb0*/  NOP ;  /* 0x0000000000007918 */ /* 0x000fc60000000000 */
[----:B------:R-:W-:Y:S01]  /*cec0*/  LEA.HI.X.SX32 R147, R3, R0, 0x2, P2 ;  /* 0x0000000003937211 */ /* 0x000fe200010f16ff */
[----:B------:R-:W-:Y:S01]  /*ced0*/  IMAD R3, R159, 0x8, R148 ;  /* 0x000000089f037824 */ /* 0x000fe200078e0294 */
[C---:B------:R-:W-:Y:S01]  /*cee0*/  LEA R142, P2, R143.reuse, R2, 0x2 ;  /* 0x000000028f8e7211 */ /* 0x040fe200078410ff */
[----:B-1----:R-:W-:Y:S02]  /*cef0*/  IMAD.MOV.U32 R168, RZ, RZ, R4 ;  /* 0x000000ffffa87224 */ /* 0x002fe400078e0004 */
[----:B------:R-:W-:Y:S01]  /*cf00*/  IMAD.MOV.U32 R169, RZ, RZ, R6 ;  /* 0x000000ffffa97224 */ /* 0x000fe200078e0006 */
[----:B------:R-:W-:Y:S01]  /*cf10*/  LEA.HI.X.SX32 R143, R143, R0, 0x2, P2 ;  /* 0x000000008f8f7211 */ /* 0x000fe200010f16ff */
[----:B------:R-:W-:Y:S01]  /*cf20*/  IMAD.MOV.U32 R170, RZ, RZ, R8 ;  /* 0x000000ffffaa7224 */ /* 0x000fe200078e0008 */
[C---:B------:R-:W-:Y:S01]  /*cf30*/  LEA R152, P2, R151.reuse, R2, 0x2 ;  /* 0x0000000297987211 */ /* 0x040fe200078410ff */
[----:B------:R-:W-:Y:S02]  /*cf40*/  IMAD.MOV.U32 R171, RZ, RZ, R10 ;  /* 0x000000ffffab7224 */ /* 0x000fe400078e000a */
[----:B------:R-:W-:Y:S01]  /*cf50*/  IMAD.MOV.U32 R158, RZ, RZ, R9 ;  /* 0x000000ffff9e7224 */ /* 0x000fe200078e0009 */
[-C--:B------:R-:W-:Y:S01]  /*cf60*/  LEA.HI.X.SX32 R153, R151, R0.reuse, 0x2, P2 ;  /* 0x0000000097997211 */ /* 0x080fe200010f16ff */
[----:B------:R-:W-:Y:S01]  /*cf70*/  IMAD.MOV.U32 R159, RZ, RZ, R11 ;  /* 0x000000ffff9f7224 */ /* 0x000fe200078e000b */
[----:B------:R-:W-:Y:S01]  /*cf80*/  ISETP.LT.AND P2, PT, R156, UR11, !P0 ;  /* 0x0000000b9c007c0c */ /* 0x000fe2000c741270 */
[----:B------:R-:W-:Y:S01]  /*cf90*/  IMAD.MOV.U32 R156, RZ, RZ, R5 ;  /* 0x000000ffff9c7224 */ /* 0x000fe200078e0005 */
[----:B------:R-:W-:Y:S01]  /*cfa0*/  LEA.HI.X.SX32 R151, R157, R0, 0x2, P5 ;  /* 0x000000009d977211 */ /* 0x000fe200028f16ff */
[----:B------:R-:W-:Y:S01]  /*cfb0*/  IMAD.MOV.U32 R157, RZ, RZ, R7 ;  /* 0x000000ffff9d7224 */ /* 0x000fe200078e0007 */
[----:B--2---:R1:W-:Y:S01]  /*cfc0*/  STS.128 [R3], R168 ;  /* 0x000000a803007388 */ /* 0x0043e20000000c00 */
[----:B------:R-:W-:Y:S01]  /*cfd0*/  LEA R148, P5, R161, R2, 0x2 ;  /* 0x00000002a1947211 */ /* 0x000fe200078a10ff */
[----:B------:R-:W-:-:S02]  /*cfe0*/  IMAD.MOV.U32 R164, RZ, RZ, R12 ;  /* 0x000000ffffa47224 */ /* 0x000fc400078e000c */
[----:B------:R-:W-:Y:S01]  /*cff0*/  STS.128 [R3+0x400], R156 ;  /* 0x0004009c03007388 */ /* 0x000fe20000000c00 */
[----:B------:R-:W-:Y:S01]  /*d000*/  LEA.HI.X.SX32 R149, R161, R0, 0x2, P5 ;  /* 0x00000000a1957211 */ /* 0x000fe200028f16ff */
[----:B------:R-:W-:Y:S01]  /*d010*/  IMAD.MOV.U32 R165, RZ, RZ, R14 ;  /* 0x000000ffffa57224 */ /* 0x000fe200078e000e */
[C---:B------:R-:W-:Y:S01]  /*d020*/  LEA R6, P5, R163.reuse, R2, 0x2 ;  /* 0x00000002a3067211 */ /* 0x040fe200078a10ff */
[----:B------:R-:W-:Y:S01]  /*d030*/  BAR.SYNC.DEFER_BLOCKING 0x0 ;  /* 0x0000000000007b1d */ /* 0x000fe20000010000 */
[----:B------:R-:W-:Y:S02]  /*d040*/  IMAD.MOV.U32 R166, RZ, RZ, R16 ;  /* 0x000000ffffa67224 */ /* 0x000fe400078e0010 */
[----:B------:R-:W-:Y:S01]  /*d050*/  LEA.HI.X.SX32 R7, R163, R0, 0x2, P5 ;  /* 0x00000000a3077211 */ /* 0x000fe200028f16ff */
[----:B------:R-:W-:Y:S02]  /*d060*/  IMAD.MOV.U32 R167, RZ, RZ, R18 ;  /* 0x000000ffffa77224 */ /* 0x000fe400078e0012 */
[----:B------:R-:W-:-:S02]  /*d070*/  IMAD.MOV.U32 R12, RZ, RZ, R20 ;  /* 0x000000ffff0c7224 */ /* 0x000fc400078e0014 */
[----:B-1----:R-:W-:Y:S02]  /*d080*/  IMAD.MOV.U32 R168, RZ, RZ, R13 ;  /* 0x000000ffffa87224 */ /* 0x002fe400078e000d */
[----:B------:R-:W-:Y:S02]  /*d090*/  IMAD.MOV.U32 R169, RZ, RZ, R15 ;  /* 0x000000ffffa97224 */ /* 0x000fe400078e000f */
[----:B------:R-:W-:Y:S02]  /*d0a0*/  IMAD.MOV.U32 R170, RZ, RZ, R17 ;  /* 0x000000ffffaa7224 */ /* 0x000fe400078e0011 */
[----:B------:R-:W-:Y:S02]  /*d0b0*/  IMAD.MOV.U32 R171, RZ, RZ, R19 ;  /* 0x000000ffffab7224 */ /* 0x000fe400078e0013 */
[----:B------:R-:W-:Y:S02]  /*d0c0*/  IMAD.MOV.U32 R13, RZ, RZ, R22 ;  /* 0x000000ffff0d7224 */ /* 0x000fe400078e0016 */
[----:B------:R-:W-:-:S02]  /*d0d0*/  IMAD.MOV.U32 R14, RZ, RZ, R24 ;  /* 0x000000ffff0e7224 */ /* 0x000fc400078e0018 */
[----:B------:R-:W-:Y:S02]  /*d0e0*/  IMAD.MOV.U32 R15, RZ, RZ, R26 ;  /* 0x000000ffff0f7224 */ /* 0x000fe400078e001a */
[----:B------:R-:W-:Y:S01]  /*d0f0*/  IMAD.MOV.U32 R16, RZ, RZ, R21 ;  /* 0x000000ffff107224 */ /* 0x000fe200078e0015 */
[----:B------:R-:W1:Y:S01]  /*d100*/  LDS.128 R160, [R193] ;  /* 0x00000000c1a07984 */ /* 0x000e620000000c00 */
[----:B------:R-:W-:Y:S02]  /*d110*/  IMAD.MOV.U32 R17, RZ, RZ, R23 ;  /* 0x000000ffff117224 */ /* 0x000fe400078e0017 */
[----:B------:R-:W-:Y:S01]  /*d120*/  IMAD.MOV.U32 R18, RZ, RZ, R25 ;  /* 0x000000ffff127224 */ /* 0x000fe200078e0019 */
[----:B------:R-:W-:Y:S01]  /*d130*/  LDS.128 R156, [R193+0x800] ;  /* 0x00080000c19c7984 */ /* 0x000fe20000000c00 */
[----:B------:R-:W-:Y:S02]  /*d140*/  IMAD.MOV.U32 R19, RZ, RZ, R27 ;  /* 0x000000ffff137224 */ /* 0x000fe400078e001b */
[----:B------:R-:W-:Y:S01]  /*d150*/  IMAD.MOV.U32 R24, RZ, RZ, R28 ;  /* 0x000000ffff187224 */ /* 0x000fe200078e001c */
[----:B------:R-:W-:Y:S01]  /*d160*/  BAR.SYNC.DEFER_BLOCKING 0x0 ;  /* 0x0000000000007b1d */ /* 0x000fe20000010000 */
[----:B------:R-:W-:-:S02]  /*d170*/  IMAD.MOV.U32 R25, RZ, RZ, R30 ;  /* 0x000000ffff197224 */ /* 0x000fc400078e001e */
[----:B------:R-:W-:Y:S02]  /*d180*/  IMAD.MOV.U32 R26, RZ, RZ, R32 ;  /* 0x000000ffff1a7224 */ /* 0x000fe400078e0020 */
[----:B------:R-:W-:Y:S02]  /*d190*/  IMAD.MOV.U32 R27, RZ, RZ, R34 ;  /* 0x000000ffff1b7224 */ /* 0x000fe400078e0022 */
[----:B------:R-:W-:Y:S02]  /*d1a0*/  IMAD.MOV.U32 R172, RZ, RZ, R29 ;  /* 0x000000ffffac7224 */ /* 0x000fe400078e001d */
[----:B------:R-:W-:Y:S02]  /*d1b0*/  IMAD.MOV.U32 R173, RZ, RZ, R31 ;  /* 0x000000ffffad7224 */ /* 0x000fe400078e001f */
[----:B------:R-:W-:Y:S02]  /*d1c0*/  IMAD.MOV.U32 R174, RZ, RZ, R33 ;  /* 0x000000ffffae7224 */ /* 0x000fe400078e0021 */
[----:B------:R-:W-:-:S02]  /*d1d0*/  IMAD.MOV.U32 R175, RZ, RZ, R35 ;  /* 0x000000ffffaf7224 */ /* 0x000fc400078e0023 */
[----:B------:R-:W-:Y:S02]  /*d1e0*/  IMAD.MOV.U32 R20, RZ, RZ, R37 ;  /* 0x000000ffff147224 */ /* 0x000fe400078e0025 */
[----:B------:R-:W-:Y:S02]  /*d1f0*/  IMAD.MOV.U32 R21, RZ, RZ, R39 ;  /* 0x000000ffff157224 */ /* 0x000fe400078e0027 */
[----:B------:R-:W-:Y:S02]  /*d200*/  IMAD.MOV.U32 R22, RZ, RZ, R41 ;  /* 0x000000ffff167224 */ /* 0x000fe400078e0029 */
[----:B------:R-:W-:Y:S02]  /*d210*/  IMAD.MOV.U32 R23, RZ, RZ, R43 ;  /* 0x000000ffff177224 */ /* 0x000fe400078e002b */
[-C--:B------:R-:W-:Y:S01]  /*d220*/  IMAD R5, R137, R133.reuse, RZ ;  /* 0x0000008589057224 */ /* 0x080fe200078e02ff */
[----:B------:R-:W-:Y:S01]  /*d230*/  STS.128 [R3], R164 ;  /* 0x000000a403007388 */ /* 0x000fe20000000c00 */
[----:B------:R-:W-:-:S02]  /*d240*/  IMAD R9, R139, R133, RZ ;  /* 0x000000858b097224 */ /* 0x000fc400078e02ff */
[----:B------:R-:W-:Y:S01]  /*d250*/  IMAD R11, R188, R133, RZ ;  /* 0x00000085bc0b7224 */ /* 0x000fe200078e02ff */
[----:B------:R-:W-:Y:S01]  /*d260*/  STS.128 [R3+0x400], R168 ;  /* 0x000400a803007388 */ /* 0x000fe20000000c00 */
[C---:B------:R-:W-:Y:S01]  /*d270*/  LEA R4, P5, R5.reuse, R2, 0x2 ;  /* 0x0000000205047211 */ /* 0x040fe200078a10ff */
[----:B------:R-:W-:Y:S01]  /*d280*/  IMAD.MOV.U32 R176, RZ, RZ, R45 ;  /* 0x000000ffffb07224 */ /* 0x000fe200078e002d */
[----:B------:R-:W-:Y:S02]  /*d290*/  BAR.SYNC.DEFER_BLOCKING 0x0 ;  /* 0x0000000000007b1d */ /* 0x000fe40000010000 */
[----:B------:R-:W-:Y:S01]  /*d2a0*/  LEA.HI.X.SX32 R5, R5, R0, 0x2, P5 ;  /* 0x0000000005057211 */ /* 0x000fe200028f16ff */
[----:B------:R-:W-:Y:S01]  /*d2b0*/  IMAD.MOV.U32 R178, RZ, RZ, R49 ;  /* 0x000000ffffb27224 */ /* 0x000fe200078e0031 */
[C---:B------:R-:W-:Y:S01]  /*d2c0*/  LEA R8, P5, R9.reuse, R2, 0x2 ;  /* 0x0000000209087211 */ /* 0x040fe200078a10ff */
[----:B------:R-:W-:Y:S02]  /*d2d0*/  IMAD.MOV.U32 R179, RZ, RZ, R51 ;  /* 0x000000ffffb37224 */ /* 0x000fe400078e0033 */
[----:B------:R-:W-:Y:S01]  /*d2e0*/  IMAD.MOV.U32 R180, RZ, RZ, R61 ;  /* 0x000000ffffb47224 */ /* 0x000fe200078e003d */
[----:B------:R-:W-:Y:S01]  /*d2f0*/  LEA.HI.X.SX32 R9, R9, R0, 0x2, P5 ;  /* 0x0000000009097211 */ /* 0x000fe200028f16ff */
[----:B------:R-:W-:Y:S01]  /*d300*/  IMAD.MOV.U32 R182, RZ, RZ, R65 ;  /* 0x000000ffffb67224 */ /* 0x000fe200078e0041 */
[----:B------:R-:W-:Y:S01]  /*d310*/  LEA R10, P5, R11, R2, 0x2 ;  /* 0x000000020b0a7211 */ /* 0x000fe200078a10ff */
[----:B------:R-:W-:-:S02]  /*d320*/  IMAD.MOV.U32 R183, RZ, RZ, R67 ;  /* 0x000000ffffb77224 */ /* 0x000fc400078e0043 */
[----:B------:R-:W-:Y:S01]  /*d330*/  IMAD.MOV.U32 R184, RZ, RZ, R77 ;  /* 0x000000ffffb87224 */ /* 0x000fe200078e004d */
[----:B------:R-:W-:Y:S01]  /*d340*/  LEA.HI.X.SX32 R11, R11, R0, 0x2, P5 ;  /* 0x000000000b0b7211 */ /* 0x000fe200028f16ff */
[----:B------:R-:W-:Y:S02]  /*d350*/  IMAD.MOV.U32 R186, RZ, RZ, R81 ;  /* 0x000000ffffba7224 */ /* 0x000fe400078e0051 */
[----:B------:R-:W-:Y:S01]  /*d360*/  IMAD.MOV.U32 R187, RZ, RZ, R83 ;  /* 0x000000ffffbb7224 */ /* 0x000fe200078e0053 */
[----:B------:R-:W2:Y:S04]  /*d370*/  LDS.128 R168, [R193] ;  /* 0x00000000c1a87984 */ /* 0x000ea80000000c00 */
[----:B------:R-:W-:Y:S01]  /*d380*/  LDS.128 R164, [R193+0x800] ;  /* 0x00080000c1a47984 */ /* 0x000fe20000000c00 */
[----:B------:R-:W-:Y:S06]  /*d390*/  BAR.SYNC.DEFER_BLOCKING 0x0 ;  /* 0x0000000000007b1d */ /* 0x000fec0000010000 */
[----:B------:R1:W-:Y:S04]  /*d3a0*/  STS.128 [R3], R12 ;  /* 0x0000000c03007388 */ /* 0x0003e80000000c00 */
[----:B------:R3:W-:Y:S01]  /*d3b0*/  STS.128 [R3+0x400], R16 ;  /* 0x0004001003007388 */ /* 0x0007e20000000c00 */
[----:B------:R-:W-:Y:S01]  /*d3c0*/  BAR.SYNC.DEFER_BLOCKING 0x0 ;  /* 0x0000000000007b1d */ /* 0x000fe20000010000 */
[----:B-1----:R-:W-:Y:S01]  /*d3d0*/  LEA R12, P5, R177, R2, 0x2 ;  /* 0x00000002b10c7211 */ /* 0x002fe200078a10ff */
[----:B------:R-:W-:-:S02]  /*d3e0*/  IMAD R15, R190, R133, RZ ;  /* 0x00000085be0f7224 */ /* 0x000fc400078e02ff */
[----:B---3--:R-:W-:Y:S01]  /*d3f0*/  IMAD.MOV.U32 R16, RZ, RZ, R36 ;  /* 0x000000ffff107224 */ /* 0x008fe200078e0024 */
[----:B------:R-:W-:Y:S01]  /*d400*/  LEA.HI.X.SX32 R13, R177, R0, 0x2, P5 ;  /* 0x00000000b10d7211 */ /* 0x000fe200028f16ff */
[----:B------:R-:W-:Y:S01]  /*d410*/  IMAD.MOV.U32 R17, RZ, RZ, R38 ;  /* 0x000000ffff117224 */ /* 0x000fe200078e0026 */
[C---:B------:R-:W-:Y:S01]  /*d420*/  LEA R14, P5, R15.reuse, R2, 0x2 ;  /* 0x000000020f0e7211 */ /* 0x040fe200078a10ff */
[----:B------:R-:W-:Y:S02]  /*d430*/  IMAD.MOV.U32 R18, RZ, RZ, R40 ;  /* 0x000000ffff127224 */ /* 0x000fe400078e0028 */
[----:B------:R-:W-:Y:S01]  /*d440*/  IMAD.MOV.U32 R19, RZ, RZ, R42 ;  /* 0x000000ffff137224 */ /* 0x000fe200078e002a */
[----:B------:R-:W-:Y:S01]  /*d450*/  LEA.HI.X.SX32 R15, R15, R0, 0x2, P5 ;  /* 0x000000000f0f7211 */ /* 0x000fe200028f16ff */
[----:B------:R-:W-:Y:S01]  /*d460*/  IMAD.MOV.U32 R177, RZ, RZ, R47 ;  /* 0x000000ffffb17224 */ /* 0x000fe200078e002f */
[----:B------:R-:W1:Y:S04]  /*d470*/  LDS.128 R32, [R193] ;  /* 0x00000000c1207984 */ /* 0x000e680000000c00 */
[----:B------:R-:W-:Y:S01]  /*d480*/  LDS.128 R28, [R193+0x800] ;  /* 0x00080000c11c7984 */ /* 0x000fe20000000c00 */
[----:B------:R-:W-:Y:S06]  /*d490*/  BAR.SYNC.DEFER_BLOCKING 0x0 ;  /* 0x0000000000007b1d */ /* 0x000fec0000010000 */
[----:B------:R3:W-:Y:S04]  /*d4a0*/  STS.128 [R3], R24 ;  /* 0x0000001803007388 */ /* 0x0007e80000000c00 */
[----:B------:R2:W-:Y:S01]  /*d4b0*/  STS.128 [R3+0x400], R172 ;  /* 0x000400ac03007388 */ /* 0x0005e20000000c00 */
[----:B------:R-:W-:Y:S01]  /*d4c0*/  BAR.SYNC.DEFER_BLOCKING 0x0 ;  /* 0x0000000000007b1d */ /* 0x000fe20000010000 */
[----:B---3--:R-:W-:-:S02]  /*d4d0*/  IMAD.MOV.U32 R24, RZ, RZ, R53 ;  /* 0x000000ffff187224 */ /* 0x008fc400078e0035 */
[----:B------:R-:W-:Y:S02]  /*d4e0*/  IMAD.MOV.U32 R25, RZ, RZ, R55 ;  /* 0x000000ffff197224 */ /* 0x000fe400078e0037 */
[----:B--2---:R-:W-:Y:S02]  /*d4f0*/  IMAD.MOV.U32 R172, RZ, RZ, R44 ;  /* 0x000000ffffac7224 */ /* 0x004fe400078e002c */
[----:B------:R-:W-:Y:S02]  /*d500*/  IMAD.MOV.U32 R173, RZ, RZ, R46 ;  /* 0x000000ffffad7224 */ /* 0x000fe400078e002e */
[----:B------:R-:W-:Y:S02]  /*d510*/  IMAD.MOV.U32 R174, RZ, RZ, R48 ;  /* 0x000000ffffae7224 */ /* 0x000fe400078e0030 */
[----:B------:R-:W-:Y:S02]  /*d520*/  IMAD.MOV.U32 R175, RZ, RZ, R50 ;  /* 0x000000ffffaf7224 */ /* 0x000fe400078e0032 */
[----:B------:R-:W-:-:S02]  /*d530*/  IMAD.MOV.U32 R26, RZ, RZ, R57 ;  /* 0x000000ffff1a7224 */ /* 0x000fc400078e0039 */
[----:B------:R-:W-:Y:S01]  /*d540*/  IMAD.MOV.U32 R27, RZ, RZ, R59 ;  /* 0x000000ffff1b7224 */ /* 0x000fe200078e003b */
[----:B------:R-:W2:Y:S04]  /*d550*/  LDS.128 R40, [R193] ;  /* 0x00000000c1287984 */ /* 0x000ea80000000c00 */
[----:B------:R-:W-:Y:S01]  /*d560*/  LDS.128 R36, [R193+0x800] ;  /* 0x00080000c1247984 */ /* 0x000fe20000000c00 */
[----:B------:R-:W-:Y:S06]  /*d570*/  BAR.SYNC.DEFER_BLOCKING 0x0 ;  /* 0x0000000000007b1d */ /* 0x000fec0000010000 */
[----:B------:R3:W-:Y:S04]  /*d580*/  STS.128 [R3], R16 ;  /* 0x0000001003007388 */ /* 0x0007e80000000c00 */
[----:B------:R1:W-:Y:S01]  /*d590*/  STS.128 [R3+0x400], R20 ;  /* 0x0004001403007388 */ /* 0x0003e20000000c00 */
[----:B------:R-:W-:Y:S01]  /*d5a0*/  BAR.SYNC.DEFER_BLOCKING 0x0 ;  /* 0x0000000000007b1d */ /* 0x000fe20000010000 */
[----:B---3--:R-:W-:Y:S01]  /*d5b0*/  LEA R16, P5, R181, R2, 0x2 ;  /* 0x00000002b5107211 */ /* 0x008fe200078a10ff */
[----:B------:R-:W-:-:S02]  /*d5c0*/  IMAD R19, R192, R133, RZ ;  /* 0x00000085c0137224 */ /* 0x000fc400078e02ff */
[----:B-1----:R-:W-:Y:S01]  /*d5d0*/  IMAD.MOV.U32 R20, RZ, RZ, R52 ;  /* 0x000000ffff147224 */ /* 0x002fe200078e0034 */
        /* <DEDUP_REMOVED lines=15> */
[----:B------:R-:W-:Y:S02]  /*d6d0*/  IMAD.MOV.U32 R174, RZ, RZ, R64 ;  /* 0x000000ffffae7224 */ /* 0x000fe400078e0040 */
[----:B------:R-:W-:Y:S02]  /*d6e0*/  IMAD.MOV.U32 R175, RZ, RZ, R66 ;  /* 0x000000ffffaf7224 */ /* 0x000fe400078e0042 */
[----:B--2---:R-:W-:Y:S02]  /*d6f0*/  IMAD.MOV.U32 R176, RZ, RZ, R69 ;  /* 0x000000ffffb07224 */ /* 0x004fe400078e0045 */
        /* <DEDUP_REMOVED lines=10> */
[----:B------:R-:W-:-:S02]  /*d7a0*/  IMAD R23, R133, 0x2, R185 ;  /* 0x0000000285177824 */ /* 0x000fc400078e02b9 */
[----:B-1----:R-:W-:Y:S01]  /*d7b0*/  IMAD.MOV.U32 R24, RZ, RZ, R68 ;  /* 0x000000ffff187224 */ /* 0x002fe200078e0044 */
[----:B------:R-:W-:Y:S01]  /*d7c0*/  LEA.HI.X.SX32 R21, R185, R0, 0x2, P5 ;  /* 0x00000000b9157211 */ /* 0x000fe200028f16ff */
[----:B------:R-:W-:Y:S01]  /*d7d0*/  IMAD.MOV.U32 R25, RZ, RZ, R70 ;  /* 0x000000ffff197224 */ /* 0x000fe200078e0046 */
[----:B------:R-:W-:Y:S01]  /*d7e0*/  LEA R22, P5, R23, R2, 0x2 ;  /* 0x0000000217167211 */ /* 0x000fe200078a10ff */
[----:B------:R-:W-:Y:S02]  /*d7f0*/  IMAD.MOV.U32 R26, RZ, RZ, R72 ;  /* 0x000000ffff1a7224 */ /* 0x000fe400078e0048 */
[----:B------:R-:W-:Y:S02]  /*d800*/  IMAD.MOV.U32 R27, RZ, RZ, R74 ;  /* 0x000000ffff1b7224 */ /* 0x000fe400078e004a */
[----:B------:R-:W-:Y:S02]  /*d810*/  IMAD.MOV.U32 R185, RZ, RZ, R79 ;  /* 0x000000ffffb97224 */ /* 0x000fe400078e004f */
[----:B------:R-:W-:Y:S01]  /*d820*/  IMAD R195, R133, 0x2, R23 ;  /* 0x0000000285c37824 */ /* 0x000fe200078e0217 */
[----:B------:R-:W-:Y:S01]  /*d830*/  LEA.HI.X.SX32 R23, R23, R0, 0x2, P5 ;  /* 0x0000000017177211 */ /* 0x000fe200028f16ff */
        /* <DEDUP_REMOVED lines=20> */
[----:B---3--:R-:W-:Y:S01]  /*d980*/  IMAD R27, R133, 0x2, R195 ;  /* 0x00000002851b7824 */ /* 0x008fe200078e02c3 */
[----:B------:R-:W-:Y:S01]  /*d990*/  LEA R24, P5, R195, R2, 0x2 ;  /* 0x00000002c3187211 */ /* 0x000fe200078a10ff */
[----:B-1----:R-:W-:-:S03]  /*d9a0*/  IMAD.MOV.U32 R176, RZ, RZ, R84 ;  /* 0x000000ffffb07224 */ /* 0x002fc600078e0054 */
[----:B------:R-:W-:Y:S01]  /*d9b0*/  LEA.HI.X.SX32 R25, R195, R0, 0x2, P5 ;  /* 0x00000000c3197211 */ /* 0x000fe200028f16ff */
[----:B------:R-:W-:Y:S01]  /*d9c0*/  IMAD.MOV.U32 R177, RZ, RZ, R86 ;  /* 0x000000ffffb17224 */ /* 0x000fe200078e0056 */
[----:B------:R-:W-:Y:S01]  /*d9d0*/  LEA R26, P5, R27, R2, 0x2 ;  /* 0x000000021b1a7211 */ /* 0x000fe200078a10ff */
[----:B------:R-:W-:Y:S02]  /*d9e0*/  IMAD.MOV.U32 R178, RZ, RZ, R88 ;  /* 0x000000ffffb27224 */ /* 0x000fe400078e0058 */
        /* <DEDUP_REMOVED lines=11> */
[----:B------:R-:W-:Y:S02]  /*daa0*/  IMAD.MOV.U32 R174, RZ, RZ, R96 ;  /* 0x000000ffffae7224 */ /* 0x000fe400078e0060 */
[----:B------:R-:W-:Y:S02]  /*dab0*/  IMAD.MOV.U32 R175, RZ, RZ, R98 ;  /* 0x000000ffffaf7224 */ /* 0x000fe400078e0062 */
[----:B------:R-:W-:-:S02]  /*dac0*/  IMAD.MOV.U32 R94, RZ, RZ, R97 ;  /* 0x000000ffff5e7224 */ /* 0x000fc400078e0061 */
[----:B------:R-:W-:Y:S01]  /*dad0*/  IMAD.MOV.U32 R95, RZ, RZ, R99 ;  /* 0x000000ffff5f7224 */ /* 0x000fe200078e0063 */
[----:B------:R-:W3:Y:S01]  /*dae0*/  LDS.128 R88, [R193] ;  /* 0x00000000c1587984 */ /* 0x000ee20000000c00 */
[----:B-1----:R-:W-:Y:S01]  /*daf0*/  IMAD R185, R133, 0x2, R27 ;  /* 0x0000000285b97824 */ /* 0x002fe200078e021b */
[----:B------:R-:W-:Y:S02]  /*db00*/  LEA.HI.X.SX32 R27, R27, R0, 0x2, P5 ;  /* 0x000000001b1b7211 */ /* 0x000fe400028f16ff */
[----:B------:R-:W-:Y:S01]  /*db10*/  LDS.128 R84, [R193+0x800] ;  /* 0x00080000c1547984 */ /* 0x000fe20000000c00 */
[----:B------:R-:W-:Y:S01]  /*db20*/  IMAD R187, R133, 0x2, R185 ;  /* 0x0000000285bb7824 */ /* 0x000fe200078e02b9 */
[----:B------:R-:W-:Y:S01]  /*db30*/  BAR.SYNC.DEFER_BLOCKING 0x0 ;  /* 0x0000000000007b1d */ /* 0x000fe20000010000 */
[----:B------:R-:W-:Y:S02]  /*db40*/  LEA R184, P5, R185, R2, 0x2 ;  /* 0x00000002b9b87211 */ /* 0x000fe400078a10ff */
[----:B------:R-:W-:-:S02]  /*db50*/  IMAD R195, R133, 0x2, R187 ;  /* 0x0000000285c37824 */ /* 0x000fc400078e02bb */
[----:B------:R-:W-:Y:S02]  /*db60*/  LEA.HI.X.SX32 R185, R185, R0, 0x2, P5 ;  /* 0x00000000b9b97211 */ /* 0x000fe400028f16ff */
[----:B------:R-:W-:-:S04]  /*db70*/  LEA R186, P5, R187, R2, 0x2 ;  /* 0x00000002bbba7211 */ /* 0x000fc800078a10ff */
[----:B------:R-:W-:Y:S02]  /*db80*/  LEA.HI.X.SX32 R187, R187, R0, 0x2, P5 ;  /* 0x00000000bbbb7211 */ /* 0x000fe400028f16ff */
[----:B------:R-:W-:Y:S01]  /*db90*/  LEA R194, P5, R195, R2, 0x2 ;  /* 0x00000002c3c27211 */ /* 0x000fe200078a10ff */
[----:B------:R-:W-:Y:S04]  /*dba0*/  STS.128 [R3], R176 ;  /* 0x000000b003007388 */ /* 0x000fe80000000c00 */
[----:B------:R1:W-:Y:S01]  /*dbb0*/  STS.128 [R3+0x400], R180 ;  /* 0x000400b403007388 */ /* 0x0003e20000000c00 */
[----:B------:R-:W-:Y:S01]  /*dbc0*/  BAR.SYNC.DEFER_BLOCKING 0x0 ;  /* 0x0000000000007b1d */ /* 0x000fe20000010000 */
[----:B-1----:R-:W-:Y:S02]  /*dbd0*/  IMAD.MOV.U32 R180, RZ, RZ, R100 ;  /* 0x000000ffffb47224 */ /* 0x002fe400078e0064 */
[----:B------:R-:W-:-:S02]  /*dbe0*/  IMAD.MOV.U32 R181, RZ, RZ, R102 ;  /* 0x000000ffffb57224 */ /* 0x000fc400078e0066 */
[----:B------:R-:W-:Y:S02]  /*dbf0*/  IMAD.MOV.U32 R182, RZ, RZ, R104 ;  /* 0x000000ffffb67224 */ /* 0x000fe400078e0068 */
[----:B------:R-:W-:Y:S01]  /*dc00*/  IMAD.MOV.U32 R183, RZ, RZ, R106 ;  /* 0x000000ffffb77224 */ /* 0x000fe200078e006a */
[----:B------:R-:W1:Y:S04]  /*dc10*/  LDS.128 R176, [R193] ;  /* 0x00000000c1b07984 */ /* 0x000e680000000c00 */
[----:B------:R-:W-:Y:S01]  /*dc20*/  LDS.128 R96, [R193+0x800] ;  /* 0x00080000c1607984 */ /* 0x000fe20000000c00 */
[----:B------:R-:W-:Y:S06]  /*dc30*/  BAR.SYNC.DEFER_BLOCKING 0x0 ;  /* 0x0000000000007b1d */ /* 0x000fec0000010000 */
[----:B------:R2:W-:Y:S04]  /*dc40*/  STS.128 [R3], R172 ;  /* 0x000000ac03007388 */ /* 0x0005e80000000c00 */
[----:B------:R3:W-:Y:S01]  /*dc50*/  STS.128 [R3+0x400], R92 ;  /* 0x0004005c03007388 */ /* 0x0007e20000000c00 */
[----:B--2---:R-:W-:-:S02]  /*dc60*/  IMAD.MOV.U32 R172, RZ, RZ, R108 ;  /* 0x000000ffffac7224 */ /* 0x004fc400078e006c */
[----:B------:R-:W-:Y:S02]  /*dc70*/  IMAD.MOV.U32 R173, RZ, RZ, R110 ;  /* 0x000000ffffad7224 */ /* 0x000fe400078e006e */
[----:B---3--:R-:W-:Y:S02]  /*dc80*/  IMAD.MOV.U32 R92, RZ, RZ, R101 ;  /* 0x000000ffff5c7224 */ /* 0x008fe400078e0065 */
[----:B------:R-:W-:Y:S01]  /*dc90*/  IMAD.MOV.U32 R93, RZ, RZ, R103 ;  /* 0x000000ffff5d7224 */ /* 0x000fe200078e0067 */
[----:B------:R-:W-:Y:S01]  /*dca0*/  BAR.SYNC.DEFER_BLOCKING 0x0 ;  /* 0x0000000000007b1d */ /* 0x000fe20000010000 */
        /* <DEDUP_REMOVED lines=9> */
[----:B---3--:R-:W-:Y:S01]  /*dd40*/  IMAD R181, R133, 0x2, R195 ;  /* 0x0000000285b57824 */ /* 0x008fe200078e02c3 */
[----:B------:R-:W-:Y:S01]  /*dd50*/  LEA.HI.X.SX32 R195, R195, R0, 0x2, P5 ;  /* 0x00000000c3c37211 */ /* 0x000fe200028f16ff */
[----:B------:R-:W-:-:S02]  /*dd60*/  IMAD.MOV.U32 R180, RZ, RZ, R116 ;  /* 0x000000ffffb47224 */ /* 0x000fc400078e0074 */
[----:B-1----:R-:W-:Y:S01]  /*dd70*/  IMAD.MOV.U32 R92, RZ, RZ, R109 ;  /* 0x000000ffff5c7224 */ /* 0x002fe200078e006d */
[----:B------:R-:W-:Y:S01]  /*dd80*/  BAR.SYNC.DEFER_BLOCKING 0x0 ;  /* 0x0000000000007b1d */ /* 0x000fe20000010000 */
[----:B------:R-:W-:Y:S01]  /*dd90*/  IMAD.MOV.U32 R93, RZ, RZ, R111 ;  /* 0x000000ffff5d7224 */ /* 0x000fe200078e006f */
[C---:B------:R-:W-:Y:S01]  /*dda0*/  LEA R196, P5, R181.reuse, R2, 0x2 ;  /* 0x00000002b5c47211 */ /* 0x040fe200078a10ff */
[----:B------:R-:W-:Y:S02]  /*ddb0*/  IMAD.MOV.U32 R94, RZ, RZ, R113 ;  /* 0x000000ffff5e7224 */ /* 0x000fe400078e0071 */
[----:B------:R-:W-:Y:S01]  /*ddc0*/  IMAD.MOV.U32 R95, RZ, RZ, R115 ;  /* 0x000000ffff5f7224 */ /* 0x000fe200078e0073 */
[----:B------:R-:W-:Y:S01]  /*ddd0*/  LEA.HI.X.SX32 R197, R181, R0, 0x2, P5 ;  /* 0x00000000b5c57211 */ /* 0x000fe200028f16ff */
[----:B------:R-:W-:Y:S02]  /*dde0*/  IMAD R183, R133, 0x2, R181 ;  /* 0x0000000285b77824 */ /* 0x000fe400078e02b5 */
[----:B------:R-:W-:-:S02]  /*ddf0*/  IMAD.MOV.U32 R181, RZ, RZ, R118 ;  /* 0x000000ffffb57224 */ /* 0x000fc400078e0076 */
[----:B------:R-:W-:Y:S01]  /*de00*/  IMAD R201, R133, 0x2, R183 ;  /* 0x0000000285c97824 */ /* 0x000fe200078e02b7 */
[----:B------:R-:W-:Y:S01]  /*de10*/  LEA R198, P5, R183, R2, 0x2 ;  /* 0x00000002b7c67211 */ /* 0x000fe200078a10ff */
[----:B------:R-:W-:Y:S02]  /*de20*/  IMAD.MOV.U32 R182, RZ, RZ, R120 ;  /* 0x000000ffffb67224 */ /* 0x000fe400078e0078 */
[----:B------:R-:W-:Y:S01]  /*de30*/  IMAD R203, R133, 0x2, R201 ;  /* 0x0000000285cb7824 */ /* 0x000fe200078e02c9 */
[----:B------:R-:W-:Y:S01]  /*de40*/  LEA.HI.X.SX32 R199, R183, R0, 0x2, P5 ;  /* 0x00000000b7c77211 */ /* 0x000fe200028f16ff */
[----:B------:R-:W-:Y:S01]  /*de50*/  IMAD.MOV.U32 R183, RZ, RZ, R122 ;  /* 0x000000ffffb77224 */ /* 0x000fe200078e007a */
[----:B------:R-:W-:-:S04]  /*de60*/  LEA R200, P5, R201, R2, 0x2 ;  /* 0x00000002c9c87211 */ /* 0x000fc800078a10ff */
[----:B------:R-:W-:Y:S01]  /*de70*/  LEA.HI.X.SX32 R201, R201, R0, 0x2, P5 ;  /* 0x00000000c9c97211 */ /* 0x000fe200028f16ff */
[----:B------:R-:W1:Y:S01]  /*de80*/  LDS.128 R112, [R193] ;  /* 0x00000000c1707984 */ /* 0x000e620000000c00 */
[----:B------:R-:W-:-:S03]  /*de90*/  LEA R202, P5, R203, R2, 0x2 ;  /* 0x00000002cbca7211 */ /* 0x000fc600078a10ff */
[----:B------:R-:W-:Y:S01]  /*dea0*/  LDS.128 R108, [R193+0x800] ;  /* 0x00080000c16c7984 */ /* 0x000fe20000000c00 */
[----:B------:R-:W-:Y:S06]  /*deb0*/  BAR.SYNC.DEFER_BLOCKING 0x0 ;  /* 0x0000000000007b1d */ /* 0x000fec0000010000 */
[----:B------:R3:W-:Y:S04]  /*dec0*/  STS.128 [R3], R172 ;  /* 0x000000ac03007388 */ /* 0x0007e80000000c00 */
[----:B------:R2:W-:Y:S01]  /*ded0*/  STS.128 [R3+0x400], R92 ;  /* 0x0004005c03007388 */ /* 0x0005e20000000c00 */
[----:B---3--:R-:W-:Y:S01]  /*dee0*/  IMAD R173, R133, 0x2, R203 ;  /* 0x0000000285ad7824 */ /* 0x008fe200078e02cb */
[----:B------:R-:W-:Y:S01]  /*def0*/  LEA.HI.X.SX32 R203, R203, R0, 0x2, P5 ;  /* 0x00000000cbcb7211 */ /* 0x000fe200028f16ff */
[----:B------:R-:W-:-:S02]  /*df00*/  IMAD.MOV.U32 R172, RZ, RZ, R124 ;  /* 0x000000ffffac7224 */ /* 0x000fc400078e007c */
[----:B--2---:R-:W-:Y:S01]  /*df10*/  IMAD.MOV.U32 R92, RZ, RZ, R117 ;  /* 0x000000ffff5c7224 */ /* 0x004fe200078e0075 */
[C---:B------:R-:W-:Y:S01]  /*df20*/  LEA R204, P5, R173.reuse, R2, 0x2 ;  /* 0x00000002adcc7211 */ /* 0x040fe200078a10ff */
[----:B------:R-:W-:Y:S01]  /*df30*/  IMAD.MOV.U32 R93, RZ, RZ, R119 ;  /* 0x000000ffff5d7224 */ /* 0x000fe200078e0077 */
[----:B------:R-:W-:Y:S01]  /*df40*/  BAR.SYNC.DEFER_BLOCKING 0x0 ;  /* 0x0000000000007b1d */ /* 0x000fe20000010000 */
[----:B------:R-:W-:Y:S01]  /*df50*/  IMAD.MOV.U32 R94, RZ, RZ, R121 ;  /* 0x000000ffff5e7224 */ /* 0x000fe200078e0079 */
[----:B------:R-:W-:Y:S01]  /*df60*/  LEA.HI.X.SX32 R205, R173, R0, 0x2, P5 ;  /* 0x00000000adcd7211 */ /* 0x000fe200028f16ff */
[----:B------:R-:W-:Y:S02]  /*df70*/  IMAD.MOV.U32 R95, RZ, RZ, R123 ;  /* 0x000000ffff5f7224 */ /* 0x000fe400078e007b */
[----:B------:R-:W-:Y:S02]  /*df80*/  IMAD R209, R133, 0x2, R173 ;  /* 0x0000000285d17824 */ /* 0x000fe400078e02ad */
[----:B------:R-:W-:-:S02]  /*df90*/  IMAD.MOV.U32 R124, RZ, RZ, R125 ;  /* 0x000000ffff7c7224 */ /* 0x000fc400078e007d */
[----:B------:R-:W-:Y:S01]  /*dfa0*/  IMAD.MOV.U32 R173, RZ, RZ, R126 ;  /* 0x000000ffffad7224 */ /* 0x000fe200078e007e */
[C---:B------:R-:W-:Y:S01]  /*dfb0*/  LEA R206, P5, R209.reuse, R2, 0x2 ;  /* 0x00000002d1ce7211 */ /* 0x040fe200078a10ff */
[----:B------:R-:W-:Y:S02]  /*dfc0*/  IMAD.MOV.U32 R125, RZ, RZ, R127 ;  /* 0x000000ffff7d7224 */ /* 0x000fe400078e007f */
[----:B------:R-:W-:Y:S01]  /*dfd0*/  IMAD.MOV.U32 R174, RZ, RZ, R128 ;  /* 0x000000ffffae7224 */ /* 0x000fe200078e0080 */
[----:B------:R-:W-:Y:S01]  /*dfe0*/  LEA.HI.X.SX32 R207, R209, R0, 0x2, P5 ;  /* 0x00000000d1cf7211 */ /* 0x000fe200028f16ff */
[----:B------:R-:W-:Y:S01]  /*dff0*/  IMAD.MOV.U32 R175, RZ, RZ, R130 ;  /* 0x000000ffffaf7224 */ /* 0x000fe200078e0082 */
[----:B------:R-:W-:Y:S01]  /*e000*/  ISETP.LT.AND P5, PT, R132, UR11, !P0 ;  /* 0x0000000b84007c0c */ /* 0x000fe2000c7a1270 */
[----:B------:R-:W-:Y:S02]  /*e010*/  IMAD.MOV.U32 R126, RZ, RZ, R129 ;  /* 0x000000ffff7e7224 */ /* 0x000fe400078e0081 */
[----:B------:R-:W-:-:S02]  /*e020*/  IMAD.MOV.U32 R127, RZ, RZ, R131 ;  /* 0x000000ffff7f7224 */ /* 0x000fc400078e0083 */
[----:B------:R-:W-:Y:S01]  /*e030*/  IMAD R209, R133, 0x2, R209 ;  /* 0x0000000285d17824 */ /* 0x000fe200078e02d1 */
[----:B------:R-:W2:Y:S04]  /*e040*/  LDS.128 R120, [R193] ;  /* 0x00000000c1787984 */ /* 0x000ea80000000c00 */
[----:B------:R-:W-:Y:S01]  /*e050*/  LDS.128 R116, [R193+0x800] ;  /* 0x00080000c1747984 */ /* 0x000fe20000000c00 */
[----:B------:R-:W-:Y:S06]  /*e060*/  BAR.SYNC.DEFER_BLOCKING 0x0 ;  /* 0x0000000000007b1d */ /* 0x000fec0000010000 */
[----:B------:R-:W-:Y:S04]  /*e070*/  STS.128 [R3], R180 ;  /* 0x000000b403007388 */ /* 0x000fe80000000c00 */
[----:B------:R-:W-:Y:S01]  /*e080*/  STS.128 [R3+0x400], R92 ;  /* 0x0004005c03007388 */ /* 0x000fe20000000c00 */
[----:B------:R-:W-:Y:S06]  /*e090*/  BAR.SYNC.DEFER_BLOCKING 0x0 ;  /* 0x0000000000007b1d */ /* 0x000fec0000010000 */
[----:B------:R-:W3:Y:S04]  /*e0a0*/  LDS.128 R92, [R193] ;  /* 0x00000000c15c7984 */ /* 0x000ee80000000c00 */
[----:B------:R-:W-:Y:S01]  /*e0b0*/  LDS.128 R128, [R193+0x800] ;  /* 0x00080000c1807984 */ /* 0x000fe20000000c00 */
[----:B------:R-:W-:Y:S06]  /*e0c0*/  BAR.SYNC.DEFER_BLOCKING 0x0 ;  /* 0x0000000000007b1d */ /* 0x000fec0000010000 */
[----:B------:R-:W-:Y:S04]  /*e0d0*/  STS.128 [R3], R172 ;  /* 0x000000ac03007388 */ /* 0x000fe80000000c00 */
[----:B------:R1:W-:Y:S01]  /*e0e0*/  STS.128 [R3+0x400], R124 ;  /* 0x0004007c03007388 */ /* 0x0003e20000000c00 */
[----:B------:R-:W-:Y:S01]  /*e0f0*/  BAR.SYNC.DEFER_BLOCKING 0x0 ;  /* 0x0000000000007b1d */ /* 0x000fe20000010000 */
[----:B-1----:R-:W-:-:S05]  /*e100*/  LOP3.LUT R3, R132, 0x20, RZ, 0xfc, !PT ;  /* 0x0000002084037812 */ /* 0x002fca00078efcff */
[----:B------:R-:W-:Y:S01]  /*e110*/  @P5 STG.E desc[UR24][R144.64], R160 ;  /* 0x000000a090005986 */ /* 0x000fe2000c101918 */
[----:B------:R-:W-:-:S03]  /*e120*/  ISETP.LT.AND P5, PT, R135, UR11, !P0 ;  /* 0x0000000b87007c0c */ /* 0x000fc6000c7a1270 */
        /* <DEDUP_REMOVED lines=16> */
[----:B------:R1:W-:Y:S01]  /*e230*/  @P2 STG.E desc[UR24][R4.64], R33 ;  /* 0x0000002104002986 */ /* 0x0003e2000c101918 */
[----:B------:R-:W-:-:S03]  /*e240*/  ISETP.LT.AND P2, PT, R191, UR11, !P0 ;  /* 0x0000000bbf007c0c */ /* 0x000fc6000c741270 */
[----:B------:R2:W-:Y:S01]  /*e250*/  @P5 STG.E desc[UR24][R8.64], R34 ;  /* 0x0000002208005986 */ /* 0x0005e2000c101918 */
[----:B------:R-:W-:-:S03]  /*e260*/  ISETP.LT.AND P5, PT, R192, UR11, !P0 ;  /* 0x0000000bc0007c0c */ /* 0x000fc6000c7a1270 */
[----:B------:R2:W-:Y:S01]  /*e270*/  @P4 STG.E desc[UR24][R10.64], R35 ;  /* 0x000000230a004986 */ /* 0x0005e2000c101918 */
[----:B------:R-:W-:Y:S02]  /*e280*/  ISETP.LT.AND P4, PT, R3, UR11, !P0 ;  /* 0x0000000b03007c0c */ /* 0x000fe4000c781270 */
[C---:B------:R-:W-:Y:S01]  /*e290*/  LOP3.LUT R3, R132.reuse, 0x22, RZ, 0xfc, !PT ;  /* 0x0000002284037812 */ /* 0x040fe200078efcff */
[----:B------:R2:W-:Y:S01]  /*e2a0*/  @P3 STG.E desc[UR24][R12.64], R40 ;  /* 0x000000280c003986 */ /* 0x0005e2000c101918 */
[C---:B-1----:R-:W-:Y:S02]  /*e2b0*/  LOP3.LUT R4, R132.reuse, 0x32, RZ, 0xfc, !PT ;  /* 0x0000003284047812 */ /* 0x042fe400078efcff */
[----:B------:R-:W-:Y:S01]  /*e2c0*/  ISETP.LT.AND P3, PT, R3, UR11, !P0 ;  /* 0x0000000b03007c0c */ /* 0x000fe2000c761270 */
[----:B------:R1:W-:Y:S01]  /*e2d0*/  @P6 STG.E desc[UR24][R14.64], R41 ;  /* 0x000000290e006986 */ /* 0x0003e2000c101918 */
[C---:B------:R-:W-:Y:S02]  /*e2e0*/  LOP3.LUT R3, R132.reuse, 0x24, RZ, 0xfc, !PT ;  /* 0x0000002484037812 */ /* 0x040fe400078efcff */
[C---:B------:R-:W-:Y:S01]  /*e2f0*/  LOP3.LUT R5, R132.reuse, 0x40, RZ, 0xfc, !PT ;  /* 0x0000004084057812 */ /* 0x040fe200078efcff */
[----:B------:R-:W-:Y:S01]  /*e300*/  @P2 STG.E desc[UR24][R16.64], R42 ;  /* 0x0000002a10002986 */ /* 0x000fe2000c101918 */
[----:B------:R-:W-:Y:S01]  /*e310*/  ISETP.LT.AND P6, PT, R3, UR4, !P0 ;  /* 0x0000000403007c0c */ /* 0x000fe2000c7c1270 */
[----:B------:R-:W1:Y:S01]  /*e320*/  LDCU UR4, c[0x0][0x39c] ;  /* 0x00007380ff0477ac */ /* 0x000e620008000800 */
[C---:B------:R-:W-:Y:S01]  /*e330*/  LOP3.LUT R3, R132.reuse, 0x26, RZ, 0xfc, !PT ;  /* 0x0000002684037812 */ /* 0x040fe200078efcff */
[----:B------:R-:W-:Y:S01]  /*e340*/  @P5 STG.E desc[UR24][R18.64], R43 ;  /* 0x0000002b12005986 */ /* 0x000fe2000c101918 */
[----:B--2---:R-:W-:-:S02]  /*e350*/  LOP3.LUT R9, R132, 0x42, RZ, 0xfc, !PT ;  /* 0x0000004284097812 */ /* 0x004fc400078efcff */
[----:B------:R-:W-:Y:S01]  /*e360*/  ISETP.LT.AND P2, PT, R3, UR5, !P0 ;  /* 0x0000000503007c0c */ /* 0x000fe2000c741270 */
[----:B------:R-:W2:Y:S01]  /*e370*/  LDCU UR5, c[0x0][0x39c] ;  /* 0x00007380ff0577ac */ /* 0x000ea20008000800 */
[C---:B------:R-:W-:Y:S01]  /*e380*/  LOP3.LUT R3, R132.reuse, 0x28, RZ, 0xfc, !PT ;  /* 0x0000002884037812 */ /* 0x040fe200078efcff */
[----:B------:R-:W-:Y:S01]  /*e390*/  @P4 STG.E desc[UR24][R20.64], R48 ;  /* 0x0000003014004986 */ /* 0x000fe2000c101918 */
[C---:B------:R-:W-:Y:S02]  /*e3a0*/  LOP3.LUT R10, R132.reuse, 0x46, RZ, 0xfc, !PT ;  /* 0x00000046840a7812 */ /* 0x040fe400078efcff */
[----:B----4-:R-:W-:Y:S01]  /*e3b0*/  ISETP.LT.AND P5, PT, R3, UR6, !P0 ;  /* 0x0000000603007c0c */ /* 0x010fe2000c7a1270 */
[----:B------:R-:W4:Y:S01]  /*e3c0*/  LDCU UR6, c[0x0][0x39c] ;  /* 0x00007380ff0677ac */ /* 0x000f220008000800 */
[C---:B------:R-:W-:Y:S01]  /*e3d0*/  LOP3.LUT R3, R132.reuse, 0x2a, RZ, 0xfc, !PT ;  /* 0x0000002a84037812 */ /* 0x040fe200078efcff */
[----:B------:R-:W-:Y:S01]  /*e3e0*/  @P3 STG.E desc[UR24][R22.64], R49 ;  /* 0x0000003116003986 */ /* 0x000fe2000c101918 */
[----:B------:R-:W-:-:S02]  /*e3f0*/  LOP3.LUT R12, R132, 0x4a, RZ, 0xfc, !PT ;  /* 0x0000004a840c7812 */ /* 0x000fc400078efcff */
[----:B-----5:R-:W-:Y:S01]  /*e400*/  ISETP.LT.AND P4, PT, R3, UR7, !P0 ;  /* 0x0000000703007c0c */ /* 0x020fe2000c781270 */
[----:B------:R-:W-:Y:S01]  /*e410*/  @P6 STG.E desc[UR24][R24.64], R50 ;  /* 0x0000003218006986 */ /* 0x000fe2000c101918 */
[C---:B------:R-:W-:Y:S01]  /*e420*/  LOP3.LUT R3, R132.reuse, 0x2c, RZ, 0xfc, !PT ;  /* 0x0000002c84037812 */ /* 0x040fe200078efcff */
[----:B------:R-:W5:Y:S01]  /*e430*/  LDCU UR7, c[0x0][0x39c] ;  /* 0x00007380ff0777ac */ /* 0x000f620008000800 */
[C---:B-1----:R-:W-:Y:S01]  /*e440*/  LOP3.LUT R14, R132.reuse, 0xfa, RZ, 0xfc, !PT ;  /* 0x000000fa840e7812 */ /* 0x042fe200078efcff */
[----:B------:R-:W-:Y:S01]  /*e450*/  @P2 STG.E desc[UR24][R26.64], R51 ;  /* 0x000000331a002986 */ /* 0x000fe2000c101918 */
[----:B------:R-:W-:Y:S01]  /*e460*/  ISETP.LT.AND P3, PT, R3, UR4, !P0 ;  /* 0x0000000403007c0c */ /* 0x000fe2000c761270 */
[----:B------:R-:W1:Y:S01]  /*e470*/  LDCU UR4, c[0x0][0x39c] ;  /* 0x00007380ff0477ac */ /* 0x000e620008000800 */
[C---:B------:R-:W-:Y:S01]  /*e480*/  LOP3.LUT R3, R132.reuse, 0x2e, RZ, 0xfc, !PT ;  /* 0x0000002e84037812 */ /* 0x040fe200078efcff */
[----:B------:R-:W-:Y:S03]  /*e490*/  @P5 STG.E desc[UR24][R184.64], R56 ;  /* 0x00000038b8005986 */ /* 0x000fe6000c101918 */
[----:B--2---:R-:W-:Y:S01]  /*e4a0*/  ISETP.LT.AND P6, PT, R3, UR5, !P0 ;  /* 0x0000000503007c0c */ /* 0x004fe2000c7c1270 */
[----:B------:R-:W2:Y:S01]  /*e4b0*/  LDCU UR5, c[0x0][0x39c] ;  /* 0x00007380ff0577ac */ /* 0x000ea20008000800 */
[C---:B------:R-:W-:Y:S01]  /*e4c0*/  LOP3.LUT R3, R132.reuse, 0x30, RZ, 0xfc, !PT ;  /* 0x0000003084037812 */ /* 0x040fe200078efcff */
[----:B------:R-:W-:Y:S03]  /*e4d0*/  @P4 STG.E desc[UR24][R186.64], R57 ;  /* 0x00000039ba004986 */ /* 0x000fe6000c101918 */
[----:B----4-:R-:W-:Y:S01]  /*e4e0*/  ISETP.LT.AND P2, PT, R3, UR6, !P0 ;  /* 0x0000000603007c0c */ /* 0x010fe2000c741270 */
[----:B------:R-:W4:Y:S01]  /*e4f0*/  LDCU UR6, c[0x0][0x39c] ;  /* 0x00007380ff0677ac */ /* 0x000f220008000800 */
[----:B------:R-:W-:Y:S01]  /*e500*/  LOP3.LUT R3, R132, 0x34, RZ, 0xfc, !PT ;  /* 0x0000003484037812 */ /* 0x000fe200078efcff */
[----:B------:R-:W-:Y:S01]  /*e510*/  @P3 STG.E desc[UR24][R194.64], R58 ;  /* 0x0000003ac2003986 */ /* 0x000fe2000c101918 */
[----:B-----5:R-:W-:Y:S01]  /*e520*/  ISETP.LT.AND P5, PT, R4, UR7, !P0 ;  /* 0x0000000704007c0c */ /* 0x020fe2000c7a1270 */
[----:B------:R-:W5:Y:S01]  /*e530*/  LDCU UR7, c[0x0][0x39c] ;  /* 0x00007380ff0777ac */ /* 0x000f620008000800 */
[C---:B------:R-:W-:Y:S01]  /*e540*/  LOP3.LUT R4, R132.reuse, 0x38, RZ, 0xfc, !PT ;  /* 0x0000003884047812 */ /* 0x040fe200078efcff */
[----:B------:R-:W-:Y:S01]  /*e550*/  @P6 STG.E desc[UR24][R196.64], R59 ;  /* 0x0000003bc4006986 */ /* 0x000fe2000c101918 */
[----:B-1----:R-:W-:Y:S01]  /*e560*/  ISETP.LT.AND P4, PT, R3, UR4, !P0 ;  /* 0x0000000403007c0c */ /* 0x002fe2000c781270 */
[----:B------:R-:W1:Y:S01]  /*e570*/  LDCU UR4, c[0x0][0x39c] ;  /* 0x00007380ff0477ac */ /* 0x000e620008000800 */
[C---:B------:R-:W-:Y:S01]  /*e580*/  LOP3.LUT R3, R132.reuse, 0x36, RZ, 0xfc, !PT ;  /* 0x0000003684037812 */ /* 0x040fe200078efcff */
[----:B------:R-:W3:Y:S03]  /*e590*/  LDS.128 R16, [R193] ;  /* 0x00000000c1107984 */ /* 0x000ee60000000c00 */
[----:B--2---:R-:W-:Y:S01]  /*e5a0*/  ISETP.LT.AND P3, PT, R3, UR5, !P0 ;  /* 0x0000000503007c0c */ /* 0x004fe2000c761270 */
[----:B------:R-:W2:Y:S01]  /*e5b0*/  LDCU UR5, c[0x0][0x39c] ;  /* 0x00007380ff0577ac */ /* 0x000ea20008000800 */
[----:B------:R-:W-:Y:S01]  /*e5c0*/  LOP3.LUT R3, R132, 0x3a, RZ, 0xfc, !PT ;  /* 0x0000003a84037812 */ /* 0x000fe200078efcff */
[----:B------:R-:W-:Y:S01]  /*e5d0*/  @P2 STG.E desc[UR24][R198.64], R64 ;  /* 0x00000040c6002986 */ /* 0x000fe2000c101918 */
[----:B----4-:R-:W-:Y:S01]  /*e5e0*/  ISETP.LT.AND P6, PT, R4, UR6, !P0 ;  /* 0x0000000604007c0c */ /* 0x010fe2000c7c1270 */
[----:B------:R-:W4:Y:S01]  /*e5f0*/  LDCU UR6, c[0x0][0x39c] ;  /* 0x00007380ff0677ac */ /* 0x000f220008000800 */
[----:B------:R-:W-:Y:S01]  /*e600*/  LOP3.LUT R4, R132, 0x3c, RZ, 0xfc, !PT ;  /* 0x0000003c84047812 */ /* 0x000fe200078efcff */
[----:B------:R-:W-:Y:S01]  /*e610*/  @P5 STG.E desc[UR24][R200.64], R65 ;  /* 0x00000041c8005986 */ /* 0x000fe2000c101918 */
[----:B------:R-:W-:-:S02]  /*e620*/  ISETP.LT.AND P2, PT, R3, UR8, !P0 ;  /* 0x0000000803007c0c */ /* 0x000fc4000c741270 */
[----:B------:R-:W-:Y:S01]  /*e630*/  LOP3.LUT R3, R132, 0x3e, RZ, 0xfc, !PT ;  /* 0x0000003e84037812 */ /* 0x000fe200078efcff */
[----:B------:R-:W-:Y:S01]  /*e640*/  @P4 STG.E desc[UR24][R202.64], R66 ;  /* 0x00000042ca004986 */ /* 0x000fe2000c101918 */
[----:B-1----:R-:W-:Y:S01]  /*e650*/  ISETP.LT.AND P5, PT, R4, UR4, !P0 ;  /* 0x0000000404007c0c */ /* 0x002fe2000c7a1270 */
[----:B------:R-:W1:Y:S01]  /*e660*/  LDCU UR4, c[0x0][0x39c] ;  /* 0x00007380ff0477ac */ /* 0x000e620008000800 */
[----:B-----5:R-:W-:Y:S01]  /*e670*/  ISETP.LT.AND P4, PT, R3, UR7, !P0 ;  /* 0x0000000703007c0c */ /* 0x020fe2000c781270 */
[----:B------:R-:W-:Y:S01]  /*e680*/  @P3 STG.E desc[UR24][R204.64], R67 ;  /* 0x00000043cc003986 */ /* 0x000fe2000c101918 */
[----:B------:R-:W-:Y:S01]  /*e690*/  IMAD R3, R133, 0x2, R209 ;  /* 0x0000000285037824 */ /* 0x000fe200078e02d1 */
[----:B--2---:R-:W-:Y:S02]  /*e6a0*/  ISETP.LT.AND P3, PT, R5, UR5, !P0 ;  /* 0x0000000505007c0c */ /* 0x004fe4000c761270 */
[----:B------:R-:W-:Y:S01]  /*e6b0*/  @P6 STG.E desc[UR24][R206.64], R72 ;  /* 0x00000048ce006986 */ /* 0x000fe2000c101918 */
[----:B------:R-:W-:Y:S01]  /*e6c0*/  LEA R4, P6, R209, R2, 0x2 ;  /* 0x00000002d1047211 */ /* 0x000fe200078c10ff */
[----:B------:R-:W-:Y:S01]  /*e6d0*/  IMAD R11, R133, 0x2, R3 ;  /* 0x00000002850b7824 */ /* 0x000fe200078e0203 */
[----:B------:R-:W2:Y:S01]  /*e6e0*/  LDCU UR5, c[0x0][0x39c] ;  /* 0x00007380ff0577ac */ /* 0x000ea20008000800 */
[----:B------:R-:W5:Y:S01]  /*e6f0*/  LDS.128 R192, [R193+0x800] ;  /* 0x00080000c1c07984 */ /* 0x000f620000000c00 */
[----:B------:R-:W-:-:S02]  /*e700*/  LEA.HI.X.SX32 R5, R209, R0, 0x2, P6 ;  /* 0x00000000d1057211 */ /* 0x000fc400030f16ff */
[----:B------:R-:W-:-:S03]  /*e710*/  LEA R6, P6, R3, R2, 0x2 ;  /* 0x0000000203067211 */ /* 0x000fc600078c10ff */
[----:B------:R2:W-:Y:S01]  /*e720*/  @P2 STG.E desc[UR24][R4.64], R73 ;  /* 0x0000004904002986 */ /* 0x0005e2000c101918 */
[----:B------:R-:W-:Y:S02]  /*e730*/  LEA.HI.X.SX32 R7, R3, R0, 0x2, P6 ;  /* 0x0000000003077211 */ /* 0x000fe400030f16ff */
[----:B------:R-:W-:Y:S02]  /*e740*/  LEA R8, P6, R11, R2, 0x2 ;  /* 0x000000020b087211 */ /* 0x000fe400078c10ff */
[----:B-1----:R-:W-:Y:S01]  /*e750*/  ISETP.LT.AND P2, PT, R9, UR4, !P0 ;  /* 0x0000000409007c0c */ /* 0x002fe2000c741270 */
[----:B------:R-:W1:Y:S01]  /*e760*/  LDCU UR4, c[0x0][0x39c] ;  /* 0x00007380ff0477ac */ /* 0x000e620008000800 */
[----:B------:R-:W-:Y:S01]  /*e770*/  LEA.HI.X.SX32 R9, R11, R0, 0x2, P6 ;  /* 0x000000000b097211 */ /* 0x000fe200030f16ff */
[----:B------:R-:W-:Y:S01]  /*e780*/  IMAD R11, R133, 0x2, R11 ;  /* 0x00000002850b7824 */ /* 0x000fe200078e020b */
[----:B------:R-:W-:Y:S01]  /*e790*/  LOP3.LUT R3, R132, 0x44, RZ, 0xfc, !PT ;  /* 0x0000004484037812 */ /* 0x000fe200078efcff */
[----:B------:R3:W-:Y:S03]  /*e7a0*/  @P5 STG.E desc[UR24][R6.64], R74 ;  /* 0x0000004a06005986 */ /* 0x0007e6000c101918 */
[----:B----4-:R-:W-:Y:S01]  /*e7b0*/  ISETP.LT.AND P5, PT, R3, UR6, !P0 ;  /* 0x0000000603007c0c */ /* 0x010fe2000c7a1270 */
[----:B------:R-:W-:Y:S01]  /*e7c0*/  IMAD R3, R133, 0x2, R11 ;  /* 0x0000000285037824 */ /* 0x000fe200078e020b */
[----:B--2---:R-:W-:Y:S01]  /*e7d0*/  LEA R4, P6, R11, R2, 0x2 ;  /* 0x000000020b047211 */ /* 0x004fe200078c10ff */
[----:B------:R-:W2:Y:S01]  /*e7e0*/  LDCU UR6, c[0x0][0x39c] ;  /* 0x00007380ff0677ac */ /* 0x000ea20008000800 */
[----:B------:R4:W-:Y:S01]  /*e7f0*/  @P4 STG.E desc[UR24][R8.64], R75 ;  /* 0x0000004b08004986 */ /* 0x0009e2000c101918 */
[----:B------:R-:W-:-:S02]  /*e800*/  ISETP.LT.AND P4, PT, R10, UR5, !P0 ;  /* 0x000000050a007c0c */ /* 0x000fc4000c781270 */
[----:B------:R-:W-:Y:S01]  /*e810*/  LEA.HI.X.SX32 R5, R11, R0, 0x2, P6 ;  /* 0x000000000b057211 */ /* 0x000fe200030f16ff */
[----:B------:R-:W-:Y:S01]  /*e820*/  IMAD R11, R133, 0x2, R3 ;  /* 0x00000002850b7824 */ /* 0x000fe200078e0203 */
[C---:B---3--:R-:W-:Y:S01]  /*e830*/  LEA R6, P6, R3.reuse, R2, 0x2 ;  /* 0x0000000203067211 */ /* 0x048fe200078c10ff */
[----:B------:R-:W3:Y:S01]  /*e840*/  LDCU UR5, c[0x0][0x39c] ;  /* 0x00007380ff0577ac */ /* 0x000ee20008000800 */
[----:B------:R-:W-:Y:S01]  /*e850*/  LOP3.LUT R10, R132, 0x48, RZ, 0xfc, !PT ;  /* 0x00000048840a7812 */ /* 0x000fe200078efcff */
[----:B------:R-:W-:Y:S01]  /*e860*/  @P3 STG.E desc[UR24][R4.64], R80 ;  /* 0x0000005004003986 */ /* 0x000fe2000c101918 */
[----:B------:R-:W-:Y:S01]  /*e870*/  LEA.HI.X.SX32 R7, R3, R0, 0x2, P6 ;  /* 0x0000000003077211 */ /* 0x000fe200030f16ff */
[----:B------:R-:W-:Y:S01]  /*e880*/  IMAD R3, R133, 0x2, R11 ;  /* 0x0000000285037824 */ /* 0x000fe200078e020b */
[----:B-1----:R-:W-:Y:S01]  /*e890*/  ISETP.LT.AND P3, PT, R10, UR4, !P0 ;  /* 0x000000040a007c0c */ /* 0x002fe2000c761270 */
[----:B------:R-:W1:Y:S01]  /*e8a0*/  LDCU UR4, c[0x0][0x39c] ;  /* 0x00007380ff0477ac */ /* 0x000e620008000800 */
[C---:B----4-:R-:W-:Y:S01]  /*e8b0*/  LEA R8, P6, R11.reuse, R2, 0x2 ;  /* 0x000000020b087211 */ /* 0x050fe200078c10ff */
[----:B------:R4:W-:Y:S03]  /*e8c0*/  @P2 STG.E desc[UR24][R6.64], R81 ;  /* 0x0000005106002986 */ /* 0x0009e6000c101918 */
[----:B------:R-:W-:-:S02]  /*e8d0*/  LEA.HI.X.SX32 R9, R11, R0, 0x2, P6 ;  /* 0x000000000b097211 */ /* 0x000fc400030f16ff */
[C---:B------:R-:W-:Y:S02]  /*e8e0*/  LEA R10, P6, R3.reuse, R2, 0x2 ;  /* 0x00000002030a7211 */ /* 0x040fe400078c10ff */
[----:B--2---:R-:W-:Y:S01]  /*e8f0*/  ISETP.LT.AND P2, PT, R12, UR6, !P0 ;  /* 0x000000060c007c0c */ /* 0x004fe2000c741270 */
[----:B------:R-:W-:Y:S01]  /*e900*/  @P5 STG.E desc[UR24][R8.64], R82 ;  /* 0x0000005208005986 */ /* 0x000fe2000c101918 */
[----:B------:R-:W-:Y:S01]  /*e910*/  LEA.HI.X.SX32 R11, R3, R0, 0x2, P6 ;  /* 0x00000000030b7211 */ /* 0x000fe200030f16ff */
[C---:B------:R-:W-:Y:S01]  /*e920*/  IMAD R3, R133.reuse, 0x2, R3 ;  /* 0x0000000285037824 */ /* 0x040fe200078e0203 */
[C---:B------:R-:W-:Y:S01]  /*e930*/  LOP3.LUT R12, R132.reuse, 0x4c, RZ, 0xfc, !PT ;  /* 0x0000004c840c7812 */ /* 0x040fe200078efcff */
[----:B------:R-:W2:Y:S01]  /*e940*/  LDCU UR6, c[0x0][0x39c] ;  /* 0x00007380ff0677ac */ /* 0x000ea20008000800 */
[----:B----4-:R-:W-:Y:S01]  /*e950*/  LOP3.LUT R7, R132, 0x4e, RZ, 0xfc, !PT ;  /* 0x0000004e84077812 */ /* 0x010fe200078efcff */
[----:B------:R-:W-:Y:S01]  /*e960*/  IMAD R13, R133, 0x2, R3 ;  /* 0x00000002850d7824 */ /* 0x000fe200078e0203 */
[----:B---3--:R-:W-:Y:S01]  /*e970*/  ISETP.LT.AND P5, PT, R12, UR5, !P0 ;  /* 0x000000050c007c0c */ /* 0x008fe2000c7a1270 */
[----:B------:R3:W-:Y:S01]  /*e980*/  @P4 STG.E desc[UR24][R10.64], R83 ;  /* 0x000000530a004986 */ /* 0x0007e2000c101918 */
[----:B------:R-:W4:Y:S01]  /*e990*/  LDCU UR5, c[0x0][0x39c] ;  /* 0x00007380ff0577ac */ /* 0x000f220008000800 */
[----:B------:R-:W-:-:S02]  /*e9a0*/  LEA R4, P4, R3, R2, 0x2 ;  /* 0x0000000203047211 */ /* 0x000fc400078810ff */
[----:B------:R-:W-:Y:S02]  /*e9b0*/  LEA R6, P6, R13, R2, 0x2 ;  /* 0x000000020d067211 */ /* 0x000fe400078c10ff */
[-C--:B------:R-:W-:Y:S02]  /*e9c0*/  LEA.HI.X.SX32 R5, R3, R0.reuse, 0x2, P4 ;  /* 0x0000000003057211 */ /* 0x080fe400020f16ff */
[----:B-1----:R-:W-:Y:S01]  /*e9d0*/  ISETP.LT.AND P4, PT, R7, UR4, !P0 ;  /* 0x0000000407007c0c */ /* 0x002fe2000c781270 */
[----:B------:R-:W1:Y:S01]  /*e9e0*/  LDCU UR4, c[0x0][0x39c] ;  /* 0x00007380ff0477ac */ /* 0x000e620008000800 */
[----:B------:R-:W-:Y:S01]  /*e9f0*/  LEA.HI.X.SX32 R7, R13, R0, 0x2, P6 ;  /* 0x000000000d077211 */ /* 0x000fe200030f16ff */
[----:B------:R-:W-:Y:S01]  /*ea00*/  IMAD R13, R133, 0x2, R13 ;  /* 0x00000002850d7824 */ /* 0x000fe200078e020d */
[----:B------:R5:W-:Y:S01]  /*ea10*/  @P3 STG.E desc[UR24][R4.64], R88 ;  /* 0x0000005804003986 */ /* 0x000be2000c101918 */
[C---:B------:R-:W-:Y:S02]  /*ea20*/  LOP3.LUT R3, R132.reuse, 0x50, RZ, 0xfc, !PT ;  /* 0x0000005084037812 */ /* 0x040fe400078efcff */
[----:B---3--:R-:W-:Y:S01]  /*ea30*/  LOP3.LUT R10, R132, 0x52, RZ, 0xfc, !PT ;  /* 0x00000052840a7812 */ /* 0x008fe200078efcff */
[----:B------:R3:W-:Y:S01]  /*ea40*/  @P2 STG.E desc[UR24][R6.64], R89 ;  /* 0x0000005906002986 */ /* 0x0007e2000c101918 */
[----:B------:R-:W-:-:S02]  /*ea50*/  LEA R8, P2, R13, R2, 0x2 ;  /* 0x000000020d087211 */ /* 0x000fc400078410ff */
[----:B--2---:R-:W-:Y:S01]  /*ea60*/  ISETP.LT.AND P3, PT, R3, UR6, !P0 ;  /* 0x0000000603007c0c */ /* 0x004fe2000c761270 */
[----:B------:R-:W-:Y:S01]  /*ea70*/  IMAD R3, R133, 0x2, R13 ;  /* 0x0000000285037824 */ /* 0x000fe200078e020d */
[----:B------:R-:W-:Y:S01]  /*ea80*/  LEA.HI.X.SX32 R9, R13, R0, 0x2, P2 ;  /* 0x000000000d097211 */ /* 0x000fe200010f16ff */
[----:B------:R-:W2:Y:S01]  /*ea90*/  LDCU UR6, c[0x0][0x39c] ;  /* 0x00007380ff0677ac */ /* 0x000ea20008000800 */
[----:B----4-:R-:W-:Y:S02]  /*eaa0*/  ISETP.LT.AND P2, PT, R10, UR5, !P0 ;  /* 0x000000050a007c0c */ /* 0x010fe4000c741270 */
[----:B-----5:R-:W-:Y:S01]  /*eab0*/  LOP3.LUT R5, R132, 0x54, RZ, 0xfc, !PT ;  /* 0x0000005484057812 */ /* 0x020fe200078efcff */
[----:B------:R-:W4:Y:S01]  /*eac0*/  LDCU UR5, c[0x0][0x39c] ;  /* 0x00007380ff0577ac */ /* 0x000f220008000800 */
[----:B------:R-:W-:Y:S01]  /*ead0*/  LEA R4, P6, R3, R2, 0x2 ;  /* 0x0000000203047211 */ /* 0x000fe200078c10ff */
[----:B---3--:R-:W-:Y:S01]  /*eae0*/  IMAD R7, R133, 0x2, R3 ;  /* 0x0000000285077824 */ /* 0x008fe200078e0203 */
[----:B------:R3:W-:Y:S01]  /*eaf0*/  @P5 STG.E desc[UR24][R8.64], R90 ;  /* 0x0000005a08005986 */ /* 0x0007e2000c101918 */
[----:B-1----:R-:W-:Y:S01]  /*eb00*/  ISETP.LT.AND P5, PT, R5, UR4, !P0 ;  /* 0x0000000405007c0c */ /* 0x002fe2000c7a1270 */
[----:B------:R-:W1:Y:S01]  /*eb10*/  LDCU UR4, c[0x0][0x39c] ;  /* 0x00007380ff0477ac */ /* 0x000e620008000800 */
[----:B------:R-:W-:Y:S01]  /*eb20*/  LEA.HI.X.SX32 R5, R3, R0, 0x2, P6 ;  /* 0x0000000003057211 */ /* 0x000fe200030f16ff */
[----:B------:R-:W-:Y:S01]  /*eb30*/  IMAD R3, R133, 0x2, R7 ;  /* 0x0000000285037824 */ /* 0x000fe200078e0207 */
[----:B------:R-:W-:-:S02]  /*eb40*/  LEA R6, P6, R7, R2, 0x2 ;  /* 0x0000000207067211 */ /* 0x000fc400078c10ff */
[C---:B------:R-:W-:Y:S01]  /*eb50*/  LOP3.LUT R11, R132.reuse, 0x56, RZ, 0xfc, !PT ;  /* 0x00000056840b7812 */ /* 0x040fe200078efcff */
[----:B------:R5:W-:Y:S01]  /*eb60*/  @P4 STG.E desc[UR24][R4.64], R91 ;  /* 0x0000005b04004986 */ /* 0x000be2000c101918 */
[----:B------:R-:W-:Y:S02]  /*eb70*/  LEA.HI.X.SX32 R7, R7, R0, 0x2, P6 ;  /* 0x0000000007077211 */ /* 0x000fe400030f16ff */
[----:B------:R-:W-:Y:S02]  /*eb80*/  LEA R10, P6, R3, R2, 0x2 ;  /* 0x00000002030a7211 */ /* 0x000fe400078c10ff */
[----:B---3--:R-:W-:Y:S01]  /*eb90*/  LOP3.LUT R8, R132, 0x58, RZ, 0xfc, !PT ;  /* 0x0000005884087812 */ /* 0x008fe200078efcff */
[----:B------:R3:W-:Y:S01]  /*eba0*/  @P3 STG.E desc[UR24][R6.64], R176 ;  /* 0x000000b006003986 */ /* 0x0007e2000c101918 */
[----:B--2---:R-:W-:Y:S01]  /*ebb0*/  ISETP.LT.AND P4, PT, R11, UR6, !P0 ;  /* 0x000000060b007c0c */ /* 0x004fe2000c781270 */
[----:B------:R-:W2:Y:S01]  /*ebc0*/  LDCU UR6, c[0x0][0x39c] ;  /* 0x00007380ff0677ac */ /* 0x000ea20008000800 */
[----:B----4-:R-:W-:-:S02]  /*ebd0*/  ISETP.LT.AND P3, PT, R8, UR5, !P0 ;  /* 0x0000000508007c0c */ /* 0x010fc4000c761270 */
[----:B------:R-:W-:Y:S01]  /*ebe0*/  LEA.HI.X.SX32 R11, R3, R0, 0x2, P6 ;  /* 0x00000000030b7211 */ /* 0x000fe200030f16ff */
[----:B------:R-:W4:Y:S01]  /*ebf0*/  LDCU UR5, c[0x0][0x39c] ;  /* 0x00007380ff0577ac */ /* 0x000f220008000800 */
[C---:B------:R-:W-:Y:S01]  /*ec00*/  IMAD R3, R133.reuse, 0x2, R3 ;  /* 0x0000000285037824 */ /* 0x040fe200078e0203 */
[----:B------:R-:W-:Y:S02]  /*ec10*/  LOP3.LUT R8, R132, 0x5a, RZ, 0xfc, !PT ;  /* 0x0000005a84087812 */ /* 0x000fe400078efcff */
[----:B------:R2:W-:Y:S01]  /*ec20*/  @P2 STG.E desc[UR24][R10.64], R177 ;  /* 0x000000b10a002986 */ /* 0x0005e2000c101918 */
[----:B------:R-:W-:Y:S01]  /*ec30*/  IMAD R9, R133, 0x2, R3 ;  /* 0x0000000285097824 */ /* 0x000fe200078e0203 */
[C---:B-----5:R-:W-:Y:S02]  /*ec40*/  LEA R4, P6, R3.reuse, R2, 0x2 ;  /* 0x0000000203047211 */ /* 0x060fe400078c10ff */
[----:B-1----:R-:W-:Y:S01]  /*ec50*/  ISETP.LT.AND P2, PT, R8, UR4, !P0 ;  /* 0x0000000408007c0c */ /* 0x002fe2000c741270 */
[----:B------:R-:W1:Y:S01]  /*ec60*/  LDCU UR4, c[0x0][0x39c] ;  /* 0x00007380ff0477ac */ /* 0x000e620008000800 */
[----:B------:R-:W-:Y:S01]  /*ec70*/  LEA.HI.X.SX32 R5, R3, R0, 0x2, P6 ;  /* 0x0000000003057211 */ /* 0x000fe200030f16ff */
[----:B------:R-:W-:Y:S01]  /*ec80*/  IMAD R3, R133, 0x2, R9 ;  /* 0x0000000285037824 */ /* 0x000fe200078e0209 */
[----:B---3--:R-:W-:-:S02]  /*ec90*/  LEA R6, P6, R9, R2, 0x2 ;  /* 0x0000000209067211 */ /* 0x008fc400078c10ff */
[----:B------:R-:W-:Y:S01]  /*eca0*/  LOP3.LUT R12, R132, 0x5c, RZ, 0xfc, !PT ;  /* 0x0000005c840c7812 */ /* 0x000fe200078efcff */
[----:B------:R3:W-:Y:S01]  /*ecb0*/  @P5 STG.E desc[UR24][R4.64], R178 ;  /* 0x000000b204005986 */ /* 0x0007e2000c101918 */
[----:B------:R-:W-:Y:S02]  /*ecc0*/  LEA.HI.X.SX32 R7, R9, R0, 0x2, P6 ;  /* 0x0000000009077211 */ /* 0x000fe400030f16ff */
[C---:B------:R-:W-:Y:S02]  /*ecd0*/  LEA R8, P6, R3.reuse, R2, 0x2 ;  /* 0x0000000203087211 */ /* 0x040fe400078c10ff */
[----:B----4-:R-:W-:Y:S01]  /*ece0*/  ISETP.LT.AND P5, PT, R12, UR5, !P0 ;  /* 0x000000050c007c0c */ /* 0x010fe2000c7a1270 */
[----:B------:R-:W4:Y:S01]  /*ecf0*/  LDCU UR5, c[0x0][0x39c] ;  /* 0x00007380ff0577ac */ /* 0x000f220008000800 */
[----:B------:R-:W-:Y:S01]  /*ed00*/  LEA.HI.X.SX32 R9, R3, R0, 0x2, P6 ;  /* 0x0000000003097211 */ /* 0x000fe200030f16ff */
[C---:B------:R-:W-:Y:S01]  /*ed10*/  IMAD R3, R133.reuse, 0x2, R3 ;  /* 0x0000000285037824 */ /* 0x040fe200078e0203 */
[C---:B--2---:R-:W-:Y:S01]  /*ed20*/  LOP3.LUT R10, R132.reuse, 0x5e, RZ, 0xfc, !PT ;  /* 0x0000005e840a7812 */ /* 0x044fe200078efcff */
[----:B------:R2:W-:Y:S01]  /*ed30*/  @P4 STG.E desc[UR24][R6.64], R179 ;  /* 0x000000b306004986 */ /* 0x0005e2000c101918 */
[----:B------:R-:W-:Y:S01]  /*ed40*/  LOP3.LUT R12, R132, 0x7e, RZ, 0xfc, !PT ;  /* 0x0000007e840c7812 */ /* 0x000fe200078efcff */
[----:B------:R-:W-:Y:S01]  /*ed50*/  IMAD R11, R133, 0x2, R3 ;  /* 0x00000002850b7824 */ /* 0x000fe200078e0203 */
[----:B------:R-:W-:Y:S01]  /*ed60*/  ISETP.LT.AND P4, PT, R10, UR6, !P0 ;  /* 0x000000060a007c0c */ /* 0x000fe2000c781270 */
[----:B------:R-:W5:Y:S01]  /*ed70*/  LDCU UR6, c[0x0][0x39c] ;  /* 0x00007380ff0677ac */ /* 0x000f620008000800 */
[----:B------:R-:W-:Y:S01]  /*ed80*/  LOP3.LUT R10, R132, 0x60, RZ, 0xfc, !PT ;  /* 0x00000060840a7812 */ /* 0x000fe200078efcff */
[----:B------:R4:W-:Y:S01]  /*ed90*/  @P3 STG.E desc[UR24][R8.64], R104 ;  /* 0x0000006808003986 */ /* 0x0009e2000c101918 */
[----:B---3--:R-:W-:-:S02]  /*eda0*/  LEA R4, P6, R3, R2, 0x2 ;  /* 0x0000000203047211 */ /* 0x008fc400078c10ff */
[----:B-1----:R-:W-:Y:S01]  /*edb0*/  ISETP.LT.AND P3, PT, R10, UR4, !P0 ;  /* 0x000000040a007c0c */ /* 0x002fe2000c761270 */
[----:B------:R-:W1:Y:S01]  /*edc0*/  LDCU UR4, c[0x0][0x39c] ;  /* 0x00007380ff0477ac */ /* 0x000e620008000800 */
[----:B------:R-:W-:Y:S01]  /*edd0*/  LEA.HI.X.SX32 R5, R3, R0, 0x2, P6 ;  /* 0x0000000003057211 */ /* 0x000fe200030f16ff */
[----:B------:R-:W-:Y:S01]  /*ede0*/  IMAD R3, R133, 0x2, R11 ;  /* 0x0000000285037824 */ /* 0x000fe200078e020b */
[C---:B--2---:R-:W-:Y:S02]  /*edf0*/  LEA R6, P6, R11.reuse, R2, 0x2 ;  /* 0x000000020b067211 */ /* 0x044fe400078c10ff */
[----:B------:R-:W-:Y:S01]  /*ee00*/  LOP3.LUT R10, R132, 0x62, RZ, 0xfc, !PT ;  /* 0x00000062840a7812 */ /* 0x000fe200078efcff */
[----:B------:R-:W-:Y:S01]  /*ee10*/  @P2 STG.E desc[UR24][R4.64], R105 ;  /* 0x0000006904002986 */ /* 0x000fe2000c101918 */
[----:B------:R-:W-:Y:S01]  /*ee20*/  LEA.HI.X.SX32 R7, R11, R0, 0x2, P6 ;  /* 0x000000000b077211 */ /* 0x000fe200030f16ff */
[----:B------:R-:W-:Y:S01]  /*ee30*/  IMAD R13, R133, 0x2, R3 ;  /* 0x00000002850d7824 */ /* 0x000fe200078e0203 */
[----:B----4-:R-:W-:-:S02]  /*ee40*/  LEA R8, P6, R3, R2, 0x2 ;  /* 0x0000000203087211 */ /* 0x010fc400078c10ff */
[----:B------:R-:W-:Y:S01]  /*ee50*/  ISETP.LT.AND P2, PT, R10, UR5, !P0 ;  /* 0x000000050a007c0c */ /* 0x000fe2000c741270 */
[----:B------:R-:W2:Y:S01]  /*ee60*/  LDCU UR5, c[0x0][0x39c] ;  /* 0x00007380ff0577ac */ /* 0x000ea20008000800 */
[C---:B------:R-:W-:Y:S01]  /*ee70*/  LOP3.LUT R11, R132.reuse, 0x64, RZ, 0xfc, !PT ;  /* 0x00000064840b7812 */ /* 0x040fe200078efcff */
[----:B------:R3:W-:Y:S01]  /*ee80*/  @P5 STG.E desc[UR24][R6.64], R106 ;  /* 0x0000006a06005986 */ /* 0x0007e2000c101918 */
[----:B------:R-:W-:Y:S02]  /*ee90*/  LEA.HI.X.SX32 R9, R3, R0, 0x2, P6 ;  /* 0x0000000003097211 */ /* 0x000fe400030f16ff */
[----:B------:R-:W-:Y:S02]  /*eea0*/  LEA R10, P6, R13, R2, 0x2 ;  /* 0x000000020d0a7211 */ /* 0x000fe400078c10ff */
[----:B-----5:R-:W-:Y:S01]  /*eeb0*/  ISETP.LT.AND P5, PT, R11, UR6, !P0 ;  /* 0x000000060b007c0c */ /* 0x020fe2000c7a1270 */
[----:B------:R-:W4:Y:S01]  /*eec0*/  LDCU UR6, c[0x0][0x39c] ;  /* 0x00007380ff0677ac */ /* 0x000f220008000800 */
[C---:B------:R-:W-:Y:S01]  /*eed0*/  LOP3.LUT R3, R132.reuse, 0x66, RZ, 0xfc, !PT ;  /* 0x0000006684037812 */ /* 0x040fe200078efcff */
[----:B------:R5:W-:Y:S01]  /*eee0*/  @P4 STG.E desc[UR24][R8.64], R107 ;  /* 0x0000006b08004986 */ /* 0x000be2000c101918 */
[----:B------:R-:W-:Y:S01]  /*eef0*/  LEA.HI.X.SX32 R11, R13, R0, 0x2, P6 ;  /* 0x000000000d0b7211 */ /* 0x000fe200030f16ff */
[----:B------:R-:W-:Y:S01]  /*ef00*/  IMAD R13, R133, 0x2, R13 ;  /* 0x00000002850d7824 */ /* 0x000fe200078e020d */
[----:B-1----:R-:W-:Y:S01]  /*ef10*/  ISETP.LT.AND P4, PT, R3, UR4, !P0 ;  /* 0x0000000403007c0c */ /* 0x002fe2000c781270 */
[----:B------:R-:W1:Y:S01]  /*ef20*/  LDCU UR4, c[0x0][0x39c] ;  /* 0x00007380ff0477ac */ /* 0x000e620008000800 */
[----:B---3--:R-:W-:Y:S01]  /*ef30*/  LOP3.LUT R7, R132, 0x68, RZ, 0xfc, !PT ;  /* 0x0000006884077812 */ /* 0x008fe200078efcff */
[----:B------:R3:W-:Y:S01]  /*ef40*/  @P3 STG.E desc[UR24][R10.64], R112 ;  /* 0x000000700a003986 */ /* 0x0007e2000c101918 */
[----:B------:R-:W-:Y:S01]  /*ef50*/  IMAD R3, R133, 0x2, R13 ;  /* 0x0000000285037824 */ /* 0x000fe200078e020d */
[----:B------:R-:W-:-:S04]  /*ef60*/  LEA R4, P3, R13, R2, 0x2 ;  /* 0x000000020d047211 */ /* 0x000fc800078610ff */
[----:B------:R-:W-:Y:S02]  /*ef70*/  LEA.HI.X.SX32 R5, R13, R0, 0x2, P3 ;  /* 0x000000000d057211 */ /* 0x000fe400018f16ff */
[----:B------:R-:W-:Y:S02]  /*ef80*/  LEA R6, P6, R3, R2, 0x2 ;  /* 0x0000000203067211 */ /* 0x000fe400078c10ff */
[----:B--2---:R-:W-:Y:S01]  /*ef90*/  ISETP.LT.AND P3, PT, R7, UR5, !P0 ;  /* 0x0000000507007c0c */ /* 0x004fe2000c761270 */
[----:B------:R-:W2:Y:S01]  /*efa0*/  LDCU UR5, c[0x0][0x39c] ;  /* 0x00007380ff0577ac */ /* 0x000ea20008000800 */
[----:B------:R-:W-:Y:S01]  /*efb0*/  LEA.HI.X.SX32 R7, R3, R0, 0x2, P6 ;  /* 0x0000000003077211 */ /* 0x000fe200030f16ff */
[C---:B------:R-:W-:Y:S01]  /*efc0*/  IMAD R3, R133.reuse, 0x2, R3 ;  /* 0x0000000285037824 */ /* 0x040fe200078e0203 */
[C---:B-----5:R-:W-:Y:S01]  /*efd0*/  LOP3.LUT R8, R132.reuse, 0x6a, RZ, 0xfc, !PT ;  /* 0x0000006a84087812 */ /* 0x060fe200078efcff */
[----:B------:R5:W-:Y:S01]  /*efe0*/  @P2 STG.E desc[UR24][R4.64], R113 ;  /* 0x0000007104002986 */ /* 0x000be2000c101918 */
[----:B---3--:R-:W-:Y:S01]  /*eff0*/  LOP3.LUT R10, R132, 0x6c, RZ, 0xfc, !PT ;  /* 0x0000006c840a7812 */ /* 0x008fe200078efcff */
[----:B------:R-:W-:Y:S01]  /*f000*/  IMAD R11, R133, 0x2, R3 ;  /* 0x00000002850b7824 */ /* 0x000fe200078e0203 */
[----:B----4-:R-:W-:Y:S01]  /*f010*/  ISETP.LT.AND P2, PT, R8, UR6, !P0 ;  /* 0x0000000608007c0c */ /* 0x010fe2000c741270 */
[----:B------:R3:W-:Y:S01]  /*f020*/  @P5 STG.E desc[UR24][R6.64], R114 ;  /* 0x0000007206005986 */ /* 0x0007e2000c101918 */
[C---:B------:R-:W-:Y:S01]  /*f030*/  LEA R8, P5, R3.reuse, R2, 0x2 ;  /* 0x0000000203087211 */ /* 0x040fe200078a10ff */
[----:B------:R-:W4:Y:S03]  /*f040*/  LDCU UR6, c[0x0][0x39c] ;  /* 0x00007380ff0677ac */ /* 0x000f260008000800 */
[----:B------:R-:W-:Y:S01]  /*f050*/  LEA.HI.X.SX32 R9, R3, R0, 0x2, P5 ;  /* 0x0000000003097211 */ /* 0x000fe200028f16ff */
[----:B------:R-:W-:Y:S01]  /*f060*/  IMAD R3, R133, 0x2, R11 ;  /* 0x0000000285037824 */ /* 0x000fe200078e020b */
[----:B-1----:R-:W-:Y:S01]  /*f070*/  ISETP.LT.AND P5, PT, R10, UR4, !P0 ;  /* 0x000000040a007c0c */ /* 0x002fe2000c7a1270 */
[----:B------:R-:W1:Y:S01]  /*f080*/  LDCU UR4, c[0x0][0x39c] ;  /* 0x00007380ff0477ac */ /* 0x000e620008000800 */
[----:B-----5:R-:W-:Y:S01]  /*f090*/  LOP3.LUT R5, R132, 0x6e, RZ, 0xfc, !PT ;  /* 0x0000006e84057812 */ /* 0x020fe200078efcff */
[----:B------:R5:W-:Y:S01]  /*f0a0*/  @P4 STG.E desc[UR24][R8.64], R115 ;  /* 0x0000007308004986 */ /* 0x000be2000c101918 */
[----:B------:R-:W-:-:S02]  /*f0b0*/  LEA R4, P6, R11, R2, 0x2 ;  /* 0x000000020b047211 */ /* 0x000fc400078c10ff */
[----:B--2---:R-:W-:Y:S01]  /*f0c0*/  ISETP.LT.AND P4, PT, R5, UR5, !P0 ;  /* 0x0000000505007c0c */ /* 0x004fe2000c781270 */
[----:B------:R-:W2:Y:S01]  /*f0d0*/  LDCU UR5, c[0x0][0x39c] ;  /* 0x00007380ff0577ac */ /* 0x000ea20008000800 */
[----:B------:R-:W-:Y:S01]  /*f0e0*/  LEA.HI.X.SX32 R5, R11, R0, 0x2, P6 ;  /* 0x000000000b057211 */ /* 0x000fe200030f16ff */
[----:B------:R-:W-:Y:S01]  /*f0f0*/  IMAD R11, R133, 0x2, R3 ;  /* 0x00000002850b7824 */ /* 0x000fe200078e0203 */
[C---:B---3--:R-:W-:Y:S02]  /*f100*/  LEA R6, P6, R3.reuse, R2, 0x2 ;  /* 0x0000000203067211 */ /* 0x048fe400078c10ff */
[----:B------:R-:W-:Y:S01]  /*f110*/  LOP3.LUT R10, R132, 0x70, RZ, 0xfc, !PT ;  /* 0x00000070840a7812 */ /* 0x000fe200078efcff */
[----:B------:R3:W-:Y:S01]  /*f120*/  @P3 STG.E desc[UR24][R4.64], R120 ;  /* 0x0000007804003986 */ /* 0x0007e2000c101918 */
[----:B------:R-:W-:Y:S02]  /*f130*/  LEA.HI.X.SX32 R7, R3, R0, 0x2, P6 ;  /* 0x0000000003077211 */ /* 0x000fe400030f16ff */
[----:B-----5:R-:W-:-:S02]  /*f140*/  LEA R8, P6, R11, R2, 0x2 ;  /* 0x000000020b087211 */ /* 0x020fc400078c10ff */
[C---:B------:R-:W-:Y:S01]  /*f150*/  LOP3.LUT R3, R132.reuse, 0x72, RZ, 0xfc, !PT ;  /* 0x0000007284037812 */ /* 0x040fe200078efcff */
[----:B------:R5:W-:Y:S01]  /*f160*/  @P2 STG.E desc[UR24][R6.64], R121 ;  /* 0x0000007906002986 */ /* 0x000be2000c101918 */
[----:B------:R-:W-:Y:S01]  /*f170*/  LEA.HI.X.SX32 R9, R11, R0, 0x2, P6 ;  /* 0x000000000b097211 */ /* 0x000fe200030f16ff */
[----:B------:R-:W-:Y:S01]  /*f180*/  IMAD R11, R133, 0x2, R11 ;  /* 0x00000002850b7824 */ /* 0x000fe200078e020b */
[----:B-1----:R-:W-:Y:S01]  /*f190*/  ISETP.LT.AND P2, PT, R3, UR4, !P0 ;  /* 0x0000000403007c0c */ /* 0x002fe2000c741270 */
[----:B------:R-:W1:Y:S01]  /*f1a0*/  LDCU UR4, c[0x0][0x39c] ;  /* 0x00007380ff0477ac */ /* 0x000e620008000800 */
[----:B------:R-:W-:Y:S01]  /*f1b0*/  LOP3.LUT R3, R132, 0x74, RZ, 0xfc, !PT ;  /* 0x0000007484037812 */ /* 0x000fe200078efcff */
[----:B------:R1:W-:Y:S01]  /*f1c0*/  @P5 STG.E desc[UR24][R8.64], R122 ;  /* 0x0000007a08005986 */ /* 0x0003e2000c101918 */
[----:B----4-:R-:W-:Y:S01]  /*f1d0*/  ISETP.LT.AND P3, PT, R10, UR6, !P0 ;  /* 0x000000060a007c0c */ /* 0x010fe2000c761270 */
[----:B------:R-:W4:Y:S01]  /*f1e0*/  LDCU UR6, c[0x0][0x39c] ;  /* 0x00007380ff0677ac */ /* 0x000f220008000800 */
[----:B--2---:R-:W-:Y:S01]  /*f1f0*/  ISETP.LT.AND P5, PT, R3, UR5, !P0 ;  /* 0x0000000503007c0c */ /* 0x004fe2000c7a1270 */
[----:B------:R-:W-:Y:S01]  /*f200*/  IMAD R3, R133, 0x2, R11 ;  /* 0x0000000285037824 */ /* 0x000fe200078e020b */
[----:B---3--:R-:W-:Y:S01]  /*f210*/  LEA R4, P6, R11, R2, 0x2 ;  /* 0x000000020b047211 */ /* 0x008fe200078c10ff */
[----:B------:R-:W2:Y:S01]  /*f220*/  LDCU UR5, c[0x0][0x39c] ;  /* 0x00007380ff0577ac */ /* 0x000ea20008000800 */
[----:B------:R-:W-:-:S02]  /*f230*/  LOP3.LUT R10, R132, 0x76, RZ, 0xfc, !PT ;  /* 0x00000076840a7812 */ /* 0x000fc400078efcff */
[----:B------:R-:W-:Y:S01]  /*f240*/  LEA.HI.X.SX32 R5, R11, R0, 0x2, P6 ;  /* 0x000000000b057211 */ /* 0x000fe200030f16ff */
[----:B------:R-:W-:Y:S01]  /*f250*/  IMAD R11, R133, 0x2, R3 ;  /* 0x00000002850b7824 */ /* 0x000fe200078e0203 */
[----:B-----5:R-:W-:-:S03]  /*f260*/  LEA R6, P6, R3, R2, 0x2 ;  /* 0x0000000203067211 */ /* 0x020fc600078c10ff */
[----:B------:R3:W-:Y:S01]  /*f270*/  @P4 STG.E desc[UR24][R4.64], R123 ;  /* 0x0000007b04004986 */ /* 0x0007e2000c101918 */
[----:B------:R-:W-:Y:S02]  /*f280*/  LEA.HI.X.SX32 R7, R3, R0, 0x2, P6 ;  /* 0x0000000003077211 */ /* 0x000fe400030f16ff */
[C---:B-1----:R-:W-:Y:S02]  /*f290*/  LEA R8, P6, R11.reuse, R2, 0x2 ;  /* 0x000000020b087211 */ /* 0x042fe400078c10ff */
[----:B------:R-:W-:Y:S01]  /*f2a0*/  ISETP.LT.AND P4, PT, R10, UR4, !P0 ;  /* 0x000000040a007c0c */ /* 0x000fe2000c781270 */
[----:B------:R-:W1:Y:S01]  /*f2b0*/  LDCU UR4, c[0x0][0x39c] ;  /* 0x00007380ff0477ac */ /* 0x000e620008000800 */
[----:B------:R-:W-:Y:S01]  /*f2c0*/  LEA.HI.X.SX32 R9, R11, R0, 0x2, P6 ;  /* 0x000000000b097211 */ /* 0x000fe200030f16ff */
[----:B------:R-:W-:Y:S01]  /*f2d0*/  IMAD R11, R133, 0x2, R11 ;  /* 0x00000002850b7824 */ /* 0x000fe200078e020b */
[C---:B------:R-:W-:Y:S01]  /*f2e0*/  LOP3.LUT R3, R132.reuse, 0x78, RZ, 0xfc, !PT ;  /* 0x0000007884037812 */ /* 0x040fe200078efcff */
[----:B------:R5:W-:Y:S01]  /*f2f0*/  @P3 STG.E desc[UR24][R6.64], R92 ;  /* 0x0000005c06003986 */ /* 0x000be2000c101918 */
[----:B------:R-:W-:-:S02]  /*f300*/  LOP3.LUT R10, R132, 0x7a, RZ, 0xfc, !PT ;  /* 0x0000007a840a7812 */ /* 0x000fc400078efcff */
[----:B----4-:R-:W-:Y:S01]  /*f310*/  ISETP.LT.AND P3, PT, R3, UR6, !P0 ;  /* 0x0000000603007c0c */ /* 0x010fe2000c761270 */
[----:B------:R-:W-:Y:S01]  /*f320*/  IMAD R3, R133, 0x2, R11 ;  /* 0x0000000285037824 */ /* 0x000fe200078e020b */
[C---:B---3--:R-:W-:Y:S01]  /*f330*/  LEA R4, P6, R11.reuse, R2, 0x2 ;  /* 0x000000020b047211 */ /* 0x048fe200078c10ff */
[----:B------:R-:W3:Y:S01]  /*f340*/  LDCU UR6, c[0x0][0x39c] ;  /* 0x00007380ff0677ac */ /* 0x000ee20008000800 */
[----:B------:R4:W-:Y:S01]  /*f350*/  @P2 STG.E desc[UR24][R8.64], R93 ;  /* 0x0000005d08002986 */ /* 0x0009e2000c101918 */
[----:B--2---:R-:W-:Y:S02]  /*f360*/  ISETP.LT.AND P2, PT, R10, UR5, !P0 ;  /* 0x000000050a007c0c */ /* 0x004fe4000c741270 */
[----:B------:R-:W-:Y:S01]  /*f370*/  LEA.HI.X.SX32 R5, R11, R0, 0x2, P6 ;  /* 0x000000000b057211 */ /* 0x000fe200030f16ff */
[----:B------:R-:W-:Y:S01]  /*f380*/  IMAD R11, R133, 0x2, R3 ;  /* 0x00000002850b7824 */ /* 0x000fe200078e0203 */
[C---:B-----5:R-:W-:Y:S01]  /*f390*/  LEA R6, P6, R3.reuse, R2, 0x2 ;  /* 0x0000000203067211 */ /* 0x060fe200078c10ff */
[----:B------:R-:W2:Y:S01]  /*f3a0*/  LDCU UR5, c[0x0][0x39c] ;  /* 0x00007380ff0577ac */ /* 0x000ea20008000800 */
        /* <DEDUP_REMOVED lines=10> */
[----:B---3--:R-:W-:Y:S01]  /*f450*/  ISETP.LT.AND P4, PT, R12, UR6, !P0 ;  /* 0x000000060c007c0c */ /* 0x008fe2000c781270 */
[----:B------:R-:W-:Y:S01]  /*f460*/  @P3 STG.E desc[UR24][R8.64], R16 ;  /* 0x0000001008003986 */ /* 0x000fe2000c101918 */
[----:B------:R-:W-:Y:S01]  /*f470*/  LEA.HI.X.SX32 R11, R3, R0, 0x2, P6 ;  /* 0x00000000030b7211 */ /* 0x000fe200030f16ff */
[C---:B------:R-:W-:Y:S01]  /*f480*/  IMAD R3, R133.reuse, 0x2, R3 ;  /* 0x0000000285037824 */ /* 0x040fe200078e0203 */
[C---:B------:R-:W-:Y:S01]  /*f490*/  LOP3.LUT R12, R132.reuse, 0x80, RZ, 0xfc, !PT ;  /* 0x00000080840c7812 */ /* 0x040fe200078efcff */
[----:B------:R-:W3:Y:S01]  /*f4a0*/  LDCU UR6, c[0x0][0x39c] ;  /* 0x00007380ff0677ac */ /* 0x000ee20008000800 */
[----:B----4-:R-:W-:Y:S01]  /*f4b0*/  LOP3.LUT R7, R132, 0x82, RZ, 0xfc, !PT ;  /* 0x0000008284077812 */ /* 0x010fe200078efcff */
[----:B------:R-:W-:Y:S01]  /*f4c0*/  IMAD R13, R133, 0x2, R3 ;  /* 0x00000002850d7824 */ /* 0x000fe200078e0203 */
[----:B--2---:R-:W-:Y:S01]  /*f4d0*/  ISETP.LT.AND P3, PT, R12, UR5, !P0 ;  /* 0x000000050c007c0c */ /* 0x004fe2000c761270 */
        /* <DEDUP_REMOVED lines=11> */
[----:B--2---:R-:W-:Y:S01]  /*f590*/  LOP3.LUT R10, R132, 0x86, RZ, 0xfc, !PT ;  /* 0x00000086840a7812 */ /* 0x004fe200078efcff */
[----:B------:R2:W-:Y:S01]  /*f5a0*/  @P4 STG.E desc[UR24][R6.64], R19 ;  /* 0x0000001306004986 */ /* 0x0005e2000c101918 */
[----:B------:R-:W-:-:S02]  /*f5b0*/  LEA R8, P4, R13, R2, 0x2 ;  /* 0x000000020d087211 */ /* 0x000fc400078810ff */
[----:B---3--:R-:W-:Y:S01]  /*f5c0*/  ISETP.LT.AND P5, PT, R3, UR6, !P0 ;  /* 0x0000000603007c0c */ /* 0x008fe2000c7a1270 */
[----:B------:R-:W3:Y:S01]  /*f5d0*/  LDCU UR6, c[0x0][0x39c] ;  /* 0x00007380ff0677ac */ /* 0x000ee20008000800 */
[----:B------:R-:W-:Y:S01]  /*f5e0*/  IMAD R3, R133, 0x2, R13 ;  /* 0x0000000285037824 */ /* 0x000fe200078e020d */
[----:B------:R-:W-:Y:S02]  /*f5f0*/  LEA.HI.X.SX32 R9, R13, R0, 0x2, P4 ;  /* 0x000000000d097211 */ /* 0x000fe400020f16ff */
[----:B----4-:R-:W-:Y:S01]  /*f600*/  ISETP.LT.AND P4, PT, R10, UR5, !P0 ;  /* 0x000000050a007c0c */ /* 0x010fe2000c781270 */
[----:B------:R-:W4:Y:S01]  /*f610*/  LDCU UR5, c[0x0][0x39c] ;  /* 0x00007380ff0577ac */ /* 0x000f220008000800 */
[----:B-----5:R-:W-:Y:S01]  /*f620*/  LOP3.LUT R5, R132, 0x88, RZ, 0xfc, !PT ;  /* 0x0000008884057812 */ /* 0x020fe200078efcff */
[----:B------:R5:W-:Y:S01]  /*f630*/  @P3 STG.E desc[UR24][R8.64], R156 ;  /* 0x0000009c08003986 */ /* 0x000be2000c101918 */
[----:B------:R-:W-:Y:S01]  /*f640*/  LEA R4, P6, R3, R2, 0x2 ;  /* 0x0000000203047211 */ /* 0x000fe200078c10ff */
[----:B--2---:R-:W-:Y:S01]  /*f650*/  IMAD R7, R133, 0x2, R3 ;  /* 0x0000000285077824 */ /* 0x004fe200078e0203 */
        /* <DEDUP_REMOVED lines=9> */
[----:B-----5:R-:W-:Y:S01]  /*f6f0*/  LOP3.LUT R8, R132, 0x8c, RZ, 0xfc, !PT ;  /* 0x0000008c84087812 */ /* 0x020fe200078efcff */
[----:B------:R5:W-:Y:S01]  /*f700*/  @P5 STG.E desc[UR24][R6.64], R158 ;  /* 0x0000009e06005986 */ /* 0x000be2000c101918 */
[----:B---3--:R-:W-:Y:S01]  /*f710*/  ISETP.LT.AND P2, PT, R11, UR6, !P0 ;  /* 0x000000060b007c0c */ /* 0x008fe2000c741270 */
[----:B------:R-:W3:Y:S01]  /*f720*/  LDCU UR6, c[0x0][0x39c] ;  /* 0x00007380ff0677ac */ /* 0x000ee20008000800 */
[----:B------:R-:W-:Y:S01]  /*f730*/  LEA.HI.X.SX32 R11, R3, R0, 0x2, P6 ;  /* 0x00000000030b7211 */ /* 0x000fe200030f16ff */
[C---:B------:R-:W-:Y:S01]  /*f740*/  IMAD R3, R133.reuse, 0x2, R3 ;  /* 0x0000000285037824 */ /* 0x040fe200078e0203 */
[----:B----4-:R-:W-:Y:S01]  /*f750*/  ISETP.LT.AND P5, PT, R8, UR5, !P0 ;  /* 0x0000000508007c0c */ /* 0x010fe2000c7a1270 */
[----:B------:R-:W4:Y:S01]  /*f760*/  LDCU UR5, c[0x0][0x39c] ;  /* 0x00007380ff0577ac */ /* 0x000f220008000800 */
[----:B------:R-:W-:Y:S01]  /*f770*/  LOP3.LUT R8, R132, 0x8e, RZ, 0xfc, !PT ;  /* 0x0000008e84087812 */ /* 0x000fe200078efcff */
[----:B------:R-:W-:Y:S01]  /*f780*/  IMAD R9, R133, 0x2, R3 ;  /* 0x0000000285097824 */ /* 0x000fe200078e0203 */
[C---:B--2---:R-:W-:Y:S01]  /*f790*/  LEA R4, P6, R3.reuse, R2, 0x2 ;  /* 0x0000000203047211 */ /* 0x044fe200078c10ff */
[----:B------:R2:W-:Y:S01]  /*f7a0*/  @P4 STG.E desc[UR24][R10.64], R159 ;  /* 0x0000009f0a004986 */ /* 0x0005e2000c101918 */
[----:B-1----:R-:W-:Y:S01]  /*f7b0*/  ISETP.LT.AND P4, PT, R8, UR4, !P0 ;  /* 0x0000000408007c0c */ /* 0x002fe2000c781270 */
[----:B------:R-:W1:Y:S01]  /*f7c0*/  LDCU UR4, c[0x0][0x39c] ;  /* 0x00007380ff0477ac */ /* 0x000e620008000800 */
[----:B------:R-:W-:Y:S01]  /*f7d0*/  LEA.HI.X.SX32 R5, R3, R0, 0x2, P6 ;  /* 0x0000000003057211 */ /* 0x000fe200030f16ff */
[----:B------:R-:W-:Y:S01]  /*f7e0*/  IMAD R3, R133, 0x2, R9 ;  /* 0x0000000285037824 */ /* 0x000fe200078e0209 */
[----:B-----5:R-:W-:-:S02]  /*f7f0*/  LEA R6, P6, R9, R2, 0x2 ;  /* 0x0000000209067211 */ /* 0x020fc400078c10ff */
[C---:B------:R-:W-:Y:S01]  /*f800*/  LOP3.LUT R12, R132.reuse, 0x90, RZ, 0xfc, !PT ;  /* 0x00000090840c7812 */ /* 0x040fe200078efcff */
[----:B------:R5:W-:Y:S01]  /*f810*/  @P3 STG.E desc[UR24][R4.64], R164 ;  /* 0x000000a404003986 */ /* 0x000be2000c101918 */
[----:B------:R-:W-:Y:S02]  /*f820*/  LEA.HI.X.SX32 R7, R9, R0, 0x2, P6 ;  /* 0x0000000009077211 */ /* 0x000fe400030f16ff */
[C---:B------:R-:W-:Y:S02]  /*f830*/  LEA R8, P6, R3.reuse, R2, 0x2 ;  /* 0x0000000203087211 */ /* 0x040fe400078c10ff */
[----:B--2---:R-:W-:Y:S01]  /*f840*/  LOP3.LUT R10, R132, 0x92, RZ, 0xfc, !PT ;  /* 0x00000092840a7812 */ /* 0x004fe200078efcff */
[----:B------:R2:W-:Y:S01]  /*f850*/  @P2 STG.E desc[UR24][R6.64], R165 ;  /* 0x000000a506002986 */ /* 0x0005e2000c101918 */
[----:B----4-:R-:W-:Y:S01]  /*f860*/  ISETP.LT.AND P3, PT, R12, UR5, !P0 ;  /* 0x000000050c007c0c */ /* 0x010fe2000c761270 */
[----:B------:R-:W4:Y:S01]  /*f870*/  LDCU UR5, c[0x0][0x39c] ;  /* 0x00007380ff0577ac */ /* 0x000f220008000800 */
[----:B------:R-:W-:Y:S01]  /*f880*/  LEA.HI.X.SX32 R9, R3, R0, 0x2, P6 ;  /* 0x0000000003097211 */ /* 0x000fe200030f16ff */
[C---:B------:R-:W-:Y:S01]  /*f890*/  IMAD R3, R133.reuse, 0x2, R3 ;  /* 0x0000000285037824 */ /* 0x040fe200078e0203 */
[----:B---3--:R-:W-:Y:S01]  /*f8a0*/  ISETP.LT.AND P2, PT, R10, UR6, !P0 ;  /* 0x000000060a007c0c */ /* 0x008fe2000c741270 */
[----:B------:R-:W3:Y:S01]  /*f8b0*/  LDCU UR6, c[0x0][0x39c] ;  /* 0x00007380ff0677ac */ /* 0x000ee20008000800 */
[----:B------:R-:W-:Y:S01]  /*f8c0*/  LOP3.LUT R10, R132, 0x94, RZ, 0xfc, !PT ;  /* 0x00000094840a7812 */ /* 0x000fe200078efcff */
[----:B------:R-:W-:Y:S01]  /*f8d0*/  IMAD R11, R133, 0x2, R3 ;  /* 0x00000002850b7824 */ /* 0x000fe200078e0203 */
[C---:B-----5:R-:W-:Y:S01]  /*f8e0*/  LEA R4, P6, R3.reuse, R2, 0x2 ;  /* 0x0000000203047211 */ /* 0x060fe200078c10ff */
[----:B------:R5:W-:Y:S01]  /*f8f0*/  @P5 STG.E desc[UR24][R8.64], R166 ;  /* 0x000000a608005986 */ /* 0x000be2000c101918 */
[----:B-1----:R-:W-:Y:S01]  /*f900*/  ISETP.LT.AND P5, PT, R10, UR4, !P0 ;  /* 0x000000040a007c0c */ /* 0x002fe2000c7a1270 */
[----:B------:R-:W1:Y:S01]  /*f910*/  LDCU UR4, c[0x0][0x39c] ;  /* 0x00007380ff0477ac */ /* 0x000e620008000800 */
[----:B------:R-:W-:Y:S01]  /*f920*/  LEA.HI.X.SX32 R5, R3, R0, 0x2, P6 ;  /* 0x0000000003057211 */ /* 0x000fe200030f16ff */
[----:B------:R-:W-:Y:S01]  /*f930*/  IMAD R3, R133, 0x2, R11 ;  /* 0x0000000285037824 */ /* 0x000fe200078e020b */
[----:B--2---:R-:W-:-:S02]  /*f940*/  LEA R6, P6, R11, R2, 0x2 ;  /* 0x000000020b067211 */ /* 0x004fc400078c10ff */
[----:B------:R-:W-:Y:S01]  /*f950*/  LOP3.LUT R10, R132, 0x96, RZ, 0xfc, !PT ;  /* 0x00000096840a7812 */ /* 0x000fe200078efcff */
[----:B------:R-:W-:Y:S01]  /*f960*/  IMAD R13, R133, 0x2, R3 ;  /* 0x00000002850d7824 */ /* 0x000fe200078e0203 */
[----:B------:R-:W-:Y:S01]  /*f970*/  LEA.HI.X.SX32 R7, R11, R0, 0x2, P6 ;  /* 0x000000000b077211 */ /* 0x000fe200030f16ff */
[----:B------:R-:W-:Y:S01]  /*f980*/  @P4 STG.E desc[UR24][R4.64], R167 ;  /* 0x000000a704004986 */ /* 0x000fe2000c101918 */
[----:B----4-:R-:W-:Y:S01]  /*f990*/  ISETP.LT.AND P4, PT, R10, UR5, !P0 ;  /* 0x000000050a007c0c */ /* 0x010fe2000c781270 */
[----:B------:R-:W2:Y:S01]  /*f9a0*/  LDCU UR5, c[0x0][0x39c] ;  /* 0x00007380ff0577ac */ /* 0x000ea20008000800 */
[C---:B-----5:R-:W-:Y:S01]  /*f9b0*/  LEA R8, P6, R3.reuse, R2, 0x2 ;  /* 0x0000000203087211 */ /* 0x060fe200078c10ff */
[----:B------:R4:W-:Y:S01]  /*f9c0*/  @P3 STG.E desc[UR24][R6.64], R28 ;  /* 0x0000001c06003986 */ /* 0x0009e2000c101918 */
[----:B------:R-:W-:Y:S02]  /*f9d0*/  LOP3.LUT R11, R132, 0x98, RZ, 0xfc, !PT ;  /* 0x00000098840b7812 */ /* 0x000fe400078efcff */
[----:B------:R-:W-:-:S02]  /*f9e0*/  LEA.HI.X.SX32 R9, R3, R0, 0x2, P6 ;  /* 0x0000000003097211 */ /* 0x000fc400030f16ff */
[----:B------:R-:W-:Y:S02]  /*f9f0*/  LEA R10, P6, R13, R2, 0x2 ;  /* 0x000000020d0a7211 */ /* 0x000fe400078c10ff */
[----:B---3--:R-:W-:Y:S01]  /*fa00*/  ISETP.LT.AND P3, PT, R11, UR6, !P0 ;  /* 0x000000060b007c0c */ /* 0x008fe2000c761270 */
[----:B------:R-:W3:Y:S01]  /*fa10*/  LDCU UR6, c[0x0][0x39c] ;  /* 0x00007380ff0677ac */ /* 0x000ee20008000800 */
[C---:B------:R-:W-:Y:S01]  /*fa20*/  LOP3.LUT R3, R132.reuse, 0x9a, RZ, 0xfc, !PT ;  /* 0x0000009a84037812 */ /* 0x040fe200078efcff */
[----:B------:R5:W-:Y:S01]  /*fa30*/  @P2 STG.E desc[UR24][R8.64], R29 ;  /* 0x0000001d08002986 */ /* 0x000be2000c101918 */
[----:B------:R-:W-:Y:S01]  /*fa40*/  LEA.HI.X.SX32 R11, R13, R0, 0x2, P6 ;  /* 0x000000000d0b7211 */ /* 0x000fe200030f16ff */
[----:B------:R-:W-:Y:S01]  /*fa50*/  IMAD R13, R133, 0x2, R13 ;  /* 0x00000002850d7824 */ /* 0x000fe200078e020d */
[----:B-1----:R-:W-:Y:S01]  /*fa60*/  ISETP.LT.AND P2, PT, R3, UR4, !P0 ;  /* 0x0000000403007c0c */ /* 0x002fe2000c741270 */
[----:B------:R-:W1:Y:S01]  /*fa70*/  LDCU UR4, c[0x0][0x39c] ;  /* 0x00007380ff0477ac */ /* 0x000e620008000800 */
[----:B----4-:R-:W-:Y:S01]  /*fa80*/  LOP3.LUT R7, R132, 0x9c, RZ, 0xfc, !PT ;  /* 0x0000009c84077812 */ /* 0x010fe200078efcff */
[----:B------:R-:W-:Y:S01]  /*fa90*/  IMAD R3, R133, 0x2, R13 ;  /* 0x0000000285037824 */ /* 0x000fe200078e020d */
[----:B------:R4:W-:Y:S01]  /*faa0*/  @P5 STG.E desc[UR24][R10.64], R30 ;  /* 0x0000001e0a005986 */ /* 0x0009e2000c101918 */
[----:B------:R-:W-:-:S02]  /*fab0*/  LEA R4, P5, R13, R2, 0x2 ;  /* 0x000000020d047211 */ /* 0x000fc400078a10ff */
[C---:B------:R-:W-:Y:S02]  /*fac0*/  LOP3.LUT R12, R132.reuse, 0xb2, RZ, 0xfc, !PT ;  /* 0x000000b2840c7812 */ /* 0x040fe400078efcff */
[----:B------:R-:W-:Y:S02]  /*fad0*/  LEA R6, P6, R3, R2, 0x2 ;  /* 0x0000000203067211 */ /* 0x000fe400078c10ff */
[-C--:B------:R-:W-:Y:S02]  /*fae0*/  LEA.HI.X.SX32 R5, R13, R0.reuse, 0x2, P5 ;  /* 0x000000000d057211 */ /* 0x080fe400028f16ff */
[----:B--2---:R-:W-:Y:S01]  /*faf0*/  ISETP.LT.AND P5, PT, R7, UR5, !P0 ;  /* 0x0000000507007c0c */ /* 0x004fe2000c7a1270 */
[----:B------:R-:W2:Y:S01]  /*fb00*/  LDCU UR5, c[0x0][0x39c] ;  /* 0x00007380ff0577ac */ /* 0x000ea20008000800 */
[----:B------:R-:W-:Y:S01]  /*fb10*/  LEA.HI.X.SX32 R7, R3, R0, 0x2, P6 ;  /* 0x0000000003077211 */ /* 0x000fe200030f16ff */
[C---:B------:R-:W-:Y:S01]  /*fb20*/  IMAD R3, R133.reuse, 0x2, R3 ;  /* 0x0000000285037824 */ /* 0x040fe200078e0203 */
[C---:B-----5:R-:W-:Y:S01]  /*fb30*/  LOP3.LUT R8, R132.reuse, 0x9e, RZ, 0xfc, !PT ;  /* 0x0000009e84087812 */ /* 0x060fe200078efcff */
[----:B------:R5:W-:Y:S01]  /*fb40*/  @P4 STG.E desc[UR24][R4.64], R31 ;  /* 0x0000001f04004986 */ /* 0x000be2000c101918 */
[----:B----4-:R-:W-:Y:S01]  /*fb50*/  LOP3.LUT R10, R132, 0xa0, RZ, 0xfc, !PT ;  /* 0x000000a0840a7812 */ /* 0x010fe200078efcff */
[----:B------:R-:W-:Y:S01]  /*fb60*/  IMAD R11, R133, 0x2, R3 ;  /* 0x00000002850b7824 */ /* 0x000fe200078e0203 */
[----:B---3--:R-:W-:Y:S01]  /*fb70*/  ISETP.LT.AND P4, PT, R8, UR6, !P0 ;  /* 0x0000000608007c0c */ /* 0x008fe2000c781270 */
        /* <DEDUP_REMOVED lines=9> */
[----:B------:R-:W-:Y:S01]  /*fc10*/  LEA R4, P6, R11, R2, 0x2 ;  /* 0x000000020b047211 */ /* 0x000fe200078c10ff */
[----:B------:R-:W-:Y:S01]  /*fc20*/  IMAD R13, R133, 0x2, R3 ;  /* 0x00000002850d7824 */ /* 0x000fe200078e0203 */
[----:B--2---:R-:W-:Y:S01]  /*fc30*/  ISETP.LT.AND P2, PT, R5, UR5, !P0 ;  /* 0x0000000505007c0c */ /* 0x004fe2000c741270 */
[----:B------:R-:W2:Y:S01]  /*fc40*/  LDCU UR5, c[0x0][0x39c] ;  /* 0x00007380ff0577ac */ /* 0x000ea20008000800 */
[----:B------:R-:W-:-:S02]  /*fc50*/  LEA.HI.X.SX32 R5, R11, R0, 0x2, P6 ;  /* 0x000000000b057211 */ /* 0x000fc400030f16ff */
[C---:B---3--:R-:W-:Y:S02]  /*fc60*/  LEA R6, P6, R3.reuse, R2, 0x2 ;  /* 0x0000000203067211 */ /* 0x048fe400078c10ff */
[C---:B------:R-:W-:Y:S01]  /*fc70*/  LOP3.LUT R11, R132.reuse, 0xa4, RZ, 0xfc, !PT ;  /* 0x000000a4840b7812 */ /* 0x040fe200078efcff */
[----:B------:R3:W-:Y:S01]  /*fc80*/  @P5 STG.E desc[UR24][R4.64], R38 ;  /* 0x0000002604005986 */ /* 0x0007e2000c101918 */
[----:B------:R-:W-:Y:S02]  /*fc90*/  LEA.HI.X.SX32 R7, R3, R0, 0x2, P6 ;  /* 0x0000000003077211 */ /* 0x000fe400030f16ff */
[----:B------:R-:W-:Y:S02]  /*fca0*/  LEA R10, P6, R13, R2, 0x2 ;  /* 0x000000020d0a7211 */ /* 0x000fe400078c10ff */
[C---:B------:R-:W-:Y:S01]  /*fcb0*/  LOP3.LUT R3, R132.reuse, 0xa6, RZ, 0xfc, !PT ;  /* 0x000000a684037812 */ /* 0x040fe200078efcff */
[----:B------:R2:W-:Y:S01]  /*fcc0*/  @P4 STG.E desc[UR24][R6.64], R39 ;  /* 0x0000002706004986 */ /* 0x0005e2000c101918 */
[----:B----4-:R-:W-:Y:S01]  /*fcd0*/  ISETP.LT.AND P5, PT, R11, UR6, !P0 ;  /* 0x000000060b007c0c */ /* 0x010fe2000c7a1270 */
[----:B------:R-:W4:Y:S01]  /*fce0*/  LDCU UR6, c[0x0][0x39c] ;  /* 0x00007380ff0677ac */ /* 0x000f220008000800 */
[----:B------:R-:W-:Y:S01]  /*fcf0*/  LEA.HI.X.SX32 R11, R13, R0, 0x2, P6 ;  /* 0x000000000d0b7211 */ /* 0x000fe200030f16ff */
[----:B------:R-:W-:Y:S01]  /*fd00*/  IMAD R13, R133, 0x2, R13 ;  /* 0x00000002850d7824 */ /* 0x000fe200078e020d */
[----:B-1----:R-:W-:Y:S01]  /*fd10*/  ISETP.LT.AND P4, PT, R3, UR4, !P0 ;  /* 0x0000000403007c0c */ /* 0x002fe2000c781270 */
[----:B------:R-:W1:Y:S01]  /*fd20*/  LDCU UR4, c[0x0][0x39c] ;  /* 0x00007380ff0477ac */ /* 0x000e620008000800 */
[----:B-----5:R-:W-:Y:S01]  /*fd30*/  LOP3.LUT R8, R132, 0xa8, RZ, 0xfc, !PT ;  /* 0x000000a884087812 */ /* 0x020fe200078efcff */
[----:B------:R-:W-:Y:S01]  /*fd40*/  IMAD R3, R133, 0x2, R13 ;  /* 0x0000000285037824 */ /* 0x000fe200078e020d */
[C---:B---3--:R-:W-:Y:S01]  /*fd50*/  LEA R4, P6, R13.reuse, R2, 0x2 ;  /* 0x000000020d047211 */ /* 0x048fe200078c10ff */
[----:B------:R3:W-:Y:S01]  /*fd60*/  @P3 STG.E desc[UR24][R10.64], R44 ;  /* 0x0000002c0a003986 */ /* 0x0007e2000c101918 */
[----:B--2---:R-:W-:Y:S01]  /*fd70*/  ISETP.LT.AND P3, PT, R8, UR5, !P0 ;  /* 0x0000000508007c0c */ /* 0x004fe2000c761270 */
[----:B------:R-:W2:Y:S01]  /*fd80*/  LDCU UR5, c[0x0][0x39c] ;  /* 0x00007380ff0577ac */ /* 0x000ea20008000800 */
[----:B------:R-:W-:Y:S01]  /*fd90*/  LEA.HI.X.SX32 R5, R13, R0, 0x2, P6 ;  /* 0x000000000d057211 */ /* 0x000fe200030f16ff */
[----:B------:R-:W-:Y:S01]  /*fda0*/  IMAD R13, R133, 0x2, R3 ;  /* 0x00000002850d7824 */ /* 0x000fe200078e0203 */
[----:B------:R-:W-:-:S02]  /*fdb0*/  LEA R6, P6, R3, R2, 0x2 ;  /* 0x0000000203067211 */ /* 0x000fc400078c10ff */
[C---:B------:R-:W-:Y:S01]  /*fdc0*/  LOP3.LUT R9, R132.reuse, 0xaa, RZ, 0xfc, !PT ;  /* 0x000000aa84097812 */ /* 0x040fe200078efcff */
[----:B------:R5:W-:Y:S01]  /*fdd0*/  @P2 STG.E desc[UR24][R4.64], R45 ;  /* 0x0000002d04002986 */ /* 0x000be2000c101918 */
[----:B------:R-:W-:Y:S02]  /*fde0*/  LEA.HI.X.SX32 R7, R3, R0, 0x2, P6 ;  /* 0x0000000003077211 */ /* 0x000fe400030f16ff */
[----:B------:R-:W-:Y:S02]  /*fdf0*/  LEA R8, P6, R13, R2, 0x2 ;  /* 0x000000020d087211 */ /* 0x000fe400078c10ff */
[C---:B------:R-:W-:Y:S01]  /*fe00*/  LOP3.LUT R3, R132.reuse, 0xac, RZ, 0xfc, !PT ;  /* 0x000000ac84037812 */ /* 0x040fe200078efcff */
[----:B------:R2:W-:Y:S01]  /*fe10*/  @P5 STG.E desc[UR24][R6.64], R46 ;  /* 0x0000002e06005986 */ /* 0x0005e2000c101918 */
[----:B-1----:R-:W-:Y:S01]  /*fe20*/  ISETP.LT.AND P2, PT, R9, UR4, !P0 ;  /* 0x0000000409007c0c */ /* 0x002fe2000c741270 */
[----:B------:R-:W1:Y:S01]  /*fe30*/  LDCU UR4, c[0x0][0x39c] ;  /* 0x00007380ff0477ac */ /* 0x000e620008000800 */
[----:B------:R-:W-:Y:S01]  /*fe40*/  LEA.HI.X.SX32 R9, R13, R0, 0x2, P6 ;  /* 0x000000000d097211 */ /* 0x000fe200030f16ff */
[----:B------:R-:W-:Y:S01]  /*fe50*/  IMAD R13, R133, 0x2, R13 ;  /* 0x00000002850d7824 */ /* 0x000fe200078e020d */
[----:B----4-:R-:W-:Y:S01]  /*fe60*/  ISETP.LT.AND P5, PT, R3, UR6, !P0 ;  /* 0x0000000603007c0c */ /* 0x010fe2000c7a1270 */
[----:B------:R-:W4:Y:S01]  /*fe70*/  LDCU UR6, c[0x0][0x39c] ;  /* 0x00007380ff0677ac */ /* 0x000f220008000800 */
[----:B---3--:R-:W-:Y:S01]  /*fe80*/  LOP3.LUT R10, R132, 0xae, RZ, 0xfc, !PT ;  /* 0x000000ae840a7812 */ /* 0x008fe200078efcff */
[----:B------:R-:W-:Y:S01]  /*fe90*/  IMAD R3, R133, 0x2, R13 ;  /* 0x0000000285037824 */ /* 0x000fe200078e020d */
[----:B-----5:R-:W-:Y:S01]  /*fea0*/  LEA R4, P6, R13, R2, 0x2 ;  /* 0x000000020d047211 */ /* 0x020fe200078c10ff */
[----:B------:R3:W-:Y:S01]  /*feb0*/  @P4 STG.E desc[UR24][R8.64], R47 ;  /* 0x0000002f08004986 */ /* 0x0007e2000c101918 */
[----:B--2---:R-:W-:Y:S01]  /*fec0*/  ISETP.LT.AND P4, PT, R10, UR5, !P0 ;  /* 0x000000050a007c0c */ /* 0x004fe2000c781270 */
[----:B------:R-:W-:Y:S01]  /*fed0*/  IMAD R11, R133, 0x2, R3 ;  /* 0x00000002850b7824 */ /* 0x000fe200078e0203 */
[----:B------:R-:W-:Y:S01]  /*fee0*/  LEA.HI.X.SX32 R5, R13, R0, 0x2, P6 ;  /* 0x000000000d057211 */ /* 0x000fe200030f16ff */
[----:B------:R-:W2:Y:S01]  /*fef0*/  LDCU UR5, c[0x0][0x39c] ;  /* 0x00007380ff0577ac */ /* 0x000ea20008000800 */
[----:B------:R-:W-:-:S02]  /*ff00*/  LEA R6, P6, R3, R2, 0x2 ;  /* 0x0000000203067211 */ /* 0x000fc400078c10ff */
[----:B------:R-:W-:Y:S01]  /*ff10*/  LOP3.LUT R10, R132, 0xb0, RZ, 0xfc, !PT ;  /* 0x000000b0840a7812 */ /* 0x000fe200078efcff */
[----:B------:R-:W-:Y:S01]  /*ff20*/  @P3 STG.E desc[UR24][R4.64], R52 ;  /* 0x0000003404003986 */ /* 0x000fe2000c101918 */
[----:B------:R-:W-:Y:S01]  /*ff30*/  LEA.HI.X.SX32 R7, R3, R0, 0x2, P6 ;  /* 0x0000000003077211 */ /* 0x000fe200030f16ff */
[----:B------:R-:W-:Y:S01]  /*ff40*/  IMAD R3, R133, 0x2, R11 ;  /* 0x0000000285037824 */ /* 0x000fe200078e020b */
[----:B-1----:R-:W-:Y:S01]  /*ff50*/  ISETP.LT.AND P3, PT, R10, UR4, !P0 ;  /* 0x000000040a007c0c */ /* 0x002fe2000c761270 */
[----:B------:R-:W1:Y:S01]  /*ff60*/  LDCU UR4, c[0x0][0x39c] ;  /* 0x00007380ff0477ac */ /* 0x000e620008000800 */
[C---:B---3--:R-:W-:Y:S01]  /*ff70*/  LEA R8, P6, R11.reuse, R2, 0x2 ;  /* 0x000000020b087211 */ /* 0x048fe200078c10ff */
[----:B------:R3:W-:Y:S01]  /*ff80*/  @P2 STG.E desc[UR24][R6.64], R53 ;  /* 0x0000003506002986 */ /* 0x0007e2000c101918 */
[----:B----4-:R-:W-:Y:S01]  /*ff90*/  ISETP.LT.AND P2, PT, R12, UR6, !P0 ;  /* 0x000000060c007c0c */ /* 0x010fe2000c741270 */
[----:B------:R-:W4:Y:S01]  /*ffa0*/  LDCU UR6, c[0x0][0x39c] ;  /* 0x00007380ff0677ac */ /* 0x000f220008000800 */
[----:B------:R-:W-:-:S02]  /*ffb0*/  LEA.HI.X.SX32 R9, R11, R0, 0x2, P6 ;  /* 0x000000000b097211 */ /* 0x000fc400030f16ff */
[C---:B------:R-:W-:Y:S02]  /*ffc0*/  LEA R10, P6, R3.reuse, R2, 0x2 ;  /* 0x00000002030a7211 */ /* 0x040fe400078c10ff */
[----:B------:R-:W-:Y:S01]  /*ffd0*/  LOP3.LUT R12, R132, 0xb4, RZ, 0xfc, !PT ;  /* 0x000000b4840c7812 */ /* 0x000fe200078efcff */
[----:B------:R-:W-:Y:S01]  /*ffe0*/  @P5 STG.E desc[UR24][R8.64], R54 ;  /* 0x0000003608005986 */ /* 0x000fe2000c101918 */
[----:B------:R-:W-:Y:S01]  /*fff0*/  LEA.HI.X.SX32 R11, R3, R0, 0x2, P6 ;  /* 0x00000000030b7211 */ /* 0x000fe200030f16ff */
[C---:B------:R-:W-:Y:S01]  /*10000*/  IMAD R3, R133.reuse, 0x2, R3 ;  /* 0x0000000285037824 */ /* 0x040fe200078e0203 */
[----:B--2---:R-:W-:Y:S01]  /*10010*/  ISETP.LT.AND P5, PT, R12, UR5, !P0 ;  /* 0x000000050c007c0c */ /* 0x004fe2000c7a1270 */
[----:B------:R-:W2:Y:S01]  /*10020*/  LDCU UR5, c[0x0][0x39c] ;  /* 0x00007380ff0577ac */ /* 0x000ea20008000800 */
[----:B---3--:R-:W-:Y:S01]  /*10030*/  LOP3.LUT R7, R132, 0xb6, RZ, 0xfc, !PT ;  /* 0x000000b684077812 */ /* 0x008fe200078efcff */
[----:B------:R-:W-:Y:S01]  /*10040*/  IMAD R13, R133, 0x2, R3 ;  /* 0x00000002850d7824 */ /* 0x000fe200078e0203 */
[----:B------:R3:W-:Y:S01]  /*10050*/  @P4 STG.E desc[UR24][R10.64], R55 ;  /* 0x000000370a004986 */ /* 0x0007e2000c101918 */
[----:B------:R-:W-:-:S02]  /*10060*/  LEA R4, P4, R3, R2, 0x2 ;  /* 0x0000000203047211 */ /* 0x000fc400078810ff */
[C---:B------:R-:W-:Y:S02]  /*10070*/  LOP3.LUT R12, R132.reuse, 0xc4, RZ, 0xfc, !PT ;  /* 0x000000c4840c7812 */ /* 0x040fe400078efcff */
[----:B------:R-:W-:Y:S02]  /*10080*/  LEA R6, P6, R13, R2, 0x2 ;  /* 0x000000020d067211 */ /* 0x000fe400078c10ff */
[-C--:B------:R-:W-:Y:S02]  /*10090*/  LEA.HI.X.SX32 R5, R3, R0.reuse, 0x2, P4 ;  /* 0x0000000003057211 */ /* 0x080fe400020f16ff */
[----:B-1----:R-:W-:Y:S01]  /*100a0*/  ISETP.LT.AND P4, PT, R7, UR4, !P0 ;  /* 0x0000000407007c0c */ /* 0x002fe2000c781270 */
[----:B------:R-:W1:Y:S01]  /*100b0*/  LDCU UR4, c[0x0][0x39c] ;  /* 0x00007380ff0477ac */ /* 0x000e620008000800 */
[----:B------:R-:W-:Y:S01]  /*100c0*/  LEA.HI.X.SX32 R7, R13, R0, 0x2, P6 ;  /* 0x000000000d077211 */ /* 0x000fe200030f16ff */
[----:B------:R-:W-:Y:S01]  /*100d0*/  IMAD R13, R133, 0x2, R13 ;  /* 0x00000002850d7824 */ /* 0x000fe200078e020d */
[----:B------:R5:W-:Y:S01]  /*100e0*/  @P3 STG.E desc[UR24][R4.64], R60 ;  /* 0x0000003c04003986 */ /* 0x000be2000c101918 */
[----:B------:R-:W-:-:S02]  /*100f0*/  LOP3.LUT R3, R132, 0xb8, RZ, 0xfc, !PT ;  /* 0x000000b884037812 */ /* 0x000fc400078efcff */
[----:B---3--:R-:W-:Y:S01]  /*10100*/  LOP3.LUT R10, R132, 0xba, RZ, 0xfc, !PT ;  /* 0x000000ba840a7812 */ /* 0x008fe200078efcff */
[----:B------:R3:W-:Y:S01]  /*10110*/  @P2 STG.E desc[UR24][R6.64], R61 ;  /* 0x0000003d06002986 */ /* 0x0007e2000c101918 */
[----:B------:R-:W-:Y:S02]  /*10120*/  LEA R8, P2, R13, R2, 0x2 ;  /* 0x000000020d087211 */ /* 0x000fe400078410ff */
[----:B----4-:R-:W-:Y:S01]  /*10130*/  ISETP.LT.AND P3, PT, R3, UR6, !P0 ;  /* 0x0000000603007c0c */ /* 0x010fe2000c761270 */
[----:B------:R-:W4:Y:S01]  /*10140*/  LDCU UR6, c[0x0][0x39c] ;  /* 0x00007380ff0677ac */ /* 0x000f220008000800 */
[----:B------:R-:W-:Y:S01]  /*10150*/  IMAD R3, R133, 0x2, R13 ;  /* 0x0000000285037824 */ /* 0x000fe200078e020d */
[----:B------:R-:W-:Y:S02]  /*10160*/  LEA.HI.X.SX32 R9, R13, R0, 0x2, P2 ;  /* 0x000000000d097211 */ /* 0x000fe400010f16ff */
[----:B--2---:R-:W-:Y:S01]  /*10170*/  ISETP.LT.AND P2, PT, R10, UR5, !P0 ;  /* 0x000000050a007c0c */ /* 0x004fe2000c741270 */
[----:B------:R-:W2:Y:S01]  /*10180*/  LDCU UR5, c[0x0][0x39c] ;  /* 0x00007380ff0577ac */ /* 0x000ea20008000800 */
[----:B-----5:R-:W-:Y:S01]  /*10190*/  LOP3.LUT R5, R132, 0xbc, RZ, 0xfc, !PT ;  /* 0x000000bc84057812 */ /* 0x020fe200078efcff */
[----:B------:R5:W-:Y:S01]  /*101a0*/  @P5 STG.E desc[UR24][R8.64], R62 ;  /* 0x0000003e08005986 */ /* 0x000be2000c101918 */
[----:B------:R-:W-:Y:S01]  /*101b0*/  LEA R4, P6, R3, R2, 0x2 ;  /* 0x0000000203047211 */ /* 0x000fe200078c10ff */
[----:B---3--:R-:W-:Y:S01]  /*101c0*/  IMAD R7, R133, 0x2, R3 ;  /* 0x0000000285077824 */ /* 0x008fe200078e0203 */
        /* <DEDUP_REMOVED lines=11> */
[----:B----4-:R-:W-:Y:S01]  /*10280*/  ISETP.LT.AND P4, PT, R11, UR6, !P0 ;  /* 0x000000060b007c0c */ /* 0x010fe2000c781270 */
[----:B------:R-:W4:Y:S01]  /*10290*/  LDCU UR6, c[0x0][0x39c] ;  /* 0x00007380ff0677ac */ /* 0x000f220008000800 */
[----:B------:R-:W-:Y:S01]  /*102a0*/  LEA.HI.X.SX32 R11, R3, R0, 0x2, P6 ;  /* 0x00000000030b7211 */ /* 0x000fe200030f16ff */
[C---:B------:R-:W-:Y:S01]  /*102b0*/  IMAD R3, R133.reuse, 0x2, R3 ;  /* 0x0000000285037824 */ /* 0x040fe200078e0203 */
[----:B--2---:R-:W-:Y:S01]  /*102c0*/  ISETP.LT.AND P3, PT, R8, UR5, !P0 ;  /* 0x0000000508007c0c */ /* 0x004fe2000c761270 */
[----:B------:R-:W2:Y:S01]  /*102d0*/  LDCU UR5, c[0x0][0x39c] ;  /* 0x00007380ff0577ac */ /* 0x000ea20008000800 */
[----:B------:R-:W-:Y:S01]  /*102e0*/  LOP3.LUT R8, R132, 0xc2, RZ, 0xfc, !PT ;  /* 0x000000c284087812 */ /* 0x000fe200078efcff */
[----:B------:R-:W-:Y:S01]  /*102f0*/  IMAD R9, R133, 0x2, R3 ;  /* 0x0000000285097824 */ /* 0x000fe200078e0203 */
[C---:B---3--:R-:W-:Y:S01]  /*10300*/  LEA R4, P6, R3.reuse, R2, 0x2 ;  /* 0x0000000203047211 */ /* 0x048fe200078c10ff */
[----:B------:R3:W-:Y:S01]  /*10310*/  @P2 STG.E desc[UR24][R10.64], R69 ;  /* 0x000000450a002986 */ /* 0x0007e2000c101918 */
[----:B-1----:R-:W-:Y:S01]  /*10320*/  ISETP.LT.AND P2, PT, R8, UR4, !P0 ;  /* 0x0000000408007c0c */ /* 0x002fe2000c741270 */
[----:B------:R-:W1:Y:S01]  /*10330*/  LDCU UR4, c[0x0][0x39c] ;  /* 0x00007380ff0477ac */ /* 0x000e620008000800 */
[----:B------:R-:W-:Y:S01]  /*10340*/  LEA.HI.X.SX32 R5, R3, R0, 0x2, P6 ;  /* 0x0000000003057211 */ /* 0x000fe200030f16ff */
[----:B------:R-:W-:Y:S01]  /*10350*/  IMAD R3, R133, 0x2, R9 ;  /* 0x0000000285037824 */ /* 0x000fe200078e0209 */
[----:B-----5:R-:W-:-:S03]  /*10360*/  LEA R6, P6, R9, R2, 0x2 ;  /* 0x0000000209067211 */ /* 0x020fc600078c10ff */
[----:B------:R5:W-:Y:S01]  /*10370*/  @P5 STG.E desc[UR24][R4.64], R70 ;  /* 0x0000004604005986 */ /* 0x000be2000c101918 */
[----:B------:R-:W-:Y:S02]  /*10380*/  LEA.HI.X.SX32 R7, R9, R0, 0x2, P6 ;  /* 0x0000000009077211 */ /* 0x000fe400030f16ff */
[C---:B------:R-:W-:Y:S02]  /*10390*/  LEA R8, P6, R3.reuse, R2, 0x2 ;  /* 0x0000000203087211 */ /* 0x040fe400078c10ff */
[----:B---3--:R-:W-:Y:S01]  /*103a0*/  LOP3.LUT R10, R132, 0xc6, RZ, 0xfc, !PT ;  /* 0x000000c6840a7812 */ /* 0x008fe200078efcff */
[----:B------:R3:W-:Y:S01]  /*103b0*/  @P4 STG.E desc[UR24][R6.64], R71 ;  /* 0x0000004706004986 */ /* 0x0007e2000c101918 */
[----:B--2---:R-:W-:Y:S01]  /*103c0*/  ISETP.LT.AND P5, PT, R12, UR5, !P0 ;  /* 0x000000050c007c0c */ /* 0x004fe2000c7a1270 */
[----:B------:R-:W2:Y:S01]  /*103d0*/  LDCU UR5, c[0x0][0x39c] ;  /* 0x00007380ff0577ac */ /* 0x000ea20008000800 */
[----:B------:R-:W-:Y:S01]  /*103e0*/  LEA.HI.X.SX32 R9, R3, R0, 0x2, P6 ;  /* 0x0000000003097211 */ /* 0x000fe200030f16ff */
[C---:B------:R-:W-:Y:S01]  /*103f0*/  IMAD R3, R133.reuse, 0x2, R3 ;  /* 0x0000000285037824 */ /* 0x040fe200078e0203 */
[----:B----4-:R-:W-:Y:S01]  /*10400*/  ISETP.LT.AND P4, PT, R10, UR6, !P0 ;  /* 0x000000060a007c0c */ /* 0x010fe2000c781270 */
[----:B------:R-:W4:Y:S01]  /*10410*/  LDCU UR6, c[0x0][0x39c] ;  /* 0x00007380ff0677ac */ /* 0x000f220008000800 */
        /* <DEDUP_REMOVED lines=8> */
[----:B---3--:R-:W-:-:S02]  /*104a0*/  LEA R6, P6, R11, R2, 0x2 ;  /* 0x000000020b067211 */ /* 0x008fc400078c10ff */
[----:B------:R-:W-:Y:S01]  /*104b0*/  LOP3.LUT R10, R132, 0xca, RZ, 0xfc, !PT ;  /* 0x000000ca840a7812 */ /* 0x000fe200078efcff */
[----:B------:R-:W-:Y:S01]  /*104c0*/  IMAD R13, R133, 0x2, R3 ;  /* 0x00000002850d7824 */ /* 0x000fe200078e0203 */
[----:B------:R-:W-:Y:S01]  /*104d0*/  LEA.HI.X.SX32 R7, R11, R0, 0x2, P6 ;  /* 0x000000000b077211 */ /* 0x000fe200030f16ff */
[----:B------:R-:W-:Y:S01]  /*104e0*/  @P2 STG.E desc[UR24][R4.64], R77 ;  /* 0x0000004d04002986 */ /* 0x000fe2000c101918 */
[----:B--2---:R-:W-:Y:S01]  /*104f0*/  ISETP.LT.AND P2, PT, R10, UR5, !P0 ;  /* 0x000000050a007c0c */ /* 0x004fe2000c741270 */
[----:B------:R-:W2:Y:S01]  /*10500*/  LDCU UR5, c[0x0][0x39c] ;  /* 0x00007380ff0577ac */ /* 0x000ea20008000800 */
[C---:B-----5:R-:W-:Y:S01]  /*10510*/  LEA R8, P6, R3.reuse, R2, 0x2 ;  /* 0x0000000203087211 */ /* 0x060fe200078c10ff */
[----:B------:R3:W-:Y:S01]  /*10520*/  @P5 STG.E desc[UR24][R6.64], R78 ;  /* 0x0000004e06005986 */ /* 0x0007e2000c101918 */
[----:B------:R-:W-:Y:S02]  /*10530*/  LOP3.LUT R11, R132, 0xcc, RZ, 0xfc, !PT ;  /* 0x000000cc840b7812 */ /* 0x000fe400078efcff */
[----:B------:R-:W-:-:S02]  /*10540*/  LEA.HI.X.SX32 R9, R3, R0, 0x2, P6 ;  /* 0x0000000003097211 */ /* 0x000fc400030f16ff */
[----:B------:R-:W-:Y:S02]  /*10550*/  LEA R10, P6, R13, R2, 0x2 ;  /* 0x000000020d0a7211 */ /* 0x000fe400078c10ff */
[----:B----4-:R-:W-:Y:S01]  /*10560*/  ISETP.LT.AND P5, PT, R11, UR6, !P0 ;  /* 0x000000060b007c0c */ /* 0x010fe2000c7a1270 */
        /* <DEDUP_REMOVED lines=101> */
[----:B------:R-:W-:-:S03]  /*10bc0*/  LEA R4, P2, R3, R2, 0x2 ;  /* 0x0000000203047211 */ /* 0x000fc600078410ff */
[----:B------:R-:W-:Y:S02]  /*10bd0*/  LEA R6, P6, R13, R2, 0x2 ;  /* 0x000000020d067211 */ /* 0x000fe400078c10ff */
[-C--:B------:R-:W-:Y:S02]  /*10be0*/  LEA.HI.X.SX32 R5, R3, R0.reuse, 0x2, P2 ;  /* 0x0000000003057211 */ /* 0x080fe400010f16ff */
[----:B-1----:R-:W-:Y:S01]  /*10bf0*/  ISETP.LT.AND P2, PT, R7, UR4, !P0 ;  /* 0x0000000407007c0c */ /* 0x002fe2000c741270 */
[----:B------:R-:W1:Y:S01]  /*10c00*/  LDCU UR4, c[0x0][0x39c] ;  /* 0x00007380ff0477ac */ /* 0x000e620008000800 */
[----:B------:R-:W-:Y:S01]  /*10c10*/  LEA.HI.X.SX32 R7, R13, R0, 0x2, P6 ;  /* 0x000000000d077211 */ /* 0x000fe200030f16ff */
[----:B------:R-:W-:Y:S01]  /*10c20*/  IMAD R13, R133, 0x2, R13 ;  /* 0x00000002850d7824 */ /* 0x000fe200078e020d */
[C---:B------:R-:W-:Y:S01]  /*10c30*/  LOP3.LUT R3, R132.reuse, 0xec, RZ, 0xfc, !PT ;  /* 0x000000ec84037812 */ /* 0x040fe200078efcff */
[----:B------:R5:W-:Y:S01]  /*10c40*/  @P5 STG.E desc[UR24][R4.64], R110 ;  /* 0x0000006e04005986 */ /* 0x000be2000c101918 */
[----:B---3--:R-:W-:-:S02]  /*10c50*/  LOP3.LUT R10, R132, 0xee, RZ, 0xfc, !PT ;  /* 0x000000ee840a7812 */ /* 0x008fc400078efcff */
[----:B----4-:R-:W-:Y:S01]  /*10c60*/  ISETP.LT.AND P5, PT, R3, UR6, !P0 ;  /* 0x0000000603007c0c */ /* 0x010fe2000c7a1270 */
[----:B------:R3:W-:Y:S01]  /*10c70*/  @P4 STG.E desc[UR24][R6.64], R111 ;  /* 0x0000006f06004986 */ /* 0x0007e2000c101918 */
[----:B------:R-:W-:Y:S01]  /*10c80*/  LEA R8, P4, R13, R2, 0x2 ;  /* 0x000000020d087211 */ /* 0x000fe200078810ff */
[----:B------:R-:W4:Y:S01]  /*10c90*/  LDCU UR6, c[0x0][0x39c] ;  /* 0x00007380ff0677ac */ /* 0x000f220008000800 */
[----:B------:R-:W-:Y:S02]  /*10ca0*/  IMAD R3, R133, 0x2, R13 ;  /* 0x0000000285037824 */ /* 0x000fe400078e020d */
        /* <DEDUP_REMOVED lines=12> */
[----:B------:R-:W-:Y:S01]  /*10d70*/  LOP3.LUT R10, R132, 0xf2, RZ, 0xfc, !PT ;  /* 0x000000f2840a7812 */ /* 0x000fe200078efcff */
[----:B------:R3:W-:Y:S01]  /*10d80*/  @P2 STG.E desc[UR24][R4.64], R117 ;  /* 0x0000007504002986 */ /* 0x0007e2000c101918 */
[----:B------:R-:W-:Y:S02]  /*10d90*/  LEA.HI.X.SX32 R7, R7, R0, 0x2, P6 ;  /* 0x0000000007077211 */ /* 0x000fe400030f16ff */
[----:B----4-:R-:W-:Y:S02]  /*10da0*/  ISETP.LT.AND P2, PT, R10, UR6, !P0 ;  /* 0x000000060a007c0c */ /* 0x010fe4000c741270 */
[----:B------:R-:W-:Y:S01]  /*10db0*/  LOP3.LUT R10, R132, 0xf4, RZ, 0xfc, !PT ;  /* 0x000000f4840a7812 */ /* 0x000fe200078efcff */
[----:B------:R4:W-:Y:S01]  /*10dc0*/  @P5 STG.E desc[UR24][R6.64], R118 ;  /* 0x0000007606005986 */ /* 0x0009e2000c101918 */
[C---:B-----5:R-:W-:Y:S02]  /*10dd0*/  LEA R8, P6, R3.reuse, R2, 0x2 ;  /* 0x0000000203087211 */ /* 0x060fe400078c10ff */
[----:B--2---:R-:W-:Y:S01]  /*10de0*/  ISETP.LT.AND P5, PT, R10, UR5, !P0 ;  /* 0x000000050a007c0c */ /* 0x004fe2000c7a1270 */
[----:B------:R-:W2:Y:S01]  /*10df0*/  LDCU UR5, c[0x0][0x39c] ;  /* 0x00007380ff0577ac */ /* 0x000ea20008000800 */
[----:B------:R-:W-:Y:S01]  /*10e00*/  LEA.HI.X.SX32 R9, R3, R0, 0x2, P6 ;  /* 0x0000000003097211 */ /* 0x000fe200030f16ff */
[----:B------:R-:W-:Y:S01]  /*10e10*/  IMAD R3, R133, 0x2, R3 ;  /* 0x0000000285037824 */ /* 0x000fe200078e0203 */
[----:B------:R-:W-:-:S03]  /*10e20*/  LOP3.LUT R10, R132, 0xf6, RZ, 0xfc, !PT ;  /* 0x000000f6840a7812 */ /* 0x000fc600078efcff */
[----:B------:R-:W-:Y:S01]  /*10e30*/  IMAD R11, R133, 0x2, R3 ;  /* 0x00000002850b7824 */ /* 0x000fe200078e0203 */
[C---:B---3--:R-:W-:Y:S01]  /*10e40*/  LEA R4, P6, R3.reuse, R2, 0x2 ;  /* 0x0000000203047211 */ /* 0x048fe200078c10ff */
[----:B------:R3:W-:Y:S01]  /*10e50*/  @P4 STG.E desc[UR24][R8.64], R119 ;  /* 0x0000007708004986 */ /* 0x0007e2000c101918 */
[----:B-1----:R-:W-:Y:S01]  /*10e60*/  ISETP.LT.AND P4, PT, R10, UR4, !P0 ;  /* 0x000000040a007c0c */ /* 0x002fe2000c781270 */
[----:B------:R-:W1:Y:S01]  /*10e70*/  LDCU UR4, c[0x0][0x39c] ;  /* 0x00007380ff0477ac */ /* 0x000e620008000800 */
[----:B------:R-:W-:Y:S01]  /*10e80*/  LEA.HI.X.SX32 R5, R3, R0, 0x2, P6 ;  /* 0x0000000003057211 */ /* 0x000fe200030f16ff */
[----:B------:R-:W-:Y:S01]  /*10e90*/  IMAD R3, R133, 0x2, R11 ;  /* 0x0000000285037824 */ /* 0x000fe200078e020b */
[----:B------:R-:W-:Y:S02]  /*10ea0*/  LOP3.LUT R10, R132, 0xf8, RZ, 0xfc, !PT ;  /* 0x000000f8840a7812 */ /* 0x000fe400078efcff */
[----:B----4-:R-:W-:Y:S01]  /*10eb0*/  LEA R6, P6, R11, R2, 0x2 ;  /* 0x000000020b067211 */ /* 0x010fe200078c10ff */
[C---:B------:R-:W-:Y:S01]  /*10ec0*/  IMAD R13, R133.reuse, 0x2, R3 ;  /* 0x00000002850d7824 */ /* 0x040fe200078e0203 */
[----:B------:R4:W-:Y:S01]  /*10ed0*/  @P3 STG.E desc[UR24][R4.64], R128 ;  /* 0x0000008004003986 */ /* 0x0009e2000c101918 */
[----:B--2---:R-:W-:Y:S01]  /*10ee0*/  ISETP.LT.AND P3, PT, R10, UR5, !P0 ;  /* 0x000000050a007c0c */ /* 0x004fe2000c761270 */
[----:B------:R-:W2:Y:S01]  /*10ef0*/  LDCU UR5, c[0x0][0x39c] ;  /* 0x00007380ff0577ac */ /* 0x000ea20008000800 */
[----:B------:R-:W-:Y:S01]  /*10f00*/  IMAD R15, R133, 0x2, R13 ;  /* 0x00000002850f7824 */ /* 0x000fe200078e020d */
[----:B------:R-:W-:-:S02]  /*10f10*/  LEA.HI.X.SX32 R7, R11, R0, 0x2, P6 ;  /* 0x000000000b077211 */ /* 0x000fc400030f16ff */
[-C--:B------:R-:W-:Y:S01]  /*10f20*/  LEA R10, P6, R13, R2.reuse, 0x2 ;  /* 0x000000020d0a7211 */ /* 0x080fe200078c10ff */
[----:B------:R-:W-:Y:S01]  /*10f30*/  IMAD R17, R133, 0x2, R15 ;  /* 0x0000000285117824 */ /* 0x000fe200078e020f */
[----:B------:R-:W-:Y:S01]  /*10f40*/  LOP3.LUT R132, R132, 0xfc, RZ, 0xfc, !PT ;  /* 0x000000fc84847812 */ /* 0x000fe200078efcff */
[----:B------:R5:W-:Y:S01]  /*10f50*/  @P2 STG.E desc[UR24][R6.64], R129 ;  /* 0x0000008106002986 */ /* 0x000be2000c101918 */
[----:B---3--:R-:W-:Y:S01]  /*10f60*/  LEA R8, P2, R3, R2, 0x2 ;  /* 0x0000000203087211 */ /* 0x008fe200078410ff */
[----:B------:R-:W-:Y:S01]  /*10f70*/  IMAD R19, R133, 0x2, R17 ;  /* 0x0000000285137824 */ /* 0x000fe200078e0211 */
[-C--:B------:R-:W-:Y:S02]  /*10f80*/  LEA.HI.X.SX32 R11, R13, R0.reuse, 0x2, P6 ;  /* 0x000000000d0b7211 */ /* 0x080fe400030f16ff */
[----:B------:R-:W-:Y:S01]  /*10f90*/  LEA.HI.X.SX32 R9, R3, R0, 0x2, P2 ;  /* 0x0000000003097211 */ /* 0x000fe200010f16ff */
[----:B------:R-:W-:Y:S01]  /*10fa0*/  IMAD R133, R133, 0x2, R19 ;  /* 0x0000000285857824 */ /* 0x000fe200078e0213 */
[----:B----4-:R-:W-:-:S02]  /*10fb0*/  LEA R4, P6, R15, R2, 0x2 ;  /* 0x000000020f047211 */ /* 0x010fc400078c10ff */
[----:B------:R-:W-:Y:S01]  /*10fc0*/  LEA R12, P2, R17, R2, 0x2 ;  /* 0x00000002110c7211 */ /* 0x000fe200078410ff */
[----:B------:R3:W-:Y:S01]  /*10fd0*/  @P5 STG.E desc[UR24][R8.64], R130 ;  /* 0x0000008208005986 */ /* 0x0007e2000c101918 */
[-C--:B------:R-:W-:Y:S02]  /*10fe0*/  LEA.HI.X.SX32 R5, R15, R0.reuse, 0x2, P6 ;  /* 0x000000000f057211 */ /* 0x080fe400030f16ff */
[----:B------:R-:W-:Y:S01]  /*10ff0*/  LEA.HI.X.SX32 R13, R17, R0, 0x2, P2 ;  /* 0x00000000110d7211 */ /* 0x000fe200010f16ff */
[----:B------:R3:W-:Y:S01]  /*11000*/  @P4 STG.E desc[UR24][R10.64], R131 ;  /* 0x000000830a004986 */ /* 0x0007e2000c101918 */
[----:B-----5:R-:W-:Y:S02]  /*11010*/  LEA R6, P6, R133, R2, 0x2 ;  /* 0x0000000285067211 */ /* 0x020fe400078c10ff */
[----:B-1----:R-:W-:Y:S01]  /*11020*/  ISETP.LT.AND P2, PT, R14, UR4, !P0 ;  /* 0x000000040e007c0c */ /* 0x002fe2000c741270 */
[----:B------:R3:W-:Y:S01]  /*11030*/  @P3 STG.E desc[UR24][R4.64], R192 ;  /* 0x000000c004003986 */ /* 0x0007e2000c101918 */
[----:B--2---:R-:W-:-:S02]  /*11040*/  ISETP.LT.AND P0, PT, R132, UR5, !P0 ;  /* 0x0000000584007c0c */ /* 0x004fc4000c701270 */
[----:B------:R-:W-:Y:S02]  /*11050*/  LEA.HI.X.SX32 R7, R133, R0, 0x2, P6 ;  /* 0x0000000085077211 */ /* 0x000fe400030f16ff */
[----:B------:R-:W-:-:S04]  /*11060*/  LEA R2, P6, R19, R2, 0x2 ;  /* 0x0000000213027211 */ /* 0x000fc800078c10ff */
[----:B------:R-:W-:-:S03]  /*11070*/  LEA.HI.X.SX32 R3, R19, R0, 0x2, P6 ;  /* 0x0000000013037211 */ /* 0x000fc600030f16ff */
[----:B------:R3:W-:Y:S04]  /*11080*/  @P2 STG.E desc[UR24][R12.64], R193 ;  /* 0x000000c10c002986 */ /* 0x0007e8000c101918 */
[----:B------:R3:W-:Y:S04]  /*11090*/  @P0 STG.E desc[UR24][R2.64], R194 ;  /* 0x000000c202000986 */ /* 0x0007e8000c101918 */
[----:B------:R3:W-:Y:S01]  /*110a0*/  @P1 STG.E desc[UR24][R6.64], R195 ;  /* 0x000000c306001986 */ /* 0x0007e2000c101918 */
[----:B------:R-:W-:Y:S06]  /*110b0*/  BAR.SYNC.DEFER_BLOCKING 0x0 ;  /* 0x0000000000007b1d */ /* 0x000fec0000010000 */
[----:B------:R-:W-:Y:S05]  /*110c0*/  BRA.U UP0, `(.L_x_13) ;  /* 0x0000000100a07547 */ /* 0x000fea000b800000 */
[----:B------:R-:W1:Y:S01]  /*110d0*/  S2UR UR5, SR_CgaCtaId ;  /* 0x00000000000579c3 */ /* 0x000e620000008800 */
[----:B------:R-:W-:Y:S01]  /*110e0*/  NOP ;  /* 0x0000000000007918 */ /* 0x000fe20000000000 */
[----:B------:R-:W-:Y:S01]  /*110f0*/  UMOV UR4, 0x50 ;  /* 0x0000005000047882 */ /* 0x000fe20000000000 */
[----:B------:R-:W-:Y:S02]  /*11100*/  IMAD.U32 R0, RZ, RZ, UR29 ;  /* 0x0000001dff007e24 */ /* 0x000fe4000f8e00ff */
[----:B---3--:R-:W-:Y:S02]  /*11110*/  IMAD.MOV.U32 R3, RZ, RZ, 0xff ;  /* 0x000000ffff037424 */ /* 0x008fe400078e00ff */
[----:B------:R-:W-:Y:S01]  /*11120*/  IMAD.MOV.U32 R7, RZ, RZ, 0x1 ;  /* 0x00000001ff077424 */ /* 0x000fe200078e00ff */
[----:B------:R-:W-:-:S04]  /*11130*/  LOP3.LUT R0, R0, 0xffff, RZ, 0xc0, !PT ;  /* 0x0000ffff00007812 */ /* 0x000fc800078ec0ff */
[----:B------:R-:W-:-:S05]  /*11140*/  SHF.R.U32.HI R0, RZ, 0x5, R0 ;  /* 0x00000005ff007819 */ /* 0x000fca0000011600 */
[----:B------:R-:W-:Y:S01]  /*11150*/  VIADD R2, R0, 0x10 ;  /* 0x0000001000027836 */ /* 0x000fe20000000000 */
[----:B------:R-:W-:Y:S01]  /*11160*/  SHF.L.U32 R0, R3, R0, RZ ;  /* 0x0000000003007219 */ /* 0x000fe200000006ff */
[----:B-1----:R-:W-:-:S03]  /*11170*/  ULEA UR6, UR5, UR4, 0x18 ;  /* 0x0000000405067291 */ /* 0x002fc6000f8ec0ff */
[----:B------:R-:W-:-:S04]  /*11180*/  SHF.L.U32 R3, R7, R2, RZ ;  /* 0x0000000207037219 */ /* 0x000fc800000006ff */
[----:B------:R-:W-:Y:S02]  /*11190*/  LOP3.LUT R0, R3, R0, RZ, 0xfc, !PT ;  /* 0x0000000003007212 */ /* 0x000fe400078efcff */
[----:B------:R-:W1:Y:S02]  /*111a0*/  LDS R5, [UR6] ;  /* 0x00000006ff057984 */ /* 0x000e640008000800 */
[C---:B------:R-:W-:Y:S02]  /*111b0*/  LOP3.LUT R2, R0.reuse, 0xffff, RZ, 0xc0, !PT ;  /* 0x0000ffff00027812 */ /* 0x040fe400078ec0ff */
[----:B-1----:R-:W-:-:S04]  /*111c0*/  LOP3.LUT R3, R0, 0xffff, R5, 0x80, !PT ;  /* 0x0000ffff00037812 */ /* 0x002fc800078e8005 */
[----:B------:R-:W-:-:S13]  /*111d0*/  ISETP.NE.AND P0, PT, R3, R2, PT ;  /* 0x000000020300720c */ /* 0x000fda0003f05270 */
[----:B------:R-:W-:Y:S05]  /*111e0*/  @P0 BRA `(.L_x_14) ;  /* 0x0000000000500947 */ /* 0x000fea0003800000 */
[----:B------:R-:W-:Y:S02]  /*111f0*/  SHF.R.U32.HI R5, RZ, 0x10, R5 ;  /* 0x00000010ff057819 */ /* 0x000fe40000011605 */
[----:B------:R-:W-:-:S04]  /*11200*/  SHF.R.U32.HI R2, RZ, 0x10, R0 ;  /* 0x00000010ff027819 */ /* 0x000fc80000011600 */
[----:B------:R-:W-:-:S04]  /*11210*/  LOP3.LUT R5, R5, R2, RZ, 0xc0, !PT ;  /* 0x0000000205057212 */ /* 0x000fc800078ec0ff */
[----:B------:R-:W-:-:S13]  /*11220*/  ISETP.NE.AND P0, PT, R5, R2, PT ;  /* 0x000000020500720c */ /* 0x000fda0003f05270 */
[----:B------:R-:W-:Y:S05]  /*11230*/  @P0 BRA `(.L_x_15) ;  /* 0x0000000000300947 */ /* 0x000fea0003800000 */
[----:B------:R-:W-:Y:S01]  /*11240*/  R2UR UR4, R0 ;  /* 0x00000000000472ca */ /* 0x000fe200000e0000 */
[----:B------:R-:W-:Y:S01]  /*11250*/  VOTEU.ANY UR5, UPT, PT ;  /* 0x0000000000057886 */ /* 0x000fe200038e0100 */
[----:B------:R-:W1:Y:S01]  /*11260*/  S2R R0, SR_LANEID ;  /* 0x0000000000007919 */ /* 0x000e620000000000 */
[----:B------:R-:W-:-:S10]  /*11270*/  UFLO.U32 UR5, UR5 ;  /* 0x00000005000572bd */ /* 0x000fd400080e0000 */
[----:B------:R-:W-:-:S06]  /*11280*/  ULOP3.LUT UR4, URZ, UR4, URZ, 0x33, !UPT ;  /* 0x00000004ff047292 */ /* 0x000fcc000f8e33ff */
[----:B------:R-:W-:-:S04]  /*11290*/  IMAD.U32 R2, RZ, RZ, UR4 ;  /* 0x00000004ff027e24 */ /* 0x000fc8000f8e00ff */
[----:B------:R-:W2:Y:S02]  /*112a0*/  REDUX UR7, R2 ;  /* 0x00000000020773c4 */ /* 0x000ea40000000000 */
[----:B------:R4:W-:Y:S01]  /*112b0*/  UTCATOMSWS.AND URZ, UR4 ;  /* 0x0000000400ff79e3 */ /* 0x0009e20008000000 */
[----:B-1----:R-:W-:Y:S01]  /*112c0*/  ISETP.EQ.U32.AND P0, PT, R0, UR5, PT ;  /* 0x0000000500007c0c */ /* 0x002fe2000bf02070 */
[----:B--2---:R-:W-:-:S12]  /*112d0*/  IMAD.U32 R0, RZ, RZ, UR7 ;  /* 0x00000007ff007e24 */ /* 0x004fd8000f8e00ff */
[----:B------:R4:W-:Y:S01]  /*112e0*/  @P0 ATOMS.AND RZ, [UR6], R0 ;  /* 0x00000000ffff098c */ /* 0x0009e2000a800006 */
[----:B------:R-:W-:Y:S05]  /*112f0*/  BRA `(.L_x_13) ;  /* 0x0000000000147947 */ /* 0x000fea0003800000 */
.L_x_15:
[----:B------:R-:W-:-:S07]  /*11300*/  MOV R2, 0x11320 ;  /* 0x0001132000027802 */ /* 0x000fce0000000f00 */
[----:B------:R-:W-:Y:S05]  /*11310*/  CALL.REL.NOINC `($__internal_0_$__cuda_sm10x_tcgen05_guardrail_trap_col_being_dealloced_not_returned_by_alloc) ;  /* 0x00000000002c7944 */ /* 0x000fea0003c00000 */
[----:B------:R-:W-:Y:S05]  /*11320*/  BRA `(.L_x_13) ;  /* 0x0000000000087947 */ /* 0x000fea0003800000 */
.L_x_14:
[----:B------:R-:W-:-:S07]  /*11330*/  MOV R2, 0x11350 ;  /* 0x0001135000027802 */ /* 0x000fce0000000f00 */
[----:B------:R-:W-:Y:S05]  /*11340*/  CALL.REL.NOINC `($__internal_2_$__cuda_sm10x_tcgen05_guardrail_trap_unallocated_columns_being_dealloced) ;  /* 0x0000000000387944 */ /* 0x000fea0003c00000 */
.L_x_13:
[----:B------:R-:W-:Y:S01]  /*11350*/  NOP ;  /* 0x0000000000007918 */ /* 0x000fe20000000000 */
[----:B----4-:R-:W-:Y:S05]  /*11360*/  EXIT ;  /* 0x000000000000794d */ /* 0x010fea0003800000 */
.L_x_9:
[----:B------:R-:W1:Y:S02]  /*11370*/  SYNCS.PHASECHK.TRANS64.TRYWAIT P0, [UR26], R122 ;  /* 0x0000007aff0075a7 */ /* 0x000e64000800111a */
[----:B-1----:R-:W-:Y:S05]  /*11380*/  @!P0 BRA `(.L_x_9) ;  /* 0xfffffffc00f88947 */ /* 0x002fea000383ffff */
[----:B------:R-:W-:Y:S05]  /*11390*/  BRA `(.L_x_16) ;  /* 0xffffff9c008c7947 */ /* 0x000fea000383ffff */
.L_x_12:
[----:B------:R-:W1:Y:S02]  /*113a0*/  SYNCS.PHASECHK.TRANS64.TRYWAIT P6, [UR14], R5 ;  /* 0x00000005ff0075a7 */ /* 0x000e6400080c110e */
[----:B-1----:R-:W-:Y:S05]  /*113b0*/  @!P6 BRA `(.L_x_12) ;  /* 0xfffffffc00f8e947 */ /* 0x002fea000383ffff */
[----:B------:R-:W-:Y:S05]  /*113c0*/  BRA `(.L_x_11) ;  /* 0xffffffb8002c7947 */ /* 0x000fea000383ffff */
        .weak           $__internal_0_$__cuda_sm10x_tcgen05_guardrail_trap_col_being_dealloced_not_returned_by_alloc
        .type           $__internal_0_$__cuda_sm10x_tcgen05_guardrail_trap_col_being_dealloced_not_returned_by_alloc,@function
        .size           $__internal_0_$__cuda_sm10x_tcgen05_guardrail_trap_col_being_dealloced_not_returned_by_alloc,($__internal_1_$__cuda_sm10x_tcgen05_guardrail_trap_phase_invalid_during_alloc - $__internal_0_$__cuda_sm10x_tcgen05_guardrail_trap_col_being_dealloced_not_returned_by_alloc)
$__internal_0_$__cuda_sm10x_tcgen05_guardrail_trap_col_being_dealloced_not_returned_by_alloc:
[----:B------:R-:W-:Y:S05]  /*113d0*/  BPT.TRAP 0x1 ;  /* 0x000000040000795c */ /* 0x000fea0000300000 */
[----:B------:R-:W-:-:S04]  /*113e0*/  IMAD.MOV.U32 R3, RZ, RZ, 0x0 ;  /* 0x00000000ff037424 */ /* 0x000fc800078e00ff */
[----:B------:R-:W-:Y:S05]  /*113f0*/  RET.REL.NODEC R2 `(matmul_kernel) ;  /* 0xfffffeec02007950 */ /* 0x000fea0003c3ffff */
        .weak           $__internal_1_$__cuda_sm10x_tcgen05_guardrail_trap_phase_invalid_during_alloc
        .type           $__internal_1_$__cuda_sm10x_tcgen05_guardrail_trap_phase_invalid_during_alloc,@function
        .size           $__internal_1_$__cuda_sm10x_tcgen05_guardrail_trap_phase_invalid_during_alloc,($__internal_2_$__cuda_sm10x_tcgen05_guardrail_trap_unallocated_columns_being_dealloced - $__internal_1_$__cuda_sm10x_tcgen05_guardrail_trap_phase_invalid_during_alloc)
$__internal_1_$__cuda_sm10x_tcgen05_guardrail_trap_phase_invalid_during_alloc:
[----:B------:R-:W-:Y:S05]  /*11400*/  BPT.TRAP 0x1 ;  /* 0x000000040000795c */ /* 0x000fea0000300000 */
[----:B------:R-:W-:-:S04]  /*11410*/  IMAD.MOV.U32 R3, RZ, RZ, 0x0 ;  /* 0x00000000ff037424 */ /* 0x000fc800078e00ff */
[----:B------:R-:W-:Y:S05]  /*11420*/  RET.REL.NODEC R2 `(matmul_kernel) ;  /* 0xfffffee802f47950 */ /* 0x000fea0003c3ffff */
        .weak           $__internal_2_$__cuda_sm10x_tcgen05_guardrail_trap_unallocated_columns_being_dealloced
        .type           $__internal_2_$__cuda_sm10x_tcgen05_guardrail_trap_unallocated_columns_being_dealloced,@function
        .size           $__internal_2_$__cuda_sm10x_tcgen05_guardrail_trap_unallocated_columns_being_dealloced,(.L_x_20 - $__internal_2_$__cuda_sm10x_tcgen05_guardrail_trap_unallocated_columns_being_dealloced)
$__internal_2_$__cuda_sm10x_tcgen05_guardrail_trap_unallocated_columns_being_dealloced:
[----:B------:R-:W-:Y:S05]  /*11430*/  BPT.TRAP 0x1 ;  /* 0x000000040000795c */ /* 0x000fea0000300000 */
[----:B------:R-:W-:-:S04]  /*11440*/  IMAD.MOV.U32 R3, RZ, RZ, 0x0 ;  /* 0x00000000ff037424 */ /* 0x000fc800078e00ff */
[----:B------:R-:W-:Y:S05]  /*11450*/  RET.REL.NODEC R2 `(matmul_kernel) ;  /* 0xfffffee802e87950 */ /* 0x000fea0003c3ffff */
.L_x_17:
[----:B------:R-:W-:-:S00]  /*11460*/  BRA `(.L_x_17) ;  /* 0xfffffffc00fc7947 */ /* 0x000fc0000383ffff */
[----:B------:R-:W-:-:S00]  /*11470*/  NOP ;  /* 0x0000000000007918 */ /* 0x000fc00000000000 */
        /* <DEDUP_REMOVED lines=8> */
.L_x_20:


//--------------------- .nv.shared.matmul_kernel  --------------------------
	.section	.nv.shared.matmul_kernel,"aw",@nobits
	.sectionflags	@""
	.align	16
	.zero		1024


//--------------------- .nv.shared.reserved.0     --------------------------
	.section	.nv.shared.reserved.0,"aw",@nobits
	.align	8
	.weak		__nv_reservedSMEM_offset_0_alias
	.size		__nv_reservedSMEM_offset_0_alias, 0, 64
	.other		__nv_reservedSMEM_offset_0_alias,@"STO_CUDA_RESERVED_SHARED STV_DEFAULT"
__nv_reservedSMEM_offset_0_alias:
	.zero		0
.nv.shared.reserved.0:
	.zero		64
	.weak		__nv_reservedSMEM_allocation_phase
	.type		__nv_reservedSMEM_allocation_phase,@object
	.size		__nv_reservedSMEM_allocation_phase,(.L_0 - __nv_reservedSMEM_allocation_phase)
__nv_reservedSMEM_allocation_phase:
	.zero		1
.L_0:
	.zero		7
	.weak		__nv_reservedSMEM_devtool_atexit_pc
	.type		__nv_reservedSMEM_devtool_atexit_pc,@object
	.size		__nv_reservedSMEM_devtool_atexit_pc,(__nv_reservedSMEM_allocation_mask - __nv_reservedSMEM_devtool_atexit_pc)
__nv_reservedSMEM_devtool_atexit_pc:
	.zero		8
	.weak		__nv_reservedSMEM_allocation_mask
	.type		__nv_reservedSMEM_allocation_mask,@object
	.size		__nv_reservedSMEM_allocation_mask,(.L_2 - __nv_reservedSMEM_allocation_mask)
__nv_reservedSMEM_allocation_mask:
	.zero		4
.L_2:


//--------------------- .nv.constant0.matmul_kernel --------------------------
	.section	.nv.constant0.matmul_kernel,"a",@progbits
	.sectionflags	@""
	.align	4
.nv.constant0.matmul_kernel:
	.zero		976


//--------------------- SYMBOLS --------------------------

	.type		.nv.reservedSmem.offset0,@object
	.size		.nv.reservedSmem.offset0,0x4
	.type		.nv.reservedSmem.cap,@object
	.size		.nv.reservedSmem.cap,0x4
